	.target	sm_80

	.elftype	@"ET_EXEC"


//--------------------- .note.nv.tkinfo           --------------------------
	.section	.note.nv.tkinfo,"",@"SHT_NOTE"
	.sectionflags	@"SHF_NOTE_NV_TKINFO"
	.tkinfo
        /*0018*/ 	.word	0x00000002
        /*0030*/ 	.string	""
        /*0030*/ 	.string	"ptxas"
        /*0030*/ 	.string	"Cuda compilation tools, release 13.0, V13.0.88"
        /*0030*/ 	.string	"Build cuda_13.0.r13.0/compiler.36424714_0"
        /*0030*/ 	.string	"-v  -suppress-debug-info  -lineinfo  -arch sm_80 "



//--------------------- .note.nv.cuinfo           --------------------------
	.section	.note.nv.cuinfo,"",@"SHT_NOTE"
	.sectionflags	@"SHF_NOTE_NV_CUINFO"
        /*0018*/ 	.short	0x0002
        /*001a*/ 	.short	0x0050
        /*001c*/ 	.short	0x0082
	.zero		2


//--------------------- .nv.info                  --------------------------
	.section	.nv.info,"",@"SHT_CUDA_INFO"
	.align	4


	//----- nvinfo : EIATTR_REGCOUNT
	.align		4
        /*0000*/ 	.byte	0x04, 0x2f
        /*0002*/ 	.short	(.L_1 - .L_0)
	.align		4
.L_0:
        /*0004*/ 	.word	index@(matmul_kernel)
        /*0008*/ 	.word	0x00000020


	//----- nvinfo : EIATTR_FRAME_SIZE
	.align		4
.L_1:
        /*000c*/ 	.byte	0x04, 0x11
        /*000e*/ 	.short	(.L_3 - .L_2)
	.align		4
.L_2:
        /*0010*/ 	.word	index@(matmul_kernel)
        /*0014*/ 	.word	0x000075b8


	//----- nvinfo : EIATTR_MIN_STACK_SIZE
	.align		4
.L_3:
        /*0018*/ 	.byte	0x04, 0x12
        /*001a*/ 	.short	(.L_5 - .L_4)
	.align		4
.L_4:
        /*001c*/ 	.word	index@(matmul_kernel)
        /*0020*/ 	.word	0x000075b8
.L_5:


//--------------------- .nv.info.matmul_kernel    --------------------------
	.section	.nv.info.matmul_kernel,"",@"SHT_CUDA_INFO"
	.sectionflags	@""
	.align	4


	//----- nvinfo : EIATTR_CUDA_API_VERSION
	.align		4
        /*0000*/ 	.byte	0x04, 0x37
        /*0002*/ 	.short	(.L_7 - .L_6)
.L_6:
        /*0004*/ 	.word	0x00000082


	//----- nvinfo : EIATTR_SW2861232_WAR
	.align		4
.L_7:
        /*0008*/ 	.byte	0x01, 0x35
	.zero		2


	//----- nvinfo : EIATTR_PARAM_CBANK
	.align		4
        /*000c*/ 	.byte	0x04, 0x0a
        /*000e*/ 	.short	(.L_9 - .L_8)
	.align		4
.L_8:
        /*0010*/ 	.word	index@(.nv.constant0.matmul_kernel)
        /*0014*/ 	.short	0x0160
        /*0016*/ 	.short	0x0050


	//----- nvinfo : EIATTR_CBANK_PARAM_SIZE
	.align		4
.L_9:
        /*0018*/ 	.byte	0x03, 0x19
        /*001a*/ 	.short	0x0050


	//----- nvinfo : EIATTR_KPARAM_INFO
	.align		4
        /*001c*/ 	.byte	0x04, 0x17
        /*001e*/ 	.short	(.L_11 - .L_10)
.L_10:
        /*0020*/ 	.word	0x00000000
        /*0024*/ 	.short	0x000d
        /*0026*/ 	.short	0x0048
        /*0028*/ 	.byte	0x00, 0xf4, 0x21, 0x00


	//----- nvinfo : EIATTR_KPARAM_INFO
	.align		4
.L_11:
        /*002c*/ 	.byte	0x04, 0x17
        /*002e*/ 	.short	(.L_13 - .L_12)
.L_12:
        /*0030*/ 	.word	0x00000000
        /*0034*/ 	.short	0x000c
        /*0036*/ 	.short	0x0040
        /*0038*/ 	.byte	0x00, 0xf4, 0x21, 0x00


	//----- nvinfo : EIATTR_KPARAM_INFO
	.align		4
.L_13:
        /*003c*/ 	.byte	0x04, 0x17
        /*003e*/ 	.short	(.L_15 - .L_14)
.L_14:
        /*0040*/ 	.word	0x00000000
        /*0044*/ 	.short	0x000b
        /*0046*/ 	.short	0x0038
        /*0048*/ 	.byte	0x00, 0xf0, 0x11, 0x00


	//----- nvinfo : EIATTR_KPARAM_INFO
	.align		4
.L_15:
        /*004c*/ 	.byte	0x04, 0x17
        /*004e*/ 	.short	(.L_17 - .L_16)
.L_16:
        /*0050*/ 	.word	0x00000000
        /*0054*/ 	.short	0x000a
        /*0056*/ 	.short	0x0034
        /*0058*/ 	.byte	0x00, 0xf0, 0x11, 0x00


	//----- nvinfo : EIATTR_KPARAM_INFO
	.align		4
.L_17:
        /*005c*/ 	.byte	0x04, 0x17
        /*005e*/ 	.short	(.L_19 - .L_18)
.L_18:
        /*0060*/ 	.word	0x00000000
        /*0064*/ 	.short	0x0009
        /*0066*/ 	.short	0x0030
        /*0068*/ 	.byte	0x00, 0xf0, 0x11, 0x00


	//----- nvinfo : EIATTR_KPARAM_INFO
	.align		4
.L_19:
        /*006c*/ 	.byte	0x04, 0x17
        /*006e*/ 	.short	(.L_21 - .L_20)
.L_20:
        /*0070*/ 	.word	0x00000000
        /*0074*/ 	.short	0x0008
        /*0076*/ 	.short	0x002c
        /*0078*/ 	.byte	0x00, 0xf0, 0x11, 0x00


	//----- nvinfo : EIATTR_KPARAM_INFO
	.align		4
.L_21:
        /*007c*/ 	.byte	0x04, 0x17
        /*007e*/ 	.short	(.L_23 - .L_22)
.L_22:
        /*0080*/ 	.word	0x00000000
        /*0084*/ 	.short	0x0007
        /*0086*/ 	.short	0x0028
        /*0088*/ 	.byte	0x00, 0xf0, 0x11, 0x00


	//----- nvinfo : EIATTR_KPARAM_INFO
	.align		4
.L_23:
        /*008c*/ 	.byte	0x04, 0x17
        /*008e*/ 	.short	(.L_25 - .L_24)
.L_24:
        /*0090*/ 	.word	0x00000000
        /*0094*/ 	.short	0x0006
        /*0096*/ 	.short	0x0024
        /*0098*/ 	.byte	0x00, 0xf0, 0x11, 0x00


	//----- nvinfo : EIATTR_KPARAM_INFO
	.align		4
.L_25:
        /*009c*/ 	.byte	0x04, 0x17
        /*009e*/ 	.short	(.L_27 - .L_26)
.L_26:
        /*00a0*/ 	.word	0x00000000
        /*00a4*/ 	.short	0x0005
        /*00a6*/ 	.short	0x0020
        /*00a8*/ 	.byte	0x00, 0xf0, 0x11, 0x00


	//----- nvinfo : EIATTR_KPARAM_INFO
	.align		4
.L_27:
        /*00ac*/ 	.byte	0x04, 0x17
        /*00ae*/ 	.short	(.L_29 - .L_28)
.L_28:
        /*00b0*/ 	.word	0x00000000
        /*00b4*/ 	.short	0x0004
        /*00b6*/ 	.short	0x001c
        /*00b8*/ 	.byte	0x00, 0xf0, 0x11, 0x00


	//----- nvinfo : EIATTR_KPARAM_INFO
	.align		4
.L_29:
        /*00bc*/ 	.byte	0x04, 0x17
        /*00be*/ 	.short	(.L_31 - .L_30)
.L_30:
        /*00c0*/ 	.word	0x00000000
        /*00c4*/ 	.short	0x0003
        /*00c6*/ 	.short	0x0018
        /*00c8*/ 	.byte	0x00, 0xf0, 0x11, 0x00


	//----- nvinfo : EIATTR_KPARAM_INFO
	.align		4
.L_31:
        /*00cc*/ 	.byte	0x04, 0x17
        /*00ce*/ 	.short	(.L_33 - .L_32)
.L_32:
        /*00d0*/ 	.word	0x00000000
        /*00d4*/ 	.short	0x0002
        /*00d6*/ 	.short	0x0010
        /*00d8*/ 	.byte	0x00, 0xf4, 0x21, 0x00


	//----- nvinfo : EIATTR_KPARAM_INFO
	.align		4
.L_33:
        /*00dc*/ 	.byte	0x04, 0x17
        /*00de*/ 	.short	(.L_35 - .L_34)
.L_34:
        /*00e0*/ 	.word	0x00000000
        /*00e4*/ 	.short	0x0001
        /*00e6*/ 	.short	0x0008
        /*00e8*/ 	.byte	0x00, 0xf4, 0x21, 0x00


	//----- nvinfo : EIATTR_KPARAM_INFO
	.align		4
.L_35:
        /*00ec*/ 	.byte	0x04, 0x17
        /*00ee*/ 	.short	(.L_37 - .L_36)
.L_36:
        /*00f0*/ 	.word	0x00000000
        /*00f4*/ 	.short	0x0000
        /*00f6*/ 	.short	0x0000
        /*00f8*/ 	.byte	0x00, 0xf4, 0x21, 0x00


	//----- nvinfo : EIATTR_MAXREG_COUNT
	.align		4
.L_37:
        /*00fc*/ 	.byte	0x03, 0x1b
        /*00fe*/ 	.short	0x00ff


	//----- nvinfo : EIATTR_NUM_BARRIERS
	.align		4
        /*0100*/ 	.byte	0x02, 0x4c
        /*0102*/ 	.byte	0x01
	.zero		1


	//----- nvinfo : EIATTR_ANNOTATIONS
	.align		4
        /*0104*/ 	.byte	0x04, 0x55
        /*0106*/ 	.short	(.L_39 - .L_38)


	//   ....[0]....
.L_38:
        /*0108*/ 	.word	0x00000001
        /*010c*/ 	.byte	0xb0, 0x04, 0x00, 0x00, 0x01, 0x00, 0x00, 0x00, 0x10, 0x05, 0x00, 0x00, 0x01, 0x00, 0x00, 0x00
        /* <DEDUP_REMOVED lines=3846> */
        /*f17c*/ 	.byte	0x30, 0x9b, 0x03, 0x00


	//----- nvinfo : EIATTR_MERCURY_ISA_VERSION
	.align		4
.L_39:
        /*f180*/ 	.byte	0x03, 0x5f
        /*f182*/ 	.short	0x0000


	//----- nvinfo : EIATTR_EXIT_INSTR_OFFSETS
	.align		4
        /*f184*/ 	.byte	0x04, 0x1c
        /*f186*/ 	.short	(.L_41 - .L_40)


	//   ....[0]....
.L_40:
        /*f188*/ 	.word	0x00099e50


	//   ....[1]....
        /*f18c*/ 	.word	0x00099e80


	//----- nvinfo : EIATTR_REQNTID
	.align		4
.L_41:
        /*f190*/ 	.byte	0x04, 0x10
        /*f192*/ 	.short	(.L_43 - .L_42)
.L_42:
        /*f194*/ 	.word	0x00000080
        /*f198*/ 	.word	0x00000001
        /*f19c*/ 	.word	0x00000001
.L_43:


//--------------------- .nv.callgraph             --------------------------
	.section	.nv.callgraph,"",@"SHT_CUDA_CALLGRAPH"
	.align	4
	.sectionentsize	8
	.align		4
        /*0000*/ 	.word	0x00000000
	.align		4
        /*0004*/ 	.word	0xffffffff
	.align		4
        /*0008*/ 	.word	0x00000000
	.align		4
        /*000c*/ 	.word	0xfffffffe
	.align		4
        /*0010*/ 	.word	0x00000000
	.align		4
        /*0014*/ 	.word	0xfffffffd
	.align		4
        /*0018*/ 	.word	0x00000000
	.align		4
        /*001c*/ 	.word	0xfffffffc


//--------------------- .nv.rel.action            --------------------------
	.section	.nv.rel.action,"",@"SHT_CUDA_RELOCINFO"
	.align	8
	.sectionentsize	8
        /*0000*/ 	.byte	0x73, 0x00, 0x00, 0x00, 0x00, 0x00, 0x00, 0x00, 0x00, 0x00, 0x00, 0x11, 0x25, 0x00, 0x05, 0x36


//--------------------- .nv.constant0.matmul_kernel --------------------------
	.section	.nv.constant0.matmul_kernel,"a",@progbits
	.sectionflags	@""
	.align	4
.nv.constant0.matmul_kernel:
	.zero		432


//--------------------- .text.matmul_kernel       --------------------------
	.section	.text.matmul_kernel,"ax",@progbits
	.sectioninfo	@"SHI_REGISTERS=32"
	.align	128
        .global         matmul_kernel
        .type           matmul_kernel,@function
        .size           matmul_kernel,(.L_x_5 - matmul_kernel)
        .other          matmul_kernel,@"STO_CUDA_ENTRY STV_DEFAULT"
matmul_kernel:
.text.matmul_kernel:
[----:B------:R-:W-:-:S04]  /*0000*/  IMAD.MOV.U32 R1, RZ, RZ, c[0x0][0x28] ;  /* 0x00000a00ff017624 */ /* 0x000fc800078e00ff */
[----:B------:R-:W-:Y:S01]  /*0010*/  IMAD.MOV.U32 R6, RZ, RZ, 0xff ;  /* 0x000000ffff067424 */ /* 0x000fe200078e00ff */
[----:B------:R-:W-:Y:S01]  /*0020*/  IADD3 R1, R1, -0x75b8, RZ ;  /* 0xffff8a4801017810 */ /* 0x000fe20007ffe0ff */
[----:B------:R-:W0:Y:S01]  /*0030*/  S2R R12, SR_TID.X ;  /* 0x00000000000c7919 */ /* 0x000e220000002100 */
[----:B------:R-:W-:Y:S02]  /*0040*/  ULDC.64 UR6, c[0x0][0x118] ;  /* 0x0000460000067ab9 */ /* 0x000fe40000000a00 */
[----:B------:R-:W-:-:S04]  /*0050*/  IADD3 R0, R6, c[0x0][0x17c], RZ ;  /* 0x00005f0006007a10 */ /* 0x000fc80007ffe0ff */
[----:B------:R-:W-:-:S04]  /*0060*/  SHF.R.S32.HI R3, RZ, 0x1f, R0 ;  /* 0x0000001fff037819 */ /* 0x000fc80000011400 */
[----:B------:R-:W-:Y:S02]  /*0070*/  LEA.HI R0, R3, R0, RZ, 0x8 ;  /* 0x0000000003007211 */ /* 0x000fe400078f40ff */
[----:B------:R-:W1:Y:S02]  /*0080*/  S2R R3, SR_CTAID.X ;  /* 0x0000000000037919 */ /* 0x000e640000002500 */
[----:B------:R-:W-:-:S04]  /*0090*/  SHF.R.S32.HI R0, RZ, 0x8, R0 ;  /* 0x00000008ff007819 */ /* 0x000fc80000011400 */
[-C--:B------:R-:W-:Y:S02]  /*00a0*/  IABS R7, R0.reuse ;  /* 0x0000000000077213 */ /* 0x080fe40000000000 */
[----:B------:R-:W-:Y:S02]  /*00b0*/  IABS R11, R0 ;  /* 0x00000000000b7213 */ /* 0x000fe40000000000 */
[----:B------:R-:W2:Y:S01]  /*00c0*/  I2F.RP R2, R7 ;  /* 0x0000000700027306 */ /* 0x000ea20000209400 */
[----:B0-----:R-:W-:Y:S02]  /*00d0*/  LOP3.LUT R14, R12, 0x7f, RZ, 0xc0, !PT ;  /* 0x0000007f0c0e7812 */ /* 0x001fe400078ec0ff */
[----:B-1----:R-:W-:-:S05]  /*00e0*/  IABS R10, R3 ;  /* 0x00000003000a7213 */ /* 0x002fca0000000000 */
[----:B--2---:R-:W0:Y:S02]  /*00f0*/  MUFU.RCP R2, R2 ;  /* 0x0000000200027308 */ /* 0x004e240000001000 */
[----:B0-----:R-:W-:-:S06]  /*0100*/  IADD3 R4, R2, 0xffffffe, RZ ;  /* 0x0ffffffe02047810 */ /* 0x001fcc0007ffe0ff */
[----:B------:R0:W1:Y:S02]  /*0110*/  F2I.FTZ.U32.TRUNC.NTZ R5, R4 ;  /* 0x0000000400057305 */ /* 0x000064000021f000 */
[----:B0-----:R-:W-:Y:S02]  /*0120*/  IMAD.MOV.U32 R4, RZ, RZ, RZ ;  /* 0x000000ffff047224 */ /* 0x001fe400078e00ff */
[----:B-1----:R-:W-:-:S04]  /*0130*/  IMAD.MOV R8, RZ, RZ, -R5 ;  /* 0x000000ffff087224 */ /* 0x002fc800078e0a05 */
[----:B------:R-:W-:Y:S02]  /*0140*/  IMAD R9, R8, R7, RZ ;  /* 0x0000000708097224 */ /* 0x000fe400078e02ff */
[----:B------:R-:W-:Y:S02]  /*0150*/  IMAD.MOV.U32 R8, RZ, RZ, R10 ;  /* 0x000000ffff087224 */ /* 0x000fe400078e000a */
[----:B------:R-:W-:-:S04]  /*0160*/  IMAD.HI.U32 R5, R5, R9, R4 ;  /* 0x0000000905057227 */ /* 0x000fc800078e0004 */
[----:B------:R-:W-:Y:S02]  /*0170*/  IMAD.MOV R9, RZ, RZ, -R11 ;  /* 0x000000ffff097224 */ /* 0x000fe400078e0a0b */
[----:B------:R-:W-:-:S04]  /*0180*/  IMAD.HI.U32 R2, R5, R8, RZ ;  /* 0x0000000805027227 */ /* 0x000fc800078e00ff */
[----:B------:R-:W-:-:S05]  /*0190*/  IMAD R4, R2, R9, R8 ;  /* 0x0000000902047224 */ /* 0x000fca00078e0208 */
[----:B------:R-:W-:-:S13]  /*01a0*/  ISETP.GT.U32.AND P1, PT, R7, R4, PT ;  /* 0x000000040700720c */ /* 0x000fda0003f24070 */
[----:B------:R-:W-:Y:S01]  /*01b0*/  @!P1 IMAD.IADD R4, R4, 0x1, -R7 ;  /* 0x0000000104049824 */ /* 0x000fe200078e0a07 */
[----:B------:R-:W-:Y:S02]  /*01c0*/  @!P1 IADD3 R2, R2, 0x1, RZ ;  /* 0x0000000102029810 */ /* 0x000fe40007ffe0ff */
[----:B------:R-:W-:Y:S02]  /*01d0*/  ISETP.NE.AND P1, PT, R0, RZ, PT ;  /* 0x000000ff0000720c */ /* 0x000fe40003f25270 */
[----:B------:R-:W-:Y:S02]  /*01e0*/  ISETP.GE.U32.AND P0, PT, R4, R7, PT ;  /* 0x000000070400720c */ /* 0x000fe40003f06070 */
[----:B------:R-:W-:-:S04]  /*01f0*/  LOP3.LUT R4, R3, R0, RZ, 0x3c, !PT ;  /* 0x0000000003047212 */ /* 0x000fc800078e3cff */
[----:B------:R-:W-:Y:S02]  /*0200*/  ISETP.GE.AND P2, PT, R4, RZ, PT ;  /* 0x000000ff0400720c */ /* 0x000fe40003f46270 */
[----:B------:R-:W-:-:S04]  /*0210*/  IADD3 R4, R6, c[0x0][0x178], RZ ;  /* 0x00005e0006047a10 */ /* 0x000fc80007ffe0ff */
[----:B------:R-:W-:Y:S02]  /*0220*/  SHF.R.S32.HI R5, RZ, 0x1f, R4 ;  /* 0x0000001fff057819 */ /* 0x000fe40000011404 */
[----:B------:R-:W-:Y:S02]  /*0230*/  @P0 IADD3 R2, R2, 0x1, RZ ;  /* 0x0000000102020810 */ /* 0x000fe40007ffe0ff */
[----:B------:R-:W-:-:S03]  /*0240*/  LEA.HI R5, R5, R4, RZ, 0x8 ;  /* 0x0000000405057211 */ /* 0x000fc600078f40ff */
[----:B------:R-:W-:Y:S01]  /*0250*/  @!P2 IMAD.MOV R2, RZ, RZ, -R2 ;  /* 0x000000ffff02a224 */ /* 0x000fe200078e0a02 */
[----:B------:R-:W-:-:S04]  /*0260*/  @!P1 LOP3.LUT R2, RZ, R0, RZ, 0x33, !PT ;  /* 0x00000000ff029212 */ /* 0x000fc800078e33ff */
[----:B------:R-:W-:Y:S01]  /*0270*/  LEA.HI.SX32 R5, R5, -R2, 0x18 ;  /* 0x8000000205057211 */ /* 0x000fe200078fc2ff */
[----:B------:R-:W-:-:S03]  /*0280*/  IMAD.MOV R7, RZ, RZ, -R2 ;  /* 0x000000ffff077224 */ /* 0x000fc600078e0a02 */
[----:B------:R-:W-:Y:S01]  /*0290*/  IMNMX R8, R5, 0x1, PT ;  /* 0x0000000105087817 */ /* 0x000fe20003800200 */
[----:B------:R-:W-:-:S03]  /*02a0*/  IMAD R7, R0, R7, R3 ;  /* 0x0000000700077224 */ /* 0x000fc600078e0203 */
[-C--:B------:R-:W-:Y:S02]  /*02b0*/  IABS R9, R8.reuse ;  /* 0x0000000800097213 */ /* 0x080fe40000000000 */
[----:B------:R-:W-:Y:S02]  /*02c0*/  IABS R11, R8 ;  /* 0x00000008000b7213 */ /* 0x000fe40000000000 */
[----:B------:R-:W0:Y:S08]  /*02d0*/  I2F.RP R6, R9 ;  /* 0x0000000900067306 */ /* 0x000e300000209400 */
[----:B0-----:R-:W0:Y:S02]  /*02e0*/  MUFU.RCP R6, R6 ;  /* 0x0000000600067308 */ /* 0x001e240000001000 */
[----:B0-----:R-:W-:-:S06]  /*02f0*/  IADD3 R4, R6, 0xffffffe, RZ ;  /* 0x0ffffffe06047810 */ /* 0x001fcc0007ffe0ff */
[----:B------:R0:W1:Y:S02]  /*0300*/  F2I.FTZ.U32.TRUNC.NTZ R5, R4 ;  /* 0x0000000400057305 */ /* 0x000064000021f000 */
[----:B0-----:R-:W-:Y:S02]  /*0310*/  IMAD.MOV.U32 R4, RZ, RZ, RZ ;  /* 0x000000ffff047224 */ /* 0x001fe400078e00ff */
[----:B-1----:R-:W-:-:S04]  /*0320*/  IMAD.MOV R10, RZ, RZ, -R5 ;  /* 0x000000ffff0a7224 */ /* 0x002fc800078e0a05 */
[----:B------:R-:W-:Y:S01]  /*0330*/  IMAD.MOV.U32 R0, RZ, RZ, R10 ;  /* 0x000000ffff007224 */ /* 0x000fe200078e000a */
[----:B------:R-:W-:-:S03]  /*0340*/  IABS R10, R7 ;  /* 0x00000007000a7213 */ /* 0x000fc60000000000 */
        /* <DEDUP_REMOVED lines=10> */
[----:B------:R-:W-:Y:S01]  /*03f0*/  ISETP.GE.U32.AND P0, PT, R0, R9, PT ;  /* 0x000000090000720c */ /* 0x000fe20003f06070 */
[----:B------:R-:W-:Y:S01]  /*0400*/  IMAD.MOV.U32 R9, RZ, RZ, 0x7f ;  /* 0x0000007fff097424 */ /* 0x000fe200078e00ff */
[----:B------:R-:W-:-:S04]  /*0410*/  LOP3.LUT R0, R7, R8, RZ, 0x3c, !PT ;  /* 0x0000000807007212 */ /* 0x000fc800078e3cff */
[----:B------:R-:W-:Y:S02]  /*0420*/  ISETP.GE.AND P2, PT, R0, RZ, PT ;  /* 0x000000ff0000720c */ /* 0x000fe40003f46270 */
[----:B------:R-:W-:-:S05]  /*0430*/  IADD3 R9, R9, c[0x0][0x180], RZ ;  /* 0x0000600009097a10 */ /* 0x000fca0007ffe0ff */
[----:B------:R-:W-:Y:S02]  /*0440*/  @P0 IADD3 R5, R5, 0x1, RZ ;  /* 0x0000000105050810 */ /* 0x000fe40007ffe0ff */
[----:B------:R-:W-:-:S04]  /*0450*/  ISETP.GT.AND P0, PT, R9, 0x7f, PT ;  /* 0x0000007f0900780c */ /* 0x000fc80003f04270 */
[----:B------:R-:W-:Y:S01]  /*0460*/  @!P2 IMAD.MOV R5, RZ, RZ, -R5 ;  /* 0x000000ffff05a224 */ /* 0x000fe200078e0a05 */
[----:B------:R-:W-:-:S05]  /*0470*/  @!P1 LOP3.LUT R5, RZ, R8, RZ, 0x33, !PT ;  /* 0x00000008ff059212 */ /* 0x000fca00078e33ff */
[----:B------:R-:W-:Y:S02]  /*0480*/  IMAD.MOV R3, RZ, RZ, -R5 ;  /* 0x000000ffff037224 */ /* 0x000fe400078e0a05 */
[----:B------:R-:W-:Y:S02]  /*0490*/  IMAD.SHL.U32 R13, R5, 0x100, RZ ;  /* 0x00000100050d7824 */ /* 0x000fe400078e00ff */
[----:B------:R-:W-:-:S03]  /*04a0*/  IMAD R3, R8, R3, R7 ;  /* 0x0000000308037224 */ /* 0x000fc600078e0207 */
[----:B------:R-:W-:Y:S01]  /*04b0*/  STL [R1+0xc94], R13 ;  /* 0x000c940d01007387 */ /* 0x000fe20000100800 */
[----:B------:R-:W-:Y:S01]  /*04c0*/  IMAD.IADD R0, R2, 0x1, R3 ;  /* 0x0000000102007824 */ /* 0x000fe200078e0203 */
[C---:B------:R-:W-:Y:S02]  /*04d0*/  IADD3 R3, R13.reuse, 0x1, RZ ;  /* 0x000000010d037810 */ /* 0x040fe40007ffe0ff */
[C---:B------:R-:W-:Y:S01]  /*04e0*/  IADD3 R2, R13.reuse, 0x2, RZ ;  /* 0x000000020d027810 */ /* 0x040fe20007ffe0ff */
[----:B------:R-:W-:Y:S01]  /*04f0*/  IMAD R0, R0, 0x100, R14 ;  /* 0x0000010000007824 */ /* 0x000fe200078e020e */
[C---:B------:R-:W-:Y:S01]  /*0500*/  IADD3 R4, R13.reuse, 0x3, RZ ;  /* 0x000000030d047810 */ /* 0x040fe20007ffe0ff */
[----:B------:R0:W-:Y:S01]  /*0510*/  STL [R1+0x1df0], R3 ;  /* 0x001df00301007387 */ /* 0x0001e20000100800 */
[C---:B------:R-:W-:Y:S02]  /*0520*/  IADD3 R5, R13.reuse, 0xf2, RZ ;  /* 0x000000f20d057810 */ /* 0x040fe40007ffe0ff */
[C---:B------:R-:W-:Y:S01]  /*0530*/  IADD3 R29, R13.reuse, 0xf7, RZ ;  /* 0x000000f70d1d7810 */ /* 0x040fe20007ffe0ff */
[----:B------:R1:W-:Y:S01]  /*0540*/  STL [R1+0x1dec], R2 ;  /* 0x001dec0201007387 */ /* 0x0003e20000100800 */
[----:B------:R-:W-:-:S02]  /*0550*/  IADD3 R6, R13, 0xfa, RZ ;  /* 0x000000fa0d067810 */ /* 0x000fc40007ffe0ff */
[----:B------:R-:W-:Y:S01]  /*0560*/  IADD3 R28, R0, 0x80, RZ ;  /* 0x00000080001c7810 */ /* 0x000fe20007ffe0ff */
[----:B------:R2:W-:Y:S01]  /*0570*/  STL [R1+0x1df4], R4 ;  /* 0x001df40401007387 */ /* 0x0005e20000100800 */
[C---:B0-----:R-:W-:Y:S02]  /*0580*/  IADD3 R3, R13.reuse, 0x4, RZ ;  /* 0x000000040d037810 */ /* 0x041fe40007ffe0ff */
[----:B-1----:R-:W-:-:S03]  /*0590*/  IADD3 R2, R13, 0x5, RZ ;  /* 0x000000050d027810 */ /* 0x002fc60007ffe0ff */
[----:B------:R0:W-:Y:S01]  /*05a0*/  STL [R1+0x1dfc], R3 ;  /* 0x001dfc0301007387 */ /* 0x0001e20000100800 */
[----:B--2---:R-:W-:-:S03]  /*05b0*/  IADD3 R4, R13, 0x6, RZ ;  /* 0x000000060d047810 */ /* 0x004fc60007ffe0ff */
[----:B------:R1:W-:Y:S04]  /*05c0*/  STL [R1+0x1df8], R2 ;  /* 0x001df80201007387 */ /* 0x0003e80000100800 */
        /* <DEDUP_REMOVED lines=463> */
[----:B0-----:R-:W-:-:S03]  /*22c0*/  IADD3 R3, R13, 0xef, RZ ;  /* 0x000000ef0d037810 */ /* 0x001fc60007ffe0ff */
[----:B------:R-:W-:Y:S01]  /*22d0*/  STL [R1+0xca8], R0 ;  /* 0x000ca80001007387 */ /* 0x000fe20000100800 */
[C---:B-1----:R-:W-:Y:S02]  /*22e0*/  IADD3 R2, R13.reuse, 0xee, RZ ;  /* 0x000000ee0d027810 */ /* 0x042fe40007ffe0ff */
[----:B--2---:R-:W-:-:S03]  /*22f0*/  IADD3 R4, R13, 0xf3, RZ ;  /* 0x000000f30d047810 */ /* 0x004fc60007ffe0ff */
[----:B------:R0:W-:Y:S04]  /*2300*/  STL [R1+0x21a0], R2 ;  /* 0x0021a00201007387 */ /* 0x0001e80000100800 */
[----:B------:R1:W-:Y:S01]  /*2310*/  STL [R1+0x21a4], R3 ;  /* 0x0021a40301007387 */ /* 0x0003e20000100800 */
[C---:B0-----:R-:W-:Y:S02]  /*2320*/  IADD3 R2, R13.reuse, 0xf0, RZ ;  /* 0x000000f00d027810 */ /* 0x041fe40007ffe0ff */
[----:B-1----:R-:W-:-:S03]  /*2330*/  IADD3 R3, R13, 0xf1, RZ ;  /* 0x000000f10d037810 */ /* 0x002fc60007ffe0ff */
[----:B------:R0:W-:Y:S04]  /*2340*/  STL [R1+0x21a8], R2 ;  /* 0x0021a80201007387 */ /* 0x0001e80000100800 */
[----:B------:R1:W-:Y:S04]  /*2350*/  STL [R1+0x21b0], R5 ;  /* 0x0021b00501007387 */ /* 0x0003e80000100800 */
[----:B------:R-:W-:Y:S01]  /*2360*/  STL [R1+0x21ac], R3 ;  /* 0x0021ac0301007387 */ /* 0x000fe20000100800 */
[----:B0-----:R-:W-:-:S03]  /*2370*/  IADD3 R2, R13, 0xf4, RZ ;  /* 0x000000f40d027810 */ /* 0x001fc60007ffe0ff */
[----:B------:R0:W-:Y:S01]  /*2380*/  STL [R1+0x21b4], R4 ;  /* 0x0021b40401007387 */ /* 0x0001e20000100800 */
[----:B-1----:R-:W-:-:S03]  /*2390*/  IADD3 R5, R13, 0xf8, RZ ;  /* 0x000000f80d057810 */ /* 0x002fc60007ffe0ff */
[----:B------:R1:W-:Y:S01]  /*23a0*/  STL [R1+0x21b8], R2 ;  /* 0x0021b80201007387 */ /* 0x0003e20000100800 */
[C---:B0-----:R-:W-:Y:S02]  /*23b0*/  IADD3 R4, R13.reuse, 0xf5, RZ ;  /* 0x000000f50d047810 */ /* 0x041fe40007ffe0ff */
[----:B-1----:R-:W-:-:S03]  /*23c0*/  IADD3 R2, R13, 0xf6, RZ ;  /* 0x000000f60d027810 */ /* 0x002fc60007ffe0ff */
[----:B------:R0:W-:Y:S04]  /*23d0*/  STL [R1+0x21bc], R4 ;  /* 0x0021bc0401007387 */ /* 0x0001e80000100800 */
[----:B------:R-:W-:Y:S04]  /*23e0*/  STL [R1+0x21c0], R2 ;  /* 0x0021c00201007387 */ /* 0x000fe80000100800 */
[----:B------:R1:W-:Y:S01]  /*23f0*/  STL [R1+0x21c4], R5 ;  /* 0x0021c40501007387 */ /* 0x0003e20000100800 */
[----:B0-----:R-:W-:-:S03]  /*2400*/  IADD3 R4, R13, 0xf9, RZ ;  /* 0x000000f90d047810 */ /* 0x001fc60007ffe0ff */
[----:B------:R-:W-:Y:S04]  /*2410*/  STL [R1+0x21c8], R29 ;  /* 0x0021c81d01007387 */ /* 0x000fe80000100800 */
[----:B------:R0:W-:Y:S01]  /*2420*/  STL [R1+0x21d0], R4 ;  /* 0x0021d00401007387 */ /* 0x0001e20000100800 */
[----:B-1----:R-:W-:-:S03]  /*2430*/  IADD3 R5, R13, 0xfb, RZ ;  /* 0x000000fb0d057810 */ /* 0x002fc60007ffe0ff */
        /* <DEDUP_REMOVED lines=8> */
[----:B0-----:R-:W-:-:S05]  /*24c0*/  IADD3 R4, R13, 0xff, RZ ;  /* 0x000000ff0d047810 */ /* 0x001fca0007ffe0ff */
[----:B------:R1:W-:Y:S04]  /*24d0*/  STL [R1+0x21dc], R4 ;  /* 0x0021dc0401007387 */ /* 0x0003e80000100800 */
[----:B------:R1:W-:Y:S01]  /*24e0*/  STL [R1+0xcac], R28 ;  /* 0x000cac1c01007387 */ /* 0x0003e20000100800 */
[----:B------:R-:W-:Y:S05]  /*24f0*/  @P0 BRA `(.L_x_0) ;  /* 0x00000f8000000947 */ /* 0x000fea0003800000 */
[----:B------:R0:W-:Y:S01]  /*2500*/  STL [R1], RZ ;  /* 0x000000ff01007387 */ /* 0x0001e20000100800 */
[----:B------:R-:W-:Y:S01]  /*2510*/  IMAD.SHL.U32 R0, R12, 0x40, RZ ;  /* 0x000000400c007824 */ /* 0x000fe200078e00ff */
[----:B------:R-:W-:Y:S01]  /*2520*/  CS2R R24, SRZ ;  /* 0x0000000000187805 */ /* 0x000fe2000001ff00 */
[----:B------:R-:W-:Y:S01]  /*2530*/  CS2R R26, SRZ ;  /* 0x00000000001a7805 */ /* 0x000fe2000001ff00 */
[----:B------:R0:W-:Y:S01]  /*2540*/  STL [R1+0x4], RZ ;  /* 0x000004ff01007387 */ /* 0x0001e20000100800 */
[----:B------:R-:W-:Y:S01]  /*2550*/  CS2R R20, SRZ ;  /* 0x0000000000147805 */ /* 0x000fe2000001ff00 */
[----:B------:R-:W-:Y:S01]  /*2560*/  LOP3.LUT R0, R0, 0x800, RZ, 0xc0, !PT ;  /* 0x0000080000007812 */ /* 0x000fe200078ec0ff */
[----:B------:R-:W-:Y:S01]  /*2570*/  CS2R R22, SRZ ;  /* 0x0000000000167805 */ /* 0x000fe2000001ff00 */
[----:B------:R0:W-:Y:S01]  /*2580*/  STL [R1+0x8], RZ ;  /* 0x000008ff01007387 */ /* 0x0001e20000100800 */
[----:B------:R-:W-:Y:S01]  /*2590*/  CS2R R16, SRZ ;  /* 0x0000000000107805 */ /* 0x000fe2000001ff00 */
[----:B------:R-:W-:Y:S01]  /*25a0*/  CS2R R18, SRZ ;  /* 0x0000000000127805 */ /* 0x000fe2000001ff00 */
[----:B------:R-:W-:Y:S01]  /*25b0*/  CS2R R12, SRZ ;  /* 0x00000000000c7805 */ /* 0x000fe2000001ff00 */
[----:B------:R0:W-:Y:S01]  /*25c0*/  STL [R1+0xc], RZ ;  /* 0x00000cff01007387 */ /* 0x0001e20000100800 */
[----:B------:R-:W-:Y:S01]  /*25d0*/  CS2R R14, SRZ ;  /* 0x00000000000e7805 */ /* 0x000fe2000001ff00 */
[----:B------:R-:W-:Y:S01]  /*25e0*/  CS2R R8, SRZ ;  /* 0x0000000000087805 */ /* 0x000fe2000001ff00 */
[----:B------:R-:W-:Y:S01]  /*25f0*/  CS2R R10, SRZ ;  /* 0x00000000000a7805 */ /* 0x000fe2000001ff00 */
[----:B------:R0:W-:Y:S01]  /*2600*/  STL [R1+0x10], RZ ;  /* 0x000010ff01007387 */ /* 0x0001e20000100800 */
[----:B-1----:R-:W-:Y:S01]  /*2610*/  CS2R R4, SRZ ;  /* 0x0000000000047805 */ /* 0x002fe2000001ff00 */
[----:B------:R-:W-:-:S02]  /*2620*/  CS2R R6, SRZ ;  /* 0x0000000000067805 */ /* 0x000fc4000001ff00 */
[----:B------:R0:W-:Y:S04]  /*2630*/  STL [R1+0x14], RZ ;  /* 0x000014ff01007387 */ /* 0x0001e80000100800 */
        /* <DEDUP_REMOVED lines=195> */
[----:B------:R0:W-:Y:S04]  /*3270*/  STL [R1+0x1de8], R0 ;  /* 0x001de80001007387 */ /* 0x0001e80000100800 */
        /* <DEDUP_REMOVED lines=30> */
[----:B------:R0:W-:Y:S01]  /*3460*/  STL [R1+0x3dc], RZ ;  /* 0x0003dcff01007387 */ /* 0x0001e20000100800 */
[----:B------:R-:W-:Y:S05]  /*3470*/  BRA `(.L_x_1) ;  /* 0x00088c5000007947 */ /* 0x000fea0003800000 */
.L_x_0:
[----:B------:R-:W2:Y:S04]  /*3480*/  LDL R27, [R1+0x21e0] ;  /* 0x0021e000011b7983 */ /* 0x000ea80000100800 */
[----:B------:R-:W3:Y:S04]  /*3490*/  LDL R17, [R1+0x21d4] ;  /* 0x0021d40001117983 */ /* 0x000ee80000100800 */
[----:B------:R-:W4:Y:S04]  /*34a0*/  LDL R10, [R1+0x21a8] ;  /* 0x0021a800010a7983 */ /* 0x000f280000100800 */
[----:B------:R-:W5:Y:S04]  /*34b0*/  LDL R26, [R1+0x21dc] ;  /* 0x0021dc00011a7983 */ /* 0x000f680000100800 */
[----:B------:R-:W5:Y:S04]  /*34c0*/  LDL R20, [R1+0x21e4] ;  /* 0x0021e40001147983 */ /* 0x000f680000100800 */
[----:B------:R-:W5:Y:S01]  /*34d0*/  LDL R18, [R1+0x21d8] ;  /* 0x0021d80001127983 */ /* 0x000f620000100800 */
[----:B------:R-:W-:-:S03]  /*34e0*/  IMAD.MOV.U32 R13, RZ, RZ, R29 ;  /* 0x000000ffff0d7224 */ /* 0x000fc600078e001d */
[----:B------:R-:W5:Y:S04]  /*34f0*/  LDL R21, [R1+0x21cc] ;  /* 0x0021cc0001157983 */ /* 0x000f680000100800 */
[----:B------:R-:W5:Y:S04]  /*3500*/  LDL R23, [R1+0x21d0] ;  /* 0x0021d00001177983 */ /* 0x000f680000100800 */
[----:B------:R-:W5:Y:S04]  /*3510*/  LDL R16, [R1+0x21c4] ;  /* 0x0021c40001107983 */ /* 0x000f680000100800 */
[----:B------:R-:W5:Y:S04]  /*3520*/  LDL R15, [R1+0x21bc] ;  /* 0x0021bc00010f7983 */ /* 0x000f680000100800 */
[----:B------:R-:W5:Y:S04]  /*3530*/  LDL R12, [R1+0x21b8] ;  /* 0x0021b800010c7983 */ /* 0x000f680000100800 */
[----:B------:R-:W5:Y:S04]  /*3540*/  LDL R14, [R1+0x21b4] ;  /* 0x0021b400010e7983 */ /* 0x000f680000100800 */
[----:B------:R-:W5:Y:S01]  /*3550*/  LDL R19, [R1+0x21b0] ;  /* 0x0021b00001137983 */ /* 0x000f620000100800 */
[----:B------:R-:W-:Y:S01]  /*3560*/  IABS R22, c[0x0][0x178] ;  /* 0x00005e0000167a13 */ /* 0x000fe20000000000 */
[----:B------:R-:W-:Y:S01]  /*3570*/  IMAD.MOV.U32 R8, RZ, RZ, R2 ;  /* 0x000000ffff087224 */ /* 0x000fe200078e0002 */
[----:B------:R-:W-:-:S02]  /*3580*/  IABS R29, c[0x0][0x17c] ;  /* 0x00005f00001d7a13 */ /* 0x000fc40000000000 */
[----:B------:R-:W0:Y:S01]  /*3590*/  I2F.RP R2, R22 ;  /* 0x0000001600027306 */ /* 0x000e220000209400 */
[----:B--2---:R-:W-:Y:S02]  /*35a0*/  IMAD.MOV.U32 R25, RZ, RZ, R27 ;  /* 0x000000ffff197224 */ /* 0x004fe400078e001b */
[----:B---3--:R-:W-:Y:S02]  /*35b0*/  IMAD.MOV.U32 R27, RZ, RZ, R17 ;  /* 0x000000ffff1b7224 */ /* 0x008fe400078e0011 */
[----:B------:R-:W-:Y:S02]  /*35c0*/  IMAD.MOV.U32 R17, RZ, RZ, R13 ;  /* 0x000000ffff117224 */ /* 0x000fe400078e000d */
[----:B----4-:R-:W-:Y:S01]  /*35d0*/  IMAD.MOV.U32 R13, RZ, RZ, R10 ;  /* 0x000000ffff0d7224 */ /* 0x010fe200078e000a */
[----:B------:R-:W-:-:S04]  /*35e0*/  SHF.R.S32.HI R10, RZ, 0x1f, R9 ;  /* 0x0000001fff0a7819 */ /* 0x000fc80000011409 */
[----:B------:R-:W-:Y:S02]  /*35f0*/  LEA.HI R10, R10, R9, RZ, 0x7 ;  /* 0x000000090a0a7211 */ /* 0x000fe400078f38ff */
[----:B------:R-:W2:Y:S01]  /*3600*/  LDL R9, [R1+0xca8] ;  /* 0x000ca80001097983 */ /* 0x000ea20000100800 */
[----:B------:R-:W3:Y:S03]  /*3610*/  I2F.RP R0, R29 ;  /* 0x0000001d00007306 */ /* 0x000ee60000209400 */
[----:B-1----:R-:W1:Y:S05]  /*3620*/  S2R R6, SR_TID.X ;  /* 0x0000000000067919 */ /* 0x002e6a0000002100 */
[----:B0-----:R-:W0:Y:S08]  /*3630*/  MUFU.RCP R2, R2 ;  /* 0x0000000200027308 */ /* 0x001e300000001000 */
[----:B---3--:R-:W3:Y:S01]  /*3640*/  MUFU.RCP R0, R0 ;  /* 0x0000000000007308 */ /* 0x008ee20000001000 */
[----:B------:R-:W-:Y:S01]  /*3650*/  IMAD.MOV.U32 R11, RZ, RZ, R3 ;  /* 0x000000ffff0b7224 */ /* 0x000fe200078e0003 */
[----:B0-----:R-:W-:-:S06]  /*3660*/  IADD3 R2, R2, 0xffffffe, RZ ;  /* 0x0ffffffe02027810 */ /* 0x001fcc0007ffe0ff */
[----:B------:R0:W4:Y:S01]  /*3670*/  F2I.FTZ.U32.TRUNC.NTZ R3, R2 ;  /* 0x0000000200037305 */ /* 0x000122000021f000 */
[----:B---3--:R-:W-:Y:S01]  /*3680*/  IADD3 R0, R0, 0xffffffe, RZ ;  /* 0x0ffffffe00007810 */ /* 0x008fe20007ffe0ff */
[----:B-1----:R-:W-:-:S06]  /*3690*/  IMAD.SHL.U32 R7, R6, 0x2, RZ ;  /* 0x0000000206077824 */ /* 0x002fcc00078e00ff */
[----:B------:R1:W3:Y:S01]  /*36a0*/  F2I.FTZ.U32.TRUNC.NTZ R5, R0 ;  /* 0x0000000000057305 */ /* 0x0002e2000021f000 */
[----:B-----5:R-:W-:Y:S01]  /*36b0*/  IMAD.MOV.U32 R24, RZ, RZ, R26 ;  /* 0x000000ffff187224 */ /* 0x020fe200078e001a */
[----:B0-----:R-:W-:Y:S01]  /*36c0*/  LOP3.LUT R2, R7, 0x10, RZ, 0xc0, !PT ;  /* 0x0000001007027812 */ /* 0x001fe200078ec0ff */
[----:B------:R-:W-:Y:S02]  /*36d0*/  IMAD.MOV.U32 R26, RZ, RZ, R20 ;  /* 0x000000ffff1a7224 */ /* 0x000fe400078e0014 */
[----:B------:R-:W-:Y:S01]  /*36e0*/  IMAD.MOV.U32 R20, RZ, RZ, R18 ;  /* 0x000000ffff147224 */ /* 0x000fe200078e0012 */
[----:B-1----:R-:W-:Y:S02]  /*36f0*/  SHF.R.U32.HI R0, RZ, 0x1, R6 ;  /* 0x00000001ff007819 */ /* 0x002fe40000011606 */
[----:B------:R-:W-:Y:S01]  /*3700*/  LOP3.LUT R6, R6, 0x7, RZ, 0xc0, !PT ;  /* 0x0000000706067812 */ /* 0x000fe200078ec0ff */
[----:B------:R-:W-:Y:S01]  /*3710*/  IMAD.MOV.U32 R18, RZ, RZ, R8 ;  /* 0x000000ffff127224 */ /* 0x000fe200078e0008 */
[----:B------:R-:W-:-:S03]  /*3720*/  LOP3.LUT R2, R2, 0x20, R0, 0xf8, !PT ;  /* 0x0000002002027812 */ /* 0x000fc600078ef800 */
[C---:B------:R-:W-:Y:S02]  /*3730*/  IMAD R8, R6.reuse, 0x110, RZ ;  /* 0x0000011006087824 */ /* 0x040fe400078e02ff */
[----:B------:R-:W-:Y:S02]  /*3740*/  IMAD R6, R6, 0x210, RZ ;  /* 0x0000021006067824 */ /* 0x000fe400078e02ff */
[----:B----4-:R-:W-:-:S03]  /*3750*/  IMAD.MOV R4, RZ, RZ, -R3 ;  /* 0x000000ffff047224 */ /* 0x010fc600078e0a03 */
[----:B------:R-:W-:Y:S01]  /*3760*/  LOP3.LUT R6, R6, R2, RZ, 0x3c, !PT ;  /* 0x0000000206067212 */ /* 0x000fe200078e3cff */
[----:B------:R-:W-:Y:S02]  /*3770*/  IMAD R4, R4, R22, RZ ;  /* 0x0000001604047224 */ /* 0x000fe400078e02ff */
[----:B------:R-:W-:Y:S02]  /*3780*/  IMAD.MOV.U32 R2, RZ, RZ, RZ ;  /* 0x000000ffff027224 */ /* 0x000fe400078e00ff */
[----:B---3--:R-:W-:Y:S01]  /*3790*/  IMAD.MOV R0, RZ, RZ, -R5 ;  /* 0x000000ffff007224 */ /* 0x008fe200078e0a05 */
[----:B------:R0:W-:Y:S01]  /*37a0*/  STL [R1+0x494], R10 ;  /* 0x0004940a01007387 */ /* 0x0001e20000100800 */
[----:B------:R-:W-:Y:S01]  /*37b0*/  LOP3.LUT R7, R8, 0x30, R7, 0x78, !PT ;  /* 0x0000003008077812 */ /* 0x000fe200078e7807 */
[----:B------:R-:W-:-:S04]  /*37c0*/  IMAD.HI.U32 R2, R3, R4, R2 ;  /* 0x0000000403027227 */ /* 0x000fc800078e0002 */
[----:B------:R-:W-:Y:S02]  /*37d0*/  IMAD R0, R0, R29, RZ ;  /* 0x0000001d00007224 */ /* 0x000fe400078e02ff */
[----:B------:R-:W-:Y:S02]  /*37e0*/  IMAD.MOV.U32 R4, RZ, RZ, RZ ;  /* 0x000000ffff047224 */ /* 0x000fe400078e00ff */
[----:B0-----:R-:W-:Y:S01]  /*37f0*/  IMAD.MOV.U32 R10, RZ, RZ, R28 ;  /* 0x000000ffff0a7224 */ /* 0x001fe200078e001c */
[----:B------:R0:W-:Y:S01]  /*3800*/  STL [R1+0x498], R7 ;  /* 0x0004980701007387 */ /* 0x0001e20000100800 */
[----:B------:R-:W-:Y:S01]  /*3810*/  IMAD.HI.U32 R28, R5, R0, R4 ;  /* 0x00000000051c7227 */ /* 0x000fe200078e0004 */
[----:B------:R-:W-:Y:S02]  /*3820*/  IABS R5, R24 ;  /* 0x0000001800057213 */ /* 0x000fe40000000000 */
[----:B------:R-:W-:Y:S02]  /*3830*/  IABS R3, R25 ;  /* 0x0000001900037213 */ /* 0x000fe40000000000 */
[----:B------:R-:W-:-:S02]  /*3840*/  IABS R0, R26 ;  /* 0x0000001a00007213 */ /* 0x000fc40000000000 */
[----:B0-----:R-:W-:Y:S01]  /*3850*/  IABS R7, R10 ;  /* 0x0000000a00077213 */ /* 0x001fe20000000000 */
[----:B------:R0:W-:Y:S01]  /*3860*/  STL [R1+0x39c], R6 ;  /* 0x00039c0601007387 */ /* 0x0001e20000100800 */
[----:B------:R-:W-:-:S04]  /*3870*/  IMAD.HI.U32 R4, R28, R3, RZ ;  /* 0x000000031c047227 */ /* 0x000fc800078e00ff */
[----:B------:R-:W-:-:S04]  /*3880*/  IMAD.HI.U32 R8, R2, R7, RZ ;  /* 0x0000000702087227 */ /* 0x000fc800078e00ff */
[----:B0-----:R-:W-:-:S04]  /*3890*/  IMAD.HI.U32 R6, R28, R5, RZ ;  /* 0x000000051c067227 */ /* 0x001fc800078e00ff */
[----:B------:R-:W-:Y:S02]  /*38a0*/  IMAD.MOV R8, RZ, RZ, -R8 ;  /* 0x000000ffff087224 */ /* 0x000fe400078e0a08 */
[----:B------:R-:W-:Y:S02]  /*38b0*/  IMAD.MOV R6, RZ, RZ, -R6 ;  /* 0x000000ffff067224 */ /* 0x000fe400078e0a06 */
[----:B------:R-:W-:Y:S02]  /*38c0*/  IMAD.MOV R4, RZ, RZ, -R4 ;  /* 0x000000ffff047224 */ /* 0x000fe400078e0a04 */
[----:B------:R-:W-:Y:S02]  /*38d0*/  IMAD R7, R22, R8, R7 ;  /* 0x0000000816077224 */ /* 0x000fe400078e0207 */
[C---:B------:R-:W-:Y:S02]  /*38e0*/  IMAD R5, R29.reuse, R6, R5 ;  /* 0x000000061d057224 */ /* 0x040fe400078e0205 */
[----:B------:R-:W-:Y:S01]  /*38f0*/  IMAD R3, R29, R4, R3 ;  /* 0x000000041d037224 */ /* 0x000fe200078e0203 */
[----:B--2---:R-:W-:-:S05]  /*3900*/  IABS R9, R9 ;  /* 0x0000000900097213 */ /* 0x004fca0000000000 */
[----:B------:R-:W-:-:S04]  /*3910*/  IMAD.HI.U32 R10, R2, R9, RZ ;  /* 0x00000009020a7227 */ /* 0x000fc800078e00ff */
[----:B------:R-:W-:-:S04]  /*3920*/  IMAD.HI.U32 R2, R28, R0, RZ ;  /* 0x000000001c027227 */ /* 0x000fc800078e00ff */
[----:B------:R-:W-:Y:S02]  /*3930*/  IMAD.MOV R10, RZ, RZ, -R10 ;  /* 0x000000ffff0a7224 */ /* 0x000fe400078e0a0a */
[----:B------:R-:W-:Y:S02]  /*3940*/  IMAD.MOV R2, RZ, RZ, -R2 ;  /* 0x000000ffff027224 */ /* 0x000fe400078e0a02 */
[----:B------:R-:W-:Y:S02]  /*3950*/  IMAD R9, R22, R10, R9 ;  /* 0x0000000a16097224 */ /* 0x000fe400078e0209 */
[----:B------:R-:W-:-:S03]  /*3960*/  IMAD R0, R29, R2, R0 ;  /* 0x000000021d007224 */ /* 0x000fc600078e0200 */
[----:B------:R0:W-:Y:S04]  /*3970*/  STL [R1+0x70], R9 ;  /* 0x0000700901007387 */ /* 0x0001e80000100800 */
[----:B------:R1:W-:Y:S04]  /*3980*/  STL [R1+0x6c], R7 ;  /* 0x00006c0701007387 */ /* 0x0003e80000100800 */
[----:B------:R2:W-:Y:S01]  /*3990*/  STL [R1+0x68], R5 ;  /* 0x0000680501007387 */ /* 0x0005e20000100800 */
[----:B0-----:R-:W-:-:S03]  /*39a0*/  IABS R9, R27 ;  /* 0x0000001b00097213 */ /* 0x001fc60000000000 */
[----:B------:R0:W-:Y:S01]  /*39b0*/  STL [R1+0x64], R3 ;  /* 0x0000640301007387 */ /* 0x0001e20000100800 */
[----:B-1----:R-:W-:-:S03]  /*39c0*/  IABS R7, R20 ;  /* 0x0000001400077213 */ /* 0x002fc60000000000 */
[----:B------:R1:W-:Y:S01]  /*39d0*/  STL [R1+0x60], R0 ;  /* 0x0000600001007387 */ /* 0x0003e20000100800 */
[----:B--2---:R-:W-:Y:S01]  /*39e0*/  IABS R5, R21 ;  /* 0x0000001500057213 */ /* 0x004fe20000000000 */
[----:B------:R-:W-:Y:S01]  /*39f0*/  IMAD.HI.U32 R10, R28, R9, RZ ;  /* 0x000000091c0a7227 */ /* 0x000fe200078e00ff */
[----:B0-----:R-:W-:-:S03]  /*3a00*/  IABS R3, R23 ;  /* 0x0000001700037213 */ /* 0x001fc60000000000 */
[----:B------:R-:W-:Y:S01]  /*3a10*/  IMAD.HI.U32 R8, R28, R7, RZ ;  /* 0x000000071c087227 */ /* 0x000fe200078e00ff */
[----:B-1----:R-:W-:-:S03]  /*3a20*/  IABS R0, R16 ;  /* 0x0000001000007213 */ /* 0x002fc60000000000 */
[----:B------:R-:W-:-:S04]  /*3a30*/  IMAD.HI.U32 R6, R28, R5, RZ ;  /* 0x000000051c067227 */ /* 0x000fc800078e00ff */
[----:B------:R-:W-:-:S04]  /*3a40*/  IMAD.HI.U32 R4, R28, R3, RZ ;  /* 0x000000031c047227 */ /* 0x000fc800078e00ff */
[----:B------:R-:W-:-:S04]  /*3a50*/  IMAD.HI.U32 R2, R28, R0, RZ ;  /* 0x000000001c027227 */ /* 0x000fc800078e00ff */
[----:B------:R-:W-:Y:S02]  /*3a60*/  IMAD.MOV R10, RZ, RZ, -R10 ;  /* 0x000000ffff0a7224 */ /* 0x000fe400078e0a0a */
[----:B------:R-:W-:Y:S02]  /*3a70*/  IMAD.MOV R8, RZ, RZ, -R8 ;  /* 0x000000ffff087224 */ /* 0x000fe400078e0a08 */
[----:B------:R-:W-:Y:S02]  /*3a80*/  IMAD.MOV R6, RZ, RZ, -R6 ;  /* 0x000000ffff067224 */ /* 0x000fe400078e0a06 */
[----:B------:R-:W-:Y:S02]  /*3a90*/  IMAD.MOV R4, RZ, RZ, -R4 ;  /* 0x000000ffff047224 */ /* 0x000fe400078e0a04 */
[----:B------:R-:W-:Y:S02]  /*3aa0*/  IMAD.MOV R2, RZ, RZ, -R2 ;  /* 0x000000ffff027224 */ /* 0x000fe400078e0a02 */
[----:B------:R-:W-:-:S02]  /*3ab0*/  IMAD R9, R29, R10, R9 ;  /* 0x0000000a1d097224 */ /* 0x000fc400078e0209 */
[C---:B------:R-:W-:Y:S02]  /*3ac0*/  IMAD R7, R29.reuse, R8, R7 ;  /* 0x000000081d077224 */ /* 0x040fe400078e0207 */
[C---:B------:R-:W-:Y:S02]  /*3ad0*/  IMAD R5, R29.reuse, R6, R5 ;  /* 0x000000061d057224 */ /* 0x040fe400078e0205 */
[C---:B------:R-:W-:Y:S01]  /*3ae0*/  IMAD R3, R29.reuse, R4, R3 ;  /* 0x000000041d037224 */ /* 0x040fe200078e0203 */
[----:B------:R-:W-:Y:S01]  /*3af0*/  STL [R1+0x5c], R9 ;  /* 0x00005c0901007387 */ /* 0x000fe20000100800 */
[----:B------:R-:W-:-:S03]  /*3b00*/  IMAD R0, R29, R2, R0 ;  /* 0x000000021d007224 */ /* 0x000fc600078e0200 */
[----:B------:R-:W-:Y:S04]  /*3b10*/  STL [R1+0x58], R7 ;  /* 0x0000580701007387 */ /* 0x000fe80000100800 */
[----:B------:R0:W-:Y:S04]  /*3b20*/  STL [R1+0x54], R5 ;  /* 0x0000540501007387 */ /* 0x0001e80000100800 */
[----:B------:R1:W-:Y:S04]  /*3b30*/  STL [R1+0x50], R3 ;  /* 0x0000500301007387 */ /* 0x0003e80000100800 */
[----:B------:R2:W-:Y:S01]  /*3b40*/  STL [R1+0x4c], R0 ;  /* 0x00004c0001007387 */ /* 0x0005e20000100800 */
[----:B0-----:R-:W-:-:S03]  /*3b50*/  IABS R5, R15 ;  /* 0x0000000f00057213 */ /* 0x001fc60000000000 */
[----:B------:R-:W3:Y:S01]  /*3b60*/  LDL R15, [R1+0x21a4] ;  /* 0x0021a400010f7983 */ /* 0x000ee20000100800 */
[----:B------:R-:W-:Y:S02]  /*3b70*/  IABS R9, R17 ;  /* 0x0000001100097213 */ /* 0x000fe40000000000 */
[----:B------:R-:W-:Y:S02]  /*3b80*/  IABS R7, R18 ;  /* 0x0000001200077213 */ /* 0x000fe40000000000 */
[----:B-1----:R-:W-:Y:S02]  /*3b90*/  IABS R3, R12 ;  /* 0x0000000c00037213 */ /* 0x002fe40000000000 */
[----:B------:R-:W4:Y:S01]  /*3ba0*/  LDL R12, [R1+0x21a0] ;  /* 0x0021a000010c7983 */ /* 0x000f220000100800 */
[----:B------:R-:W-:-:S04]  /*3bb0*/  IMAD.HI.U32 R10, R28, R9, RZ ;  /* 0x000000091c0a7227 */ /* 0x000fc800078e00ff */
[----:B------:R-:W-:-:S04]  /*3bc0*/  IMAD.HI.U32 R8, R28, R7, RZ ;  /* 0x000000071c087227 */ /* 0x000fc800078e00ff */
[----:B------:R-:W-:-:S04]  /*3bd0*/  IMAD.HI.U32 R6, R28, R5, RZ ;  /* 0x000000051c067227 */ /* 0x000fc800078e00ff */
[----:B------:R-:W-:Y:S02]  /*3be0*/  IMAD.MOV R10, RZ, RZ, -R10 ;  /* 0x000000ffff0a7224 */ /* 0x000fe400078e0a0a */
[----:B------:R-:W-:Y:S02]  /*3bf0*/  IMAD.MOV R8, RZ, RZ, -R8 ;  /* 0x000000ffff087224 */ /* 0x000fe400078e0a08 */
[----:B------:R-:W-:Y:S02]  /*3c00*/  IMAD.MOV R6, RZ, RZ, -R6 ;  /* 0x000000ffff067224 */ /* 0x000fe400078e0a06 */
[C---:B------:R-:W-:Y:S02]  /*3c10*/  IMAD R9, R29.reuse, R10, R9 ;  /* 0x0000000a1d097224 */ /* 0x040fe400078e0209 */
[C---:B------:R-:W-:Y:S02]  /*3c20*/  IMAD R7, R29.reuse, R8, R7 ;  /* 0x000000081d077224 */ /* 0x040fe400078e0207 */
[----:B------:R-:W-:Y:S01]  /*3c30*/  IMAD R5, R29, R6, R5 ;  /* 0x000000061d057224 */ /* 0x000fe200078e0205 */
[----:B------:R0:W-:Y:S01]  /*3c40*/  STL [R1+0x48], R9 ;  /* 0x0000480901007387 */ /* 0x0001e20000100800 */
[----:B--2---:R-:W-:-:S03]  /*3c50*/  IABS R0, R14 ;  /* 0x0000000e00007213 */ /* 0x004fc60000000000 */
[----:B------:R1:W-:Y:S04]  /*3c60*/  STL [R1+0x44], R7 ;  /* 0x0000440701007387 */ /* 0x0003e80000100800 */
[----:B------:R2:W-:Y:S01]  /*3c70*/  STL [R1+0x40], R5 ;  /* 0x0000400501007387 */ /* 0x0005e20000100800 */
[----:B------:R-:W-:-:S03]  /*3c80*/  IMAD.HI.U32 R4, R28, R3, RZ ;  /* 0x000000031c047227 */ /* 0x000fc600078e00ff */
[----:B------:R-:W5:Y:S01]  /*3c90*/  LDL R14, [R1+0x219c] ;  /* 0x00219c00010e7983 */ /* 0x000f620000100800 */
[----:B------:R-:W-:-:S04]  /*3ca0*/  IMAD.HI.U32 R2, R28, R0, RZ ;  /* 0x000000001c027227 */ /* 0x000fc800078e00ff */
[----:B------:R-:W-:Y:S02]  /*3cb0*/  IMAD.MOV R4, RZ, RZ, -R4 ;  /* 0x000000ffff047224 */ /* 0x000fe400078e0a04 */
[----:B------:R-:W-:Y:S02]  /*3cc0*/  IMAD.MOV R2, RZ, RZ, -R2 ;  /* 0x000000ffff027224 */ /* 0x000fe400078e0a02 */
[C---:B------:R-:W-:Y:S02]  /*3cd0*/  IMAD R3, R29.reuse, R4, R3 ;  /* 0x000000041d037224 */ /* 0x040fe400078e0203 */
[----:B------:R-:W-:Y:S01]  /*3ce0*/  IMAD R0, R29, R2, R0 ;  /* 0x000000021d007224 */ /* 0x000fe200078e0200 */
[----:B0-----:R-:W-:Y:S02]  /*3cf0*/  IABS R9, R19 ;  /* 0x0000001300097213 */ /* 0x001fe40000000000 */
[----:B------:R3:W-:Y:S04]  /*3d00*/  STL [R1+0x3c], R3 ;  /* 0x00003c0301007387 */ /* 0x0007e80000100800 */
[----:B------:R4:W-:Y:S04]  /*3d10*/  STL [R1+0x398], R0 ;  /* 0x0003980001007387 */ /* 0x0009e80000100800 */
[----:B------:R-:W5:Y:S01]  /*3d20*/  LDL R19, [R1+0x2198] ;  /* 0x0021980001137983 */ /* 0x000f620000100800 */
[----:B-1----:R-:W-:-:S03]  /*3d30*/  IABS R7, R11 ;  /* 0x0000000b00077213 */ /* 0x002fc60000000000 */
[----:B------:R-:W5:Y:S01]  /*3d40*/  LDL R11, [R1+0x2194] ;  /* 0x00219400010b7983 */ /* 0x000f620000100800 */
[----:B--2---:R-:W-:-:S03]  /*3d50*/  IABS R5, R13 ;  /* 0x0000000d00057213 */ /* 0x004fc60000000000 */
[----:B------:R-:W2:Y:S01]  /*3d60*/  LDL R13, [R1+0x2190] ;  /* 0x00219000010d7983 */ /* 0x000ea20000100800 */
        /* <DEDUP_REMOVED lines=9> */
[----:B---3--:R-:W-:-:S02]  /*3e00*/  IABS R3, R15 ;  /* 0x0000000f00037213 */ /* 0x008fc40000000000 */
[----:B------:R-:W3:Y:S04]  /*3e10*/  LDL R15, [R1+0x218c] ;  /* 0x00218c00010f7983 */ /* 0x000ee80000100800 */
[----:B------:R5:W-:Y:S01]  /*3e20*/  STL [R1+0x384], R9 ;  /* 0x0003840901007387 */ /* 0x000be20000100800 */
[----:B----4-:R-:W-:-:S03]  /*3e30*/  IABS R0, R12 ;  /* 0x0000000c00007213 */ /* 0x010fc60000000000 */
[----:B------:R0:W-:Y:S04]  /*3e40*/  STL [R1+0x388], R7 ;  /* 0x0003880701007387 */ /* 0x0001e80000100800 */
[----:B------:R1:W-:Y:S01]  /*3e50*/  STL [R1+0x38c], R5 ;  /* 0x00038c0501007387 */ /* 0x0003e20000100800 */
[----:B------:R-:W-:-:S03]  /*3e60*/  IMAD.HI.U32 R4, R28, R3, RZ ;  /* 0x000000031c047227 */ /* 0x000fc600078e00ff */
[----:B------:R-:W4:Y:S01]  /*3e70*/  LDL R12, [R1+0x2188] ;  /* 0x00218800010c7983 */ /* 0x000f220000100800 */
[----:B------:R-:W-:-:S04]  /*3e80*/  IMAD.HI.U32 R2, R28, R0, RZ ;  /* 0x000000001c027227 */ /* 0x000fc800078e00ff */
[----:B------:R-:W-:Y:S02]  /*3e90*/  IMAD.MOV R4, RZ, RZ, -R4 ;  /* 0x000000ffff047224 */ /* 0x000fe400078e0a04 */
[----:B------:R-:W-:Y:S02]  /*3ea0*/  IMAD.MOV R2, RZ, RZ, -R2 ;  /* 0x000000ffff027224 */ /* 0x000fe400078e0a02 */
[C---:B------:R-:W-:Y:S02]  /*3eb0*/  IMAD R3, R29.reuse, R4, R3 ;  /* 0x000000041d037224 */ /* 0x040fe400078e0203 */
[----:B------:R-:W-:-:S03]  /*3ec0*/  IMAD R0, R29, R2, R0 ;  /* 0x000000021d007224 */ /* 0x000fc600078e0200 */
[----:B------:R2:W-:Y:S04]  /*3ed0*/  STL [R1+0x390], R3 ;  /* 0x0003900301007387 */ /* 0x0005e80000100800 */
[----:B------:R3:W-:Y:S01]  /*3ee0*/  STL [R1+0x394], R0 ;  /* 0x0003940001007387 */ /* 0x0007e20000100800 */
[----:B-----5:R-:W-:-:S03]  /*3ef0*/  IABS R9, R14 ;  /* 0x0000000e00097213 */ /* 0x020fc60000000000 */
[----:B------:R-:W5:Y:S01]  /*3f00*/  LDL R14, [R1+0x2184] ;  /* 0x00218400010e7983 */ /* 0x000f620000100800 */
[----:B0-----:R-:W-:-:S03]  /*3f10*/  IABS R7, R19 ;  /* 0x0000001300077213 */ /* 0x001fc60000000000 */
        /* <DEDUP_REMOVED lines=14> */
[----:B------:R4:W-:Y:S04]  /*4000*/  STL [R1+0x370], R9 ;  /* 0x0003700901007387 */ /* 0x0009e80000100800 */
[----:B------:R5:W-:Y:S04]  /*4010*/  STL [R1+0x374], R7 ;  /* 0x0003740701007387 */ /* 0x000be80000100800 */
[----:B------:R0:W-:Y:S01]  /*4020*/  STL [R1+0x378], R5 ;  /* 0x0003780501007387 */ /* 0x0001e20000100800 */
[----:B------:R-:W-:-:S04]  /*4030*/  IMAD.HI.U32 R4, R28, R3, RZ ;  /* 0x000000031c047227 */ /* 0x000fc800078e00ff */
[----:B------:R-:W-:-:S04]  /*4040*/  IMAD.MOV R4, RZ, RZ, -R4 ;  /* 0x000000ffff047224 */ /* 0x000fc800078e0a04 */
[----:B------:R-:W-:Y:S01]  /*4050*/  IMAD R3, R29, R4, R3 ;  /* 0x000000041d037224 */ /* 0x000fe200078e0203 */
[----:B---3--:R-:W-:Y:S02]  /*4060*/  IABS R0, R15 ;  /* 0x0000000f00007213 */ /* 0x008fe40000000000 */
[----:B------:R-:W3:Y:S03]  /*4070*/  LDL R15, [R1+0x2174] ;  /* 0x00217400010f7983 */ /* 0x000ee60000100800 */
[----:B------:R-:W-:-:S04]  /*4080*/  IMAD.HI.U32 R2, R28, R0, RZ ;  /* 0x000000001c027227 */ /* 0x000fc800078e00ff */
[----:B------:R-:W-:-:S04]  /*4090*/  IMAD.MOV R2, RZ, RZ, -R2 ;  /* 0x000000ffff027224 */ /* 0x000fc800078e0a02 */
[----:B------:R-:W-:Y:S01]  /*40a0*/  IMAD R0, R29, R2, R0 ;  /* 0x000000021d007224 */ /* 0x000fe200078e0200 */
[----:B------:R1:W-:Y:S01]  /*40b0*/  STL [R1+0x37c], R3 ;  /* 0x00037c0301007387 */ /* 0x0003e20000100800 */
[----:B----4-:R-:W-:-:S03]  /*40c0*/  IABS R9, R12 ;  /* 0x0000000c00097213 */ /* 0x010fc60000000000 */
[----:B------:R2:W-:Y:S04]  /*40d0*/  STL [R1+0x380], R0 ;  /* 0x0003800001007387 */ /* 0x0005e80000100800 */
[----:B------:R-:W4:Y:S01]  /*40e0*/  LDL R12, [R1+0x2170] ;  /* 0x00217000010c7983 */ /* 0x000f220000100800 */
[----:B-----5:R-:W-:-:S03]  /*40f0*/  IABS R7, R14 ;  /* 0x0000000e00077213 */ /* 0x020fc60000000000 */
[----:B------:R-:W5:Y:S01]  /*4100*/  LDL R14, [R1+0x216c] ;  /* 0x00216c00010e7983 */ /* 0x000f620000100800 */
[----:B0-----:R-:W-:-:S03]  /*4110*/  IABS R5, R19 ;  /* 0x0000001300057213 */ /* 0x001fc60000000000 */
[----:B------:R-:W5:Y:S01]  /*4120*/  LDL R19, [R1+0x2168] ;  /* 0x0021680001137983 */ /* 0x000f620000100800 */
[----:B-1----:R-:W-:-:S03]  /*4130*/  IABS R3, R11 ;  /* 0x0000000b00037213 */ /* 0x002fc60000000000 */
[----:B------:R-:W5:Y:S01]  /*4140*/  LDL R11, [R1+0x2164] ;  /* 0x00216400010b7983 */ /* 0x000f620000100800 */
        /* <DEDUP_REMOVED lines=12> */
[----:B------:R5:W-:Y:S04]  /*4210*/  STL [R1+0x364], R5 ;  /* 0x0003640501007387 */ /* 0x000be80000100800 */
[----:B------:R-:W2:Y:S01]  /*4220*/  LDL R13, [R1+0x2160] ;  /* 0x00216000010d7983 */ /* 0x000ea20000100800 */
[----:B------:R-:W-:-:S04]  /*4230*/  IMAD.HI.U32 R2, R28, R0, RZ ;  /* 0x000000001c027227 */ /* 0x000fc800078e00ff */
[----:B------:R-:W-:-:S04]  /*4240*/  IMAD.MOV R2, RZ, RZ, -R2 ;  /* 0x000000ffff027224 */ /* 0x000fc800078e0a02 */
[----:B------:R-:W-:-:S05]  /*4250*/  IMAD R0, R29, R2, R0 ;  /* 0x000000021d007224 */ /* 0x000fca00078e0200 */
[----:B------:R0:W-:Y:S01]  /*4260*/  STL [R1+0x36c], R0 ;  /* 0x00036c0001007387 */ /* 0x0001e20000100800 */
[----:B------:R-:W-:-:S04]  /*4270*/  IMAD.HI.U32 R4, R28, R3, RZ ;  /* 0x000000031c047227 */ /* 0x000fc800078e00ff */
[----:B------:R-:W-:-:S04]  /*4280*/  IMAD.MOV R4, RZ, RZ, -R4 ;  /* 0x000000ffff047224 */ /* 0x000fc800078e0a04 */
[----:B------:R-:W-:Y:S01]  /*4290*/  IMAD R24, R29, R4, R3 ;  /* 0x000000041d187224 */ /* 0x000fe200078e0203 */
[----:B---3--:R-:W-:Y:S02]  /*42a0*/  IABS R9, R15 ;  /* 0x0000000f00097213 */ /* 0x008fe40000000000 */
[----:B------:R-:W3:Y:S01]  /*42b0*/  LDL R15, [R1+0x215c] ;  /* 0x00215c00010f7983 */ /* 0x000ee20000100800 */
[----:B----4-:R-:W-:-:S03]  /*42c0*/  IABS R7, R12 ;  /* 0x0000000c00077213 */ /* 0x010fc60000000000 */
[----:B------:R-:W4:Y:S01]  /*42d0*/  LDL R12, [R1+0x2158] ;  /* 0x00215800010c7983 */ /* 0x000f220000100800 */
[----:B-----5:R-:W-:-:S03]  /*42e0*/  IABS R5, R14 ;  /* 0x0000000e00057213 */ /* 0x020fc60000000000 */
[----:B------:R-:W5:Y:S01]  /*42f0*/  LDL R14, [R1+0x2154] ;  /* 0x00215400010e7983 */ /* 0x000f620000100800 */
[----:B------:R-:W-:-:S04]  /*4300*/  IMAD.HI.U32 R10, R28, R9, RZ ;  /* 0x000000091c0a7227 */ /* 0x000fc800078e00ff */
[----:B------:R-:W-:-:S04]  /*4310*/  IMAD.HI.U32 R8, R28, R7, RZ ;  /* 0x000000071c087227 */ /* 0x000fc800078e00ff */
[----:B------:R-:W-:-:S04]  /*4320*/  IMAD.HI.U32 R6, R28, R5, RZ ;  /* 0x000000051c067227 */ /* 0x000fc800078e00ff */
[----:B------:R-:W-:Y:S01]  /*4330*/  IMAD.MOV R10, RZ, RZ, -R10 ;  /* 0x000000ffff0a7224 */ /* 0x000fe200078e0a0a */
[----:B------:R-:W-:Y:S02]  /*4340*/  IABS R3, R19 ;  /* 0x0000001300037213 */ /* 0x000fe40000000000 */
[----:B------:R-:W5:Y:S01]  /*4350*/  LDL R19, [R1+0x2150] ;  /* 0x0021500001137983 */ /* 0x000f620000100800 */
[----:B------:R-:W-:Y:S02]  /*4360*/  IMAD.MOV R8, RZ, RZ, -R8 ;  /* 0x000000ffff087224 */ /* 0x000fe400078e0a08 */
[----:B------:R-:W-:Y:S02]  /*4370*/  IMAD.MOV R6, RZ, RZ, -R6 ;  /* 0x000000ffff067224 */ /* 0x000fe400078e0a06 */
[C---:B------:R-:W-:Y:S02]  /*4380*/  IMAD R9, R29.reuse, R10, R9 ;  /* 0x0000000a1d097224 */ /* 0x040fe400078e0209 */
[----:B------:R-:W-:-:S02]  /*4390*/  IMAD R7, R29, R8, R7 ;  /* 0x000000081d077224 */ /* 0x000fc400078e0207 */
[----:B------:R-:W-:Y:S01]  /*43a0*/  IMAD R5, R29, R6, R5 ;  /* 0x000000061d057224 */ /* 0x000fe200078e0205 */
[----:B------:R2:W-:Y:S01]  /*43b0*/  STL [R1+0x348], R9 ;  /* 0x0003480901007387 */ /* 0x0005e20000100800 */
[----:B0-----:R-:W-:-:S03]  /*43c0*/  IABS R0, R11 ;  /* 0x0000000b00007213 */ /* 0x001fc60000000000 */
[----:B------:R3:W-:Y:S04]  /*43d0*/  STL [R1+0x34c], R7 ;  /* 0x00034c0701007387 */ /* 0x0007e80000100800 */
[----:B------:R4:W-:Y:S04]  /*43e0*/  STL [R1+0x350], R5 ;  /* 0x0003500501007387 */ /* 0x0009e80000100800 */
[----:B------:R-:W5:Y:S01]  /*43f0*/  LDL R11, [R1+0x214c] ;  /* 0x00214c00010b7983 */ /* 0x000f620000100800 */
[----:B------:R-:W-:-:S04]  /*4400*/  IMAD.HI.U32 R4, R28, R3, RZ ;  /* 0x000000031c047227 */ /* 0x000fc800078e00ff */
[----:B------:R-:W-:-:S04]  /*4410*/  IMAD.HI.U32 R2, R28, R0, RZ ;  /* 0x000000001c027227 */ /* 0x000fc800078e00ff */
[----:B------:R-:W-:Y:S02]  /*4420*/  IMAD.MOV R4, RZ, RZ, -R4 ;  /* 0x000000ffff047224 */ /* 0x000fe400078e0a04 */
[----:B------:R-:W-:Y:S02]  /*4430*/  IMAD.MOV R2, RZ, RZ, -R2 ;  /* 0x000000ffff027224 */ /* 0x000fe400078e0a02 */
[C---:B------:R-:W-:Y:S02]  /*4440*/  IMAD R3, R29.reuse, R4, R3 ;  /* 0x000000041d037224 */ /* 0x040fe400078e0203 */
[----:B------:R-:W-:Y:S01]  /*4450*/  IMAD R0, R29, R2, R0 ;  /* 0x000000021d007224 */ /* 0x000fe200078e0200 */
[----:B--2---:R-:W-:Y:S02]  /*4460*/  IABS R9, R13 ;  /* 0x0000000d00097213 */ /* 0x004fe40000000000 */
[----:B------:R5:W-:Y:S04]  /*4470*/  STL [R1+0x354], R3 ;  /* 0x0003540301007387 */ /* 0x000be80000100800 */
[----:B------:R0:W-:Y:S04]  /*4480*/  STL [R1+0x358], R0 ;  /* 0x0003580001007387 */ /* 0x0001e80000100800 */
[----:B------:R-:W2:Y:S01]  /*4490*/  LDL R13, [R1+0x2148] ;  /* 0x00214800010d7983 */ /* 0x000ea20000100800 */
[----:B------:R-:W-:-:S04]  /*44a0*/  IMAD.HI.U32 R10, R28, R9, RZ ;  /* 0x000000091c0a7227 */ /* 0x000fc800078e00ff */
[----:B------:R-:W-:-:S04]  /*44b0*/  IMAD.MOV R10, RZ, RZ, -R10 ;  /* 0x000000ffff0a7224 */ /* 0x000fc800078e0a0a */
[----:B------:R-:W-:Y:S01]  /*44c0*/  IMAD R9, R29, R10, R9 ;  /* 0x0000000a1d097224 */ /* 0x000fe200078e0209 */
[----:B---3--:R-:W-:Y:S02]  /*44d0*/  IABS R7, R15 ;  /* 0x0000000f00077213 */ /* 0x008fe40000000000 */
[----:B------:R-:W3:Y:S01]  /*44e0*/  LDL R15, [R1+0x2144] ;  /* 0x00214400010f7983 */ /* 0x000ee20000100800 */
[----:B----4-:R-:W-:-:S03]  /*44f0*/  IABS R5, R12 ;  /* 0x0000000c00057213 */ /* 0x010fc60000000000 */
[----:B------:R-:W4:Y:S01]  /*4500*/  LDL R12, [R1+0x2140] ;  /* 0x00214000010c7983 */ /* 0x000f220000100800 */
[----:B------:R-:W-:-:S04]  /*4510*/  IMAD.HI.U32 R8, R28, R7, RZ ;  /* 0x000000071c087227 */ /* 0x000fc800078e00ff */
[----:B------:R-:W-:-:S04]  /*4520*/  IMAD.HI.U32 R6, R28, R5, RZ ;  /* 0x000000051c067227 */ /* 0x000fc800078e00ff */
[----:B------:R-:W-:Y:S02]  /*4530*/  IMAD.MOV R8, RZ, RZ, -R8 ;  /* 0x000000ffff087224 */ /* 0x000fe400078e0a08 */
[----:B------:R-:W-:Y:S01]  /*4540*/  IMAD.MOV R6, RZ, RZ, -R6 ;  /* 0x000000ffff067224 */ /* 0x000fe200078e0a06 */
[----:B-----5:R-:W-:Y:S02]  /*4550*/  IABS R3, R14 ;  /* 0x0000000e00037213 */ /* 0x020fe40000000000 */
[----:B------:R-:W5:Y:S01]  /*4560*/  LDL R14, [R1+0x213c] ;  /* 0x00213c00010e7983 */ /* 0x000f620000100800 */
[C---:B------:R-:W-:Y:S02]  /*4570*/  IMAD R7, R29.reuse, R8, R7 ;  /* 0x000000081d077224 */ /* 0x040fe400078e0207 */
[----:B------:R-:W-:Y:S01]  /*4580*/  IMAD R5, R29, R6, R5 ;  /* 0x000000061d057224 */ /* 0x000fe200078e0205 */
[----:B------:R1:W-:Y:S04]  /*4590*/  STL [R1+0x334], R9 ;  /* 0x0003340901007387 */ /* 0x0003e80000100800 */
[----:B------:R2:W-:Y:S04]  /*45a0*/  STL [R1+0x338], R7 ;  /* 0x0003380701007387 */ /* 0x0005e80000100800 */
[----:B------:R3:W-:Y:S01]  /*45b0*/  STL [R1+0x33c], R5 ;  /* 0x00033c0501007387 */ /* 0x0007e20000100800 */
[----:B------:R-:W-:Y:S01]  /*45c0*/  IMAD.HI.U32 R4, R28, R3, RZ ;  /* 0x000000031c047227 */ /* 0x000fe200078e00ff */
[----:B0-----:R-:W-:-:S02]  /*45d0*/  IABS R0, R19 ;  /* 0x0000001300007213 */ /* 0x001fc40000000000 */
[----:B------:R-:W5:Y:S03]  /*45e0*/  LDL R19, [R1+0x2138] ;  /* 0x0021380001137983 */ /* 0x000f660000100800 */
[----:B------:R-:W-:-:S04]  /*45f0*/  IMAD.HI.U32 R2, R28, R0, RZ ;  /* 0x000000001c027227 */ /* 0x000fc800078e00ff */
[----:B------:R-:W-:Y:S02]  /*4600*/  IMAD.MOV R4, RZ, RZ, -R4 ;  /* 0x000000ffff047224 */ /* 0x000fe400078e0a04 */
[----:B------:R-:W-:Y:S02]  /*4610*/  IMAD.MOV R2, RZ, RZ, -R2 ;  /* 0x000000ffff027224 */ /* 0x000fe400078e0a02 */
[C---:B------:R-:W-:Y:S02]  /*4620*/  IMAD R3, R29.reuse, R4, R3 ;  /* 0x000000041d037224 */ /* 0x040fe400078e0203 */
[----:B------:R-:W-:-:S03]  /*4630*/  IMAD R0, R29, R2, R0 ;  /* 0x000000021d007224 */ /* 0x000fc600078e0200 */
[----:B------:R4:W-:Y:S01]  /*4640*/  STL [R1+0x340], R3 ;  /* 0x0003400301007387 */ /* 0x0009e20000100800 */
[----:B-1----:R-:W-:-:S03]  /*4650*/  IABS R9, R11 ;  /* 0x0000000b00097213 */ /* 0x002fc60000000000 */
[----:B------:R5:W-:Y:S04]  /*4660*/  STL [R1+0x344], R0 ;  /* 0x0003440001007387 */ /* 0x000be80000100800 */
[----:B------:R-:W5:Y:S01]  /*4670*/  LDL R11, [R1+0x2134] ;  /* 0x00213400010b7983 */ /* 0x000f620000100800 */
[----:B--2---:R-:W-:-:S03]  /*4680*/  IABS R7, R13 ;  /* 0x0000000d00077213 */ /* 0x004fc60000000000 */
[----:B------:R-:W2:Y:S01]  /*4690*/  LDL R13, [R1+0x2130] ;  /* 0x00213000010d7983 */ /* 0x000ea20000100800 */
[----:B------:R-:W-:-:S04]  /*46a0*/  IMAD.HI.U32 R10, R28, R9, RZ ;  /* 0x000000091c0a7227 */ /* 0x000fc800078e00ff */
[----:B------:R-:W-:-:S04]  /*46b0*/  IMAD.HI.U32 R8, R28, R7, RZ ;  /* 0x000000071c087227 */ /* 0x000fc800078e00ff */
[----:B------:R-:W-:Y:S02]  /*46c0*/  IMAD.MOV R10, RZ, RZ, -R10 ;  /* 0x000000ffff0a7224 */ /* 0x000fe400078e0a0a */
[----:B------:R-:W-:Y:S02]  /*46d0*/  IMAD.MOV R8, RZ, RZ, -R8 ;  /* 0x000000ffff087224 */ /* 0x000fe400078e0a08 */
[C---:B------:R-:W-:Y:S02]  /*46e0*/  IMAD R9, R29.reuse, R10, R9 ;  /* 0x0000000a1d097224 */ /* 0x040fe400078e0209 */
[----:B------:R-:W-:Y:S01]  /*46f0*/  IMAD R7, R29, R8, R7 ;  /* 0x000000081d077224 */ /* 0x000fe200078e0207 */
[----:B---3--:R-:W-:Y:S02]  /*4700*/  IABS R5, R15 ;  /* 0x0000000f00057213 */ /* 0x008fe40000000000 */
[----:B------:R-:W3:Y:S03]  /*4710*/  LDL R15, [R1+0x212c] ;  /* 0x00212c00010f7983 */ /* 0x000ee60000100800 */
[----:B------:R-:W-:-:S04]  /*4720*/  IMAD.HI.U32 R6, R28, R5, RZ ;  /* 0x000000051c067227 */ /* 0x000fc800078e00ff */
[----:B------:R-:W-:Y:S01]  /*4730*/  IMAD.MOV R6, RZ, RZ, -R6 ;  /* 0x000000ffff067224 */ /* 0x000fe200078e0a06 */
[----:B----4-:R-:W-:Y:S02]  /*4740*/  IABS R3, R12 ;  /* 0x0000000c00037213 */ /* 0x010fe40000000000 */
[----:B------:R-:W4:Y:S01]  /*4750*/  LDL R12, [R1+0x2128] ;  /* 0x00212800010c7983 */ /* 0x000f220000100800 */
[----:B------:R-:W-:-:S03]  /*4760*/  IMAD R5, R29, R6, R5 ;  /* 0x000000061d057224 */ /* 0x000fc600078e0205 */
[----:B------:R0:W-:Y:S04]  /*4770*/  STL [R1+0x320], R9 ;  /* 0x0003200901007387 */ /* 0x0001e80000100800 */
[----:B------:R1:W-:Y:S04]  /*4780*/  STL [R1+0x324], R7 ;  /* 0x0003240701007387 */ /* 0x0003e80000100800 */
[----:B------:R2:W-:Y:S01]  /*4790*/  STL [R1+0x328], R5 ;  /* 0x0003280501007387 */ /* 0x0005e20000100800 */
[----:B------:R-:W-:Y:S01]  /*47a0*/  IMAD.HI.U32 R4, R28, R3, RZ ;  /* 0x000000031c047227 */ /* 0x000fe200078e00ff */
[----:B-----5:R-:W-:-:S02]  /*47b0*/  IABS R0, R14 ;  /* 0x0000000e00007213 */ /* 0x020fc40000000000 */
[----:B------:R-:W5:Y:S03]  /*47c0*/  LDL R14, [R1+0x2124] ;  /* 0x00212400010e7983 */ /* 0x000f660000100800 */
[----:B------:R-:W-:-:S04]  /*47d0*/  IMAD.HI.U32 R2, R28, R0, RZ ;  /* 0x000000001c027227 */ /* 0x000fc800078e00ff */
[----:B------:R-:W-:Y:S02]  /*47e0*/  IMAD.MOV R4, RZ, RZ, -R4 ;  /* 0x000000ffff047224 */ /* 0x000fe400078e0a04 */
[----:B------:R-:W-:Y:S02]  /*47f0*/  IMAD.MOV R2, RZ, RZ, -R2 ;  /* 0x000000ffff027224 */ /* 0x000fe400078e0a02 */
[C---:B------:R-:W-:Y:S02]  /*4800*/  IMAD R3, R29.reuse, R4, R3 ;  /* 0x000000041d037224 */ /* 0x040fe400078e0203 */
[----:B------:R-:W-:-:S03]  /*4810*/  IMAD R0, R29, R2, R0 ;  /* 0x000000021d007224 */ /* 0x000fc600078e0200 */
[----:B------:R3:W-:Y:S01]  /*4820*/  STL [R1+0x32c], R3 ;  /* 0x00032c0301007387 */ /* 0x0007e20000100800 */
[----:B0-----:R-:W-:-:S03]  /*4830*/  IABS R9, R19 ;  /* 0x0000001300097213 */ /* 0x001fc60000000000 */
        /* <DEDUP_REMOVED lines=17> */
[----:B------:R5:W-:Y:S04]  /*4950*/  STL [R1+0x30c], R9 ;  /* 0x00030c0901007387 */ /* 0x000be80000100800 */
[----:B------:R0:W-:Y:S04]  /*4960*/  STL [R1+0x310], R7 ;  /* 0x0003100701007387 */ /* 0x0001e80000100800 */
[----:B------:R1:W-:Y:S01]  /*4970*/  STL [R1+0x314], R5 ;  /* 0x0003140501007387 */ /* 0x0003e20000100800 */
[----:B------:R-:W-:Y:S01]  /*4980*/  IMAD.HI.U32 R4, R28, R3, RZ ;  /* 0x000000031c047227 */ /* 0x000fe200078e00ff */
[----:B----4-:R-:W-:-:S02]  /*4990*/  IABS R0, R12 ;  /* 0x0000000c00007213 */ /* 0x010fc40000000000 */
[----:B------:R-:W4:Y:S03]  /*49a0*/  LDL R12, [R1+0x2110] ;  /* 0x00211000010c7983 */ /* 0x000f260000100800 */
        /* <DEDUP_REMOVED lines=16> */
[----:B------:R-:W-:Y:S01]  /*4ab0*/  IMAD.MOV R10, RZ, RZ, -R10 ;  /* 0x000000ffff0a7224 */ /* 0x000fe200078e0a0a */
[----:B--2---:R-:W-:Y:S02]  /*4ac0*/  IABS R3, R13 ;  /* 0x0000000d00037213 */ /* 0x004fe40000000000 */
[----:B------:R-:W2:Y:S01]  /*4ad0*/  LDL R13, [R1+0x2100] ;  /* 0x00210000010d7983 */ /* 0x000ea20000100800 */
[----:B------:R-:W-:Y:S02]  /*4ae0*/  IMAD.MOV R8, RZ, RZ, -R8 ;  /* 0x000000ffff087224 */ /* 0x000fe400078e0a08 */
[----:B------:R-:W-:Y:S02]  /*4af0*/  IMAD.MOV R6, RZ, RZ, -R6 ;  /* 0x000000ffff067224 */ /* 0x000fe400078e0a06 */
[C---:B------:R-:W-:Y:S02]  /*4b00*/  IMAD R9, R29.reuse, R10, R9 ;  /* 0x0000000a1d097224 */ /* 0x040fe400078e0209 */
[----:B------:R-:W-:-:S02]  /*4b10*/  IMAD R7, R29, R8, R7 ;  /* 0x000000081d077224 */ /* 0x000fc400078e0207 */
        /* <DEDUP_REMOVED lines=12> */
[----:B------:R1:W-:Y:S04]  /*4be0*/  STL [R1+0x304], R3 ;  /* 0x0003040301007387 */ /* 0x0003e80000100800 */
[----:B------:R2:W-:Y:S01]  /*4bf0*/  STL [R1+0x308], R0 ;  /* 0x0003080001007387 */ /* 0x0005e20000100800 */
[----:B----4-:R-:W-:-:S03]  /*4c00*/  IABS R9, R12 ;  /* 0x0000000c00097213 */ /* 0x010fc60000000000 */
        /* <DEDUP_REMOVED lines=9> */
[----:B------:R-:W-:Y:S02]  /*4ca0*/  IMAD.MOV R8, RZ, RZ, -R8 ;  /* 0x000000ffff087224 */ /* 0x000fe400078e0a08 */
[----:B------:R-:W-:Y:S02]  /*4cb0*/  IMAD.MOV R6, RZ, RZ, -R6 ;  /* 0x000000ffff067224 */ /* 0x000fe400078e0a06 */
[C---:B------:R-:W-:Y:S02]  /*4cc0*/  IMAD R7, R29.reuse, R8, R7 ;  /* 0x000000081d077224 */ /* 0x040fe400078e0207 */
[----:B------:R-:W-:-:S03]  /*4cd0*/  IMAD R5, R29, R6, R5 ;  /* 0x000000061d057224 */ /* 0x000fc600078e0205 */
[----:B------:R4:W-:Y:S01]  /*4ce0*/  STL [R1+0x2e8], R7 ;  /* 0x0002e80701007387 */ /* 0x0009e20000100800 */
[----:B--2---:R-:W-:-:S03]  /*4cf0*/  IABS R0, R13 ;  /* 0x0000000d00007213 */ /* 0x004fc60000000000 */
[----:B------:R5:W-:Y:S01]  /*4d00*/  STL [R1+0x2ec], R5 ;  /* 0x0002ec0501007387 */ /* 0x000be20000100800 */
[----:B------:R-:W-:-:S03]  /*4d10*/  IMAD.HI.U32 R4, R28, R3, RZ ;  /* 0x000000031c047227 */ /* 0x000fc600078e00ff */
[----:B------:R-:W2:Y:S01]  /*4d20*/  LDL R13, [R1+0x20ec] ;  /* 0x0020ec00010d7983 */ /* 0x000ea20000100800 */
[----:B------:R-:W-:-:S04]  /*4d30*/  IMAD.HI.U32 R2, R28, R0, RZ ;  /* 0x000000001c027227 */ /* 0x000fc800078e00ff */
[----:B------:R-:W-:Y:S02]  /*4d40*/  IMAD.MOV R4, RZ, RZ, -R4 ;  /* 0x000000ffff047224 */ /* 0x000fe400078e0a04 */
[----:B------:R-:W-:-:S04]  /*4d50*/  IMAD.HI.U32 R10, R28, R9, RZ ;  /* 0x000000091c0a7227 */ /* 0x000fc800078e00ff */
[----:B------:R-:W-:Y:S02]  /*4d60*/  IMAD.MOV R2, RZ, RZ, -R2 ;  /* 0x000000ffff027224 */ /* 0x000fe400078e0a02 */
[C---:B------:R-:W-:Y:S02]  /*4d70*/  IMAD R3, R29.reuse, R4, R3 ;  /* 0x000000041d037224 */ /* 0x040fe400078e0203 */
[----:B------:R-:W-:Y:S02]  /*4d80*/  IMAD.MOV R10, RZ, RZ, -R10 ;  /* 0x000000ffff0a7224 */ /* 0x000fe400078e0a0a */
[C---:B------:R-:W-:Y:S01]  /*4d90*/  IMAD R0, R29.reuse, R2, R0 ;  /* 0x000000021d007224 */ /* 0x040fe200078e0200 */
[----:B------:R0:W-:Y:S01]  /*4da0*/  STL [R1+0x2f0], R3 ;  /* 0x0002f00301007387 */ /* 0x0001e20000100800 */
[----:B------:R-:W-:-:S03]  /*4db0*/  IMAD R23, R29, R10, R9 ;  /* 0x0000000a1d177224 */ /* 0x000fc600078e0209 */
[----:B------:R1:W-:Y:S01]  /*4dc0*/  STL [R1+0x2f4], R0 ;  /* 0x0002f40001007387 */ /* 0x0003e20000100800 */
[----:B---3--:R-:W-:-:S03]  /*4dd0*/  IABS R9, R15 ;  /* 0x0000000f00097213 */ /* 0x008fc60000000000 */
[----:B------:R-:W3:Y:S01]  /*4de0*/  LDL R15, [R1+0x20e4] ;  /* 0x0020e400010f7983 */ /* 0x000ee20000100800 */
[----:B----4-:R-:W-:-:S03]  /*4df0*/  IABS R7, R12 ;  /* 0x0000000c00077213 */ /* 0x010fc60000000000 */
[----:B------:R-:W4:Y:S01]  /*4e00*/  LDL R12, [R1+0x20e0] ;  /* 0x0020e000010c7983 */ /* 0x000f220000100800 */
[C---:B------:R-:W-:Y:S01]  /*4e10*/  IMAD.HI.U32 R10, R28.reuse, R9, RZ ;  /* 0x000000091c0a7227 */ /* 0x040fe200078e00ff */
[----:B-----5:R-:W-:Y:S02]  /*4e20*/  IABS R5, R14 ;  /* 0x0000000e00057213 */ /* 0x020fe40000000000 */
[----:B------:R-:W5:Y:S01]  /*4e30*/  LDL R14, [R1+0x20dc] ;  /* 0x0020dc00010e7983 */ /* 0x000f620000100800 */
[----:B------:R-:W-:-:S04]  /*4e40*/  IMAD.HI.U32 R8, R28, R7, RZ ;  /* 0x000000071c087227 */ /* 0x000fc800078e00ff */
[----:B------:R-:W-:-:S04]  /*4e50*/  IMAD.HI.U32 R6, R28, R5, RZ ;  /* 0x000000051c067227 */ /* 0x000fc800078e00ff */
[----:B------:R-:W-:Y:S02]  /*4e60*/  IMAD.MOV R10, RZ, RZ, -R10 ;  /* 0x000000ffff0a7224 */ /* 0x000fe400078e0a0a */
[----:B------:R-:W-:Y:S02]  /*4e70*/  IMAD.MOV R8, RZ, RZ, -R8 ;  /* 0x000000ffff087224 */ /* 0x000fe400078e0a08 */
[----:B------:R-:W-:Y:S01]  /*4e80*/  IMAD.MOV R6, RZ, RZ, -R6 ;  /* 0x000000ffff067224 */ /* 0x000fe200078e0a06 */
[----:B0-----:R-:W-:Y:S02]  /*4e90*/  IABS R3, R19 ;  /* 0x0000001300037213 */ /* 0x001fe40000000000 */
[----:B------:R-:W5:Y:S01]  /*4ea0*/  LDL R19, [R1+0x20d4] ;  /* 0x0020d40001137983 */ /* 0x000f620000100800 */
[C---:B------:R-:W-:Y:S02]  /*4eb0*/  IMAD R9, R29.reuse, R10, R9 ;  /* 0x0000000a1d097224 */ /* 0x040fe400078e0209 */
[----:B------:R-:W-:-:S02]  /*4ec0*/  IMAD R7, R29, R8, R7 ;  /* 0x000000081d077224 */ /* 0x000fc400078e0207 */
[----:B------:R-:W-:Y:S01]  /*4ed0*/  IMAD R5, R29, R6, R5 ;  /* 0x000000061d057224 */ /* 0x000fe200078e0205 */
[----:B------:R2:W-:Y:S04]  /*4ee0*/  STL [R1+0x2d0], R9 ;  /* 0x0002d00901007387 */ /* 0x0005e80000100800 */
[----:B------:R3:W-:Y:S04]  /*4ef0*/  STL [R1+0x2d4], R7 ;  /* 0x0002d40701007387 */ /* 0x0007e80000100800 */
[----:B------:R4:W-:Y:S01]  /*4f00*/  STL [R1+0x2d8], R5 ;  /* 0x0002d80501007387 */ /* 0x0009e20000100800 */
        /* <DEDUP_REMOVED lines=8> */
[----:B------:R5:W-:Y:S04]  /*4f90*/  STL [R1+0x2dc], R3 ;  /* 0x0002dc0301007387 */ /* 0x000be80000100800 */
[----:B------:R0:W-:Y:S01]  /*4fa0*/  STL [R1+0x2e0], R0 ;  /* 0x0002e00001007387 */ /* 0x0001e20000100800 */
[----:B--2---:R-:W-:-:S03]  /*4fb0*/  IABS R9, R13 ;  /* 0x0000000d00097213 */ /* 0x004fc60000000000 */
[----:B------:R-:W2:Y:S02]  /*4fc0*/  LDL R13, [R1+0x20d0] ;  /* 0x0020d000010d7983 */ /* 0x000ea40000100800 */
        /* <DEDUP_REMOVED lines=56> */
[----:B------:R3:W-:Y:S04]  /*5350*/  STL [R1+0x2b4], R3 ;  /* 0x0002b40301007387 */ /* 0x0007e80000100800 */
[----:B------:R4:W-:Y:S01]  /*5360*/  STL [R1+0x2b8], R0 ;  /* 0x0002b80001007387 */ /* 0x0009e20000100800 */
        /* <DEDUP_REMOVED lines=71> */
[----:B------:R-:W-:-:S04]  /*57e0*/  IMAD.HI.U32 R4, R28, R3, RZ ;  /* 0x000000031c047227 */ /* 0x000fc800078e00ff */
[----:B------:R-:W-:Y:S01]  /*57f0*/  IMAD.MOV R10, RZ, RZ, -R10 ;  /* 0x000000ffff0a7224 */ /* 0x000fe200078e0a0a */
[----:B--2---:R-:W-:Y:S01]  /*5800*/  IABS R0, R13 ;  /* 0x0000000d00007213 */ /* 0x004fe20000000000 */
[----:B------:R-:W-:Y:S02]  /*5810*/  IMAD.MOV R8, RZ, RZ, -R8 ;  /* 0x000000ffff087224 */ /* 0x000fe400078e0a08 */
[----:B------:R-:W-:Y:S02]  /*5820*/  IMAD.MOV R6, RZ, RZ, -R6 ;  /* 0x000000ffff067224 */ /* 0x000fe400078e0a06 */
[----:B------:R-:W-:-:S04]  /*5830*/  IMAD.HI.U32 R2, R28, R0, RZ ;  /* 0x000000001c027227 */ /* 0x000fc800078e00ff */
[----:B------:R-:W-:Y:S02]  /*5840*/  IMAD.MOV R4, RZ, RZ, -R4 ;  /* 0x000000ffff047224 */ /* 0x000fe400078e0a04 */
[C---:B------:R-:W-:Y:S02]  /*5850*/  IMAD R9, R29.reuse, R10, R9 ;  /* 0x0000000a1d097224 */ /* 0x040fe400078e0209 */
[----:B------:R-:W-:Y:S02]  /*5860*/  IMAD.MOV R2, RZ, RZ, -R2 ;  /* 0x000000ffff027224 */ /* 0x000fe400078e0a02 */
[C---:B------:R-:W-:Y:S02]  /*5870*/  IMAD R7, R29.reuse, R8, R7 ;  /* 0x000000081d077224 */ /* 0x040fe400078e0207 */
[C---:B------:R-:W-:Y:S01]  /*5880*/  IMAD R5, R29.reuse, R6, R5 ;  /* 0x000000061d057224 */ /* 0x040fe200078e0205 */
[----:B------:R3:W-:Y:S01]  /*5890*/  STL [R1+0x26c], R9 ;  /* 0x00026c0901007387 */ /* 0x0007e20000100800 */
[----:B------:R-:W-:-:S02]  /*58a0*/  IMAD R3, R29, R4, R3 ;  /* 0x000000041d037224 */ /* 0x000fc400078e0203 */
[----:B------:R-:W-:Y:S01]  /*58b0*/  IMAD R0, R29, R2, R0 ;  /* 0x000000021d007224 */ /* 0x000fe200078e0200 */
[----:B------:R4:W-:Y:S04]  /*58c0*/  STL [R1+0x270], R7 ;  /* 0x0002700701007387 */ /* 0x0009e80000100800 */
[----:B------:R5:W-:Y:S04]  /*58d0*/  STL [R1+0x274], R5 ;  /* 0x0002740501007387 */ /* 0x000be80000100800 */
[----:B------:R-:W2:Y:S04]  /*58e0*/  LDL R13, [R1+0x206c] ;  /* 0x00206c00010d7983 */ /* 0x000ea80000100800 */
[----:B------:R0:W-:Y:S04]  /*58f0*/  STL [R1+0x278], R3 ;  /* 0x0002780301007387 */ /* 0x0001e80000100800 */
        /* <DEDUP_REMOVED lines=61> */
[----:B-1----:R-:W-:-:S03]  /*5cd0*/  IABS R9, R11 ;  /* 0x0000000b00097213 */ /* 0x002fc60000000000 */
[----:B------:R-:W5:Y:S02]  /*5ce0*/  LDL R11, [R1+0x2048] ;  /* 0x00204800010b7983 */ /* 0x000f640000100800 */
[----:B------:R-:W-:-:S04]  /*5cf0*/  IMAD.HI.U32 R10, R28, R9, RZ ;  /* 0x000000091c0a7227 */ /* 0x000fc800078e00ff */
[----:B------:R-:W-:-:S04]  /*5d00*/  IMAD.MOV R10, RZ, RZ, -R10 ;  /* 0x000000ffff0a7224 */ /* 0x000fc800078e0a0a */
[----:B------:R-:W-:Y:S01]  /*5d10*/  IMAD R9, R29, R10, R9 ;  /* 0x0000000a1d097224 */ /* 0x000fe200078e0209 */
[----:B--2---:R-:W-:Y:S02]  /*5d20*/  IABS R7, R13 ;  /* 0x0000000d00077213 */ /* 0x004fe40000000000 */
[----:B------:R-:W2:Y:S03]  /*5d30*/  LDL R13, [R1+0x203c] ;  /* 0x00203c00010d7983 */ /* 0x000ea60000100800 */
[----:B------:R-:W-:-:S04]  /*5d40*/  IMAD.HI.U32 R8, R28, R7, RZ ;  /* 0x000000071c087227 */ /* 0x000fc800078e00ff */
[----:B------:R-:W-:-:S04]  /*5d50*/  IMAD.MOV R8, RZ, RZ, -R8 ;  /* 0x000000ffff087224 */ /* 0x000fc800078e0a08 */
        /* <DEDUP_REMOVED lines=32> */
[----:B------:R-:W2:Y:S03]  /*5f60*/  LDL R13, [R1+0x2024] ;  /* 0x00202400010d7983 */ /* 0x000ea60000100800 */
[----:B------:R-:W-:-:S04]  /*5f70*/  IMAD.HI.U32 R6, R28, R5, RZ ;  /* 0x000000051c067227 */ /* 0x000fc800078e00ff */
[----:B------:R-:W-:-:S04]  /*5f80*/  IMAD.MOV R6, RZ, RZ, -R6 ;  /* 0x000000ffff067224 */ /* 0x000fc800078e0a06 */
[----:B------:R-:W-:Y:S01]  /*5f90*/  IMAD R5, R29, R6, R5 ;  /* 0x000000061d057224 */ /* 0x000fe200078e0205 */
[----:B---3--:R-:W-:Y:S02]  /*5fa0*/  IABS R3, R15 ;  /* 0x0000000f00037213 */ /* 0x008fe40000000000 */
        /* <DEDUP_REMOVED lines=29> */
[----:B--2---:R-:W-:-:S02]  /*6180*/  IABS R3, R13 ;  /* 0x0000000d00037213 */ /* 0x004fc40000000000 */
[----:B------:R-:W2:Y:S03]  /*6190*/  LDL R13, [R1+0x200c] ;  /* 0x00200c00010d7983 */ /* 0x000ea60000100800 */
[----:B------:R-:W-:-:S04]  /*61a0*/  IMAD.HI.U32 R4, R28, R3, RZ ;  /* 0x000000031c047227 */ /* 0x000fc800078e00ff */
[----:B------:R-:W-:Y:S01]  /*61b0*/  IMAD.MOV R4, RZ, RZ, -R4 ;  /* 0x000000ffff047224 */ /* 0x000fe200078e0a04 */
[----:B------:R4:W-:Y:S03]  /*61c0*/  STL [R1+0x208], R9 ;  /* 0x0002080901007387 */ /* 0x0009e60000100800 */
[----:B------:R-:W-:Y:S01]  /*61d0*/  IMAD R3, R29, R4, R3 ;  /* 0x000000041d037224 */ /* 0x000fe200078e0203 */
[----:B------:R5:W-:Y:S04]  /*61e0*/  STL [R1+0x20c], R7 ;  /* 0x00020c0701007387 */ /* 0x000be80000100800 */
[----:B------:R0:W-:Y:S01]  /*61f0*/  STL [R1+0x210], R5 ;  /* 0x0002100501007387 */ /* 0x0001e20000100800 */
[----:B---3--:R-:W-:-:S03]  /*6200*/  IABS R0, R15 ;  /* 0x0000000f00007213 */ /* 0x008fc60000000000 */
[----:B------:R-:W3:Y:S02]  /*6210*/  LDL R15, [R1+0x2010] ;  /* 0x00201000010f7983 */ /* 0x000ee40000100800 */
        /* <DEDUP_REMOVED lines=17> */
[----:B------:R-:W-:Y:S02]  /*6330*/  IMAD.MOV R10, RZ, RZ, -R10 ;  /* 0x000000ffff0a7224 */ /* 0x000fe400078e0a0a */
[----:B------:R-:W-:Y:S02]  /*6340*/  IMAD.MOV R8, RZ, RZ, -R8 ;  /* 0x000000ffff087224 */ /* 0x000fe400078e0a08 */
[----:B------:R-:W-:Y:S02]  /*6350*/  IMAD.MOV R6, RZ, RZ, -R6 ;  /* 0x000000ffff067224 */ /* 0x000fe400078e0a06 */
[----:B------:R-:W-:Y:S02]  /*6360*/  IMAD.MOV R4, RZ, RZ, -R4 ;  /* 0x000000ffff047224 */ /* 0x000fe400078e0a04 */
[C---:B------:R-:W-:Y:S02]  /*6370*/  IMAD R9, R29.reuse, R10, R9 ;  /* 0x0000000a1d097224 */ /* 0x040fe400078e0209 */
[----:B------:R-:W-:-:S02]  /*6380*/  IMAD R7, R29, R8, R7 ;  /* 0x000000081d077224 */ /* 0x000fc400078e0207 */
[C---:B------:R-:W-:Y:S01]  /*6390*/  IMAD R5, R29.reuse, R6, R5 ;  /* 0x000000061d057224 */ /* 0x040fe200078e0205 */
[----:B------:R3:W-:Y:S01]  /*63a0*/  STL [R1+0x1f4], R9 ;  /* 0x0001f40901007387 */ /* 0x0007e20000100800 */
[----:B------:R-:W-:-:S03]  /*63b0*/  IMAD R3, R29, R4, R3 ;  /* 0x000000041d037224 */ /* 0x000fc600078e0203 */
[----:B------:R4:W-:Y:S01]  /*63c0*/  STL [R1+0x1f8], R7 ;  /* 0x0001f80701007387 */ /* 0x0009e20000100800 */
[----:B--2---:R-:W-:-:S05]  /*63d0*/  IABS R0, R13 ;  /* 0x0000000d00007213 */ /* 0x004fca0000000000 */
[----:B------:R-:W-:-:S04]  /*63e0*/  IMAD.HI.U32 R2, R28, R0, RZ ;  /* 0x000000001c027227 */ /* 0x000fc800078e00ff */
[----:B------:R-:W-:Y:S01]  /*63f0*/  IMAD.MOV R2, RZ, RZ, -R2 ;  /* 0x000000ffff027224 */ /* 0x000fe200078e0a02 */
[----:B------:R5:W-:Y:S03]  /*6400*/  STL [R1+0x1fc], R5 ;  /* 0x0001fc0501007387 */ /* 0x000be60000100800 */
[----:B------:R-:W-:Y:S01]  /*6410*/  IMAD R0, R29, R2, R0 ;  /* 0x000000021d007224 */ /* 0x000fe200078e0200 */
        /* <DEDUP_REMOVED lines=112> */
[----:B----4-:R-:W-:-:S05]  /*6b20*/  IABS R0, R12 ;  /* 0x0000000c00007213 */ /* 0x010fca0000000000 */
[----:B------:R-:W-:-:S04]  /*6b30*/  IMAD.HI.U32 R2, R28, R0, RZ ;  /* 0x000000001c027227 */ /* 0x000fc800078e00ff */
[----:B------:R-:W-:Y:S01]  /*6b40*/  IMAD.MOV R2, RZ, RZ, -R2 ;  /* 0x000000ffff027224 */ /* 0x000fe200078e0a02 */
[----:B------:R5:W-:Y:S01]  /*6b50*/  STL [R1+0x19c], R9 ;  /* 0x00019c0901007387 */ /* 0x000be20000100800 */
[C---:B------:R-:W-:Y:S02]  /*6b60*/  IMAD R3, R29.reuse, R4, R3 ;  /* 0x000000041d037224 */ /* 0x040fe400078e0203 */
[----:B------:R-:W-:Y:S01]  /*6b70*/  IMAD R0, R29, R2, R0 ;  /* 0x000000021d007224 */ /* 0x000fe200078e0200 */
[----:B------:R0:W-:Y:S04]  /*6b80*/  STL [R1+0x1a0], R7 ;  /* 0x0001a00701007387 */ /* 0x0001e80000100800 */
[----:B------:R1:W-:Y:S04]  /*6b90*/  STL [R1+0x1a4], R5 ;  /* 0x0001a40501007387 */ /* 0x0003e80000100800 */
[----:B------:R-:W4:Y:S01]  /*6ba0*/  LDL R12, [R1+0x1fa4] ;  /* 0x001fa400010c7983 */ /* 0x000f220000100800 */
[----:B-----5:R-:W-:-:S03]  /*6bb0*/  IABS R9, R14 ;  /* 0x0000000e00097213 */ /* 0x020fc60000000000 */
[----:B------:R2:W-:Y:S04]  /*6bc0*/  STL [R1+0x1a8], R3 ;  /* 0x0001a80301007387 */ /* 0x0005e80000100800 */
[----:B------:R3:W-:Y:S04]  /*6bd0*/  STL [R1+0x1ac], R0 ;  /* 0x0001ac0001007387 */ /* 0x0007e80000100800 */
        /* <DEDUP_REMOVED lines=47> */
[----:B------:R-:W-:-:S03]  /*6ed0*/  IMAD.HI.U32 R4, R28, R3, RZ ;  /* 0x000000031c047227 */ /* 0x000fc600078e00ff */
[----:B------:R4:W-:Y:S04]  /*6ee0*/  STL [R1+0x170], R7 ;  /* 0x0001700701007387 */ /* 0x0009e80000100800 */
[----:B------:R5:W-:Y:S01]  /*6ef0*/  STL [R1+0x174], R5 ;  /* 0x0001740501007387 */ /* 0x000be20000100800 */
[----:B------:R-:W-:-:S04]  /*6f00*/  IMAD.MOV R4, RZ, RZ, -R4 ;  /* 0x000000ffff047224 */ /* 0x000fc800078e0a04 */
[----:B------:R-:W-:Y:S01]  /*6f10*/  IMAD R3, R29, R4, R3 ;  /* 0x000000041d037224 */ /* 0x000fe200078e0203 */
[----:B--2---:R-:W-:Y:S02]  /*6f20*/  IABS R0, R13 ;  /* 0x0000000d00007213 */ /* 0x004fe40000000000 */
[----:B------:R-:W2:Y:S03]  /*6f30*/  LDL R13, [R1+0x1f7c] ;  /* 0x001f7c00010d7983 */ /* 0x000ea60000100800 */
[----:B------:R-:W-:-:S04]  /*6f40*/  IMAD.HI.U32 R2, R28, R0, RZ ;  /* 0x000000001c027227 */ /* 0x000fc800078e00ff */
[----:B------:R-:W-:-:S04]  /*6f50*/  IMAD.MOV R2, RZ, RZ, -R2 ;  /* 0x000000ffff027224 */ /* 0x000fc800078e0a02 */
[----:B------:R-:W-:Y:S01]  /*6f60*/  IMAD R0, R29, R2, R0 ;  /* 0x000000021d007224 */ /* 0x000fe200078e0200 */
[----:B------:R0:W-:Y:S04]  /*6f70*/  STL [R1+0x178], R3 ;  /* 0x0001780301007387 */ /* 0x0001e80000100800 */
[----:B------:R1:W-:Y:S01]  /*6f80*/  STL [R1+0x17c], R0 ;  /* 0x00017c0001007387 */ /* 0x0003e20000100800 */
[----:B---3--:R-:W-:-:S03]  /*6f90*/  IABS R9, R15 ;  /* 0x0000000f00097213 */ /* 0x008fc60000000000 */
[----:B------:R-:W3:Y:S02]  /*6fa0*/  LDL R15, [R1+0x1f80] ;  /* 0x001f8000010f7983 */ /* 0x000ee40000100800 */
[----:B------:R-:W-:-:S04]  /*6fb0*/  IMAD.HI.U32 R10, R28, R9, RZ ;  /* 0x000000091c0a7227 */ /* 0x000fc800078e00ff */
[----:B------:R-:W-:Y:S01]  /*6fc0*/  IMAD.MOV R10, RZ, RZ, -R10 ;  /* 0x000000ffff0a7224 */ /* 0x000fe200078e0a0a */
[----:B----4-:R-:W-:Y:S02]  /*6fd0*/  IABS R7, R12 ;  /* 0x0000000c00077213 */ /* 0x010fe40000000000 */
[----:B------:R-:W4:Y:S01]  /*6fe0*/  LDL R12, [R1+0x1f74] ;  /* 0x001f7400010c7983 */ /* 0x000f220000100800 */
[----:B-----5:R-:W-:-:S03]  /*6ff0*/  IABS R5, R14 ;  /* 0x0000000e00057213 */ /* 0x020fc60000000000 */
[----:B------:R-:W5:Y:S01]  /*7000*/  LDL R14, [R1+0x1f78] ;  /* 0x001f7800010e7983 */ /* 0x000f620000100800 */
[----:B------:R-:W-:-:S04]  /*7010*/  IMAD.HI.U32 R8, R28, R7, RZ ;  /* 0x000000071c087227 */ /* 0x000fc800078e00ff */
[----:B------:R-:W-:Y:S01]  /*7020*/  IMAD.HI.U32 R6, R28, R5, RZ ;  /* 0x000000051c067227 */ /* 0x000fe200078e00ff */
[----:B0-----:R-:W-:Y:S02]  /*7030*/  IABS R3, R19 ;  /* 0x0000001300037213 */ /* 0x001fe40000000000 */
[----:B------:R-:W5:Y:S01]  /*7040*/  LDL R19, [R1+0x1f6c] ;  /* 0x001f6c0001137983 */ /* 0x000f620000100800 */
        /* <DEDUP_REMOVED lines=28> */
[----:B----4-:R-:W-:Y:S02]  /*7210*/  IABS R5, R12 ;  /* 0x0000000c00057213 */ /* 0x010fe40000000000 */
[----:B------:R-:W4:Y:S03]  /*7220*/  LDL R12, [R1+0x1f5c] ;  /* 0x001f5c00010c7983 */ /* 0x000f260000100800 */
[----:B------:R-:W-:Y:S01]  /*7230*/  IMAD.HI.U32 R6, R28, R5, RZ ;  /* 0x000000051c067227 */ /* 0x000fe200078e00ff */
[----:B-----5:R-:W-:Y:S02]  /*7240*/  IABS R3, R14 ;  /* 0x0000000e00037213 */ /* 0x020fe40000000000 */
[----:B------:R-:W5:Y:S01]  /*7250*/  LDL R14, [R1+0x1f60] ;  /* 0x001f6000010e7983 */ /* 0x000f620000100800 */
[----:B------:R-:W-:-:S04]  /*7260*/  IMAD.MOV R6, RZ, RZ, -R6 ;  /* 0x000000ffff067224 */ /* 0x000fc800078e0a06 */
[----:B------:R-:W-:Y:S01]  /*7270*/  IMAD R5, R29, R6, R5 ;  /* 0x000000061d057224 */ /* 0x000fe200078e0205 */
[----:B------:R1:W-:Y:S04]  /*7280*/  STL [R1+0x134], R9 ;  /* 0x0001340901007387 */ /* 0x0003e80000100800 */
[----:B------:R2:W-:Y:S01]  /*7290*/  STL [R1+0x138], R7 ;  /* 0x0001380701007387 */ /* 0x0005e20000100800 */
[----:B0-----:R-:W-:-:S03]  /*72a0*/  IABS R0, R19 ;  /* 0x0000001300007213 */ /* 0x001fc60000000000 */
[----:B------:R3:W-:Y:S01]  /*72b0*/  STL [R1+0x13c], R5 ;  /* 0x00013c0501007387 */ /* 0x0007e20000100800 */
[----:B------:R-:W-:-:S03]  /*72c0*/  IMAD.HI.U32 R4, R28, R3, RZ ;  /* 0x000000031c047227 */ /* 0x000fc600078e00ff */
[----:B------:R-:W5:Y:S01]  /*72d0*/  LDL R19, [R1+0x1f54] ;  /* 0x001f540001137983 */ /* 0x000f620000100800 */
        /* <DEDUP_REMOVED lines=25> */
[----:B-----5:R-:W-:-:S03]  /*7470*/  IABS R0, R14 ;  /* 0x0000000e00007213 */ /* 0x020fc60000000000 */
[----:B------:R-:W-:Y:S02]  /*7480*/  IMAD.MOV R4, RZ, RZ, -R4 ;  /* 0x000000ffff047224 */ /* 0x000fe400078e0a04 */
[----:B------:R-:W-:-:S04]  /*7490*/  IMAD.HI.U32 R2, R28, R0, RZ ;  /* 0x000000001c027227 */ /* 0x000fc800078e00ff */
[----:B------:R-:W-:Y:S01]  /*74a0*/  IMAD.MOV R2, RZ, RZ, -R2 ;  /* 0x000000ffff027224 */ /* 0x000fe200078e0a02 */
[----:B------:R0:W-:Y:S01]  /*74b0*/  STL [R1+0x10c], R9 ;  /* 0x00010c0901007387 */ /* 0x0001e20000100800 */
[C---:B------:R-:W-:Y:S02]  /*74c0*/  IMAD R3, R29.reuse, R4, R3 ;  /* 0x000000041d037224 */ /* 0x040fe400078e0203 */
[----:B------:R-:W-:Y:S01]  /*74d0*/  IMAD R0, R29, R2, R0 ;  /* 0x000000021d007224 */ /* 0x000fe200078e0200 */
[----:B------:R1:W-:Y:S04]  /*74e0*/  STL [R1+0x110], R7 ;  /* 0x0001100701007387 */ /* 0x0003e80000100800 */
[----:B------:R2:W-:Y:S01]  /*74f0*/  STL [R1+0x114], R5 ;  /* 0x0001140501007387 */ /* 0x0005e20000100800 */
[----:B0-----:R-:W-:-:S03]  /*7500*/  IABS R9, R19 ;  /* 0x0000001300097213 */ /* 0x001fc60000000000 */
[----:B------:R-:W5:Y:S04]  /*7510*/  LDL R14, [R1+0x1f48] ;  /* 0x001f4800010e7983 */ /* 0x000f680000100800 */
[----:B------:R3:W-:Y:S04]  /*7520*/  STL [R1+0x118], R3 ;  /* 0x0001180301007387 */ /* 0x0007e80000100800 */
[----:B------:R4:W-:Y:S04]  /*7530*/  STL [R1+0x11c], R0 ;  /* 0x00011c0001007387 */ /* 0x0009e80000100800 */
        /* <DEDUP_REMOVED lines=18> */
[----:B------:R5:W-:Y:S03]  /*7660*/  STL [R1+0xf4], R9 ;  /* 0x0000f40901007387 */ /* 0x000be60000100800 */
[----:B------:R-:W-:Y:S01]  /*7670*/  IMAD R3, R29, R4, R3 ;  /* 0x000000041d037224 */ /* 0x000fe200078e0203 */
[----:B------:R0:W-:Y:S04]  /*7680*/  STL [R1+0xfc], R7 ;  /* 0x0000fc0701007387 */ /* 0x0001e80000100800 */
[----:B------:R1:W-:Y:S01]  /*7690*/  STL [R1+0x100], R5 ;  /* 0x0001000501007387 */ /* 0x0003e20000100800 */
[----:B----4-:R-:W-:-:S03]  /*76a0*/  IABS R0, R12 ;  /* 0x0000000c00007213 */ /* 0x010fc60000000000 */
[----:B------:R-:W4:Y:S02]  /*76b0*/  LDL R12, [R1+0x1f2c] ;  /* 0x001f2c00010c7983 */ /* 0x000f240000100800 */
[----:B------:R-:W-:-:S04]  /*76c0*/  IMAD.HI.U32 R2, R28, R0, RZ ;  /* 0x000000001c027227 */ /* 0x000fc800078e00ff */
[----:B------:R-:W-:-:S04]  /*76d0*/  IMAD.MOV R2, RZ, RZ, -R2 ;  /* 0x000000ffff027224 */ /* 0x000fc800078e0a02 */
[----:B------:R-:W-:Y:S01]  /*76e0*/  IMAD R0, R29, R2, R0 ;  /* 0x000000021d007224 */ /* 0x000fe200078e0200 */
        /* <DEDUP_REMOVED lines=18> */
[----:B------:R-:W2:Y:S04]  /*7810*/  LDL R13, [R1+0x1f1c] ;  /* 0x001f1c00010d7983 */ /* 0x000ea80000100800 */
[----:B------:R4:W-:Y:S01]  /*7820*/  STL [R1+0xd0], R9 ;  /* 0x0000d00901007387 */ /* 0x0009e20000100800 */
[----:B------:R-:W-:-:S03]  /*7830*/  IMAD.HI.U32 R4, R28, R3, RZ ;  /* 0x000000031c047227 */ /* 0x000fc600078e00ff */
[----:B------:R5:W-:Y:S04]  /*7840*/  STL [R1+0xd4], R7 ;  /* 0x0000d40701007387 */ /* 0x000be80000100800 */
[----:B------:R0:W-:Y:S01]  /*7850*/  STL [R1+0xd8], R5 ;  /* 0x0000d80501007387 */ /* 0x0001e20000100800 */
        /* <DEDUP_REMOVED lines=44> */
[----:B----4-:R-:W-:Y:S02]  /*7b20*/  IABS R7, R12 ;  /* 0x0000000c00077213 */ /* 0x010fe40000000000 */
[----:B------:R-:W4:Y:S03]  /*7b30*/  LDL R12, [R1+0x1efc] ;  /* 0x001efc00010c7983 */ /* 0x000f260000100800 */
[----:B------:R-:W-:-:S04]  /*7b40*/  IMAD.HI.U32 R8, R28, R7, RZ ;  /* 0x000000071c087227 */ /* 0x000fc800078e00ff */
[----:B------:R-:W-:-:S04]  /*7b50*/  IMAD.MOV R8, RZ, RZ, -R8 ;  /* 0x000000ffff087224 */ /* 0x000fc800078e0a08 */
[----:B------:R-:W-:Y:S01]  /*7b60*/  IMAD R7, R29, R8, R7 ;  /* 0x000000081d077224 */ /* 0x000fe200078e0207 */
[----:B-----5:R-:W-:Y:S02]  /*7b70*/  IABS R5, R14 ;  /* 0x0000000e00057213 */ /* 0x020fe40000000000 */
[----:B------:R-:W5:Y:S01]  /*7b80*/  LDL R14, [R1+0x1f00] ;  /* 0x001f0000010e7983 */ /* 0x000f620000100800 */
[----:B0-----:R-:W-:-:S03]  /*7b90*/  IABS R3, R19 ;  /* 0x0000001300037213 */ /* 0x001fc60000000000 */
[----:B------:R-:W5:Y:S04]  /*7ba0*/  LDL R19, [R1+0x1ef4] ;  /* 0x001ef40001137983 */ /* 0x000f680000100800 */
[----:B------:R2:W-:Y:S01]  /*7bb0*/  STL [R1+0xa8], R9 ;  /* 0x0000a80901007387 */ /* 0x0005e20000100800 */
[----:B-1----:R-:W-:-:S03]  /*7bc0*/  IABS R0, R11 ;  /* 0x0000000b00007213 */ /* 0x002fc60000000000 */
[----:B------:R3:W-:Y:S04]  /*7bd0*/  STL [R1+0xac], R7 ;  /* 0x0000ac0701007387 */ /* 0x0007e80000100800 */
        /* <DEDUP_REMOVED lines=11> */
[----:B------:R5:W-:Y:S01]  /*7c90*/  STL [R1+0xb4], R3 ;  /* 0x0000b40301007387 */ /* 0x000be20000100800 */
[----:B--2---:R-:W-:-:S03]  /*7ca0*/  IABS R9, R13 ;  /* 0x0000000d00097213 */ /* 0x004fc60000000000 */
[----:B------:R-:W2:Y:S04]  /*7cb0*/  LDL R13, [R1+0x1ef0] ;  /* 0x001ef000010d7983 */ /* 0x000ea80000100800 */
        /* <DEDUP_REMOVED lines=15> */
[----:B------:R-:W5:Y:S03]  /*7db0*/  LDL R14, [R1+0x1ee8] ;  /* 0x001ee800010e7983 */ /* 0x000f660000100800 */
[----:B------:R-:W-:Y:S01]  /*7dc0*/  IMAD.HI.U32 R4, R28, R3, RZ ;  /* 0x000000031c047227 */ /* 0x000fe200078e00ff */
[----:B0-----:R-:W-:-:S03]  /*7dd0*/  IABS R0, R19 ;  /* 0x0000001300007213 */ /* 0x001fc60000000000 */
[----:B------:R-:W-:Y:S02]  /*7de0*/  IMAD.MOV R4, RZ, RZ, -R4 ;  /* 0x000000ffff047224 */ /* 0x000fe400078e0a04 */
[----:B------:R-:W-:-:S04]  /*7df0*/  IMAD.HI.U32 R2, R28, R0, RZ ;  /* 0x000000001c027227 */ /* 0x000fc800078e00ff */
[----:B------:R-:W-:Y:S02]  /*7e00*/  IMAD.MOV R2, RZ, RZ, -R2 ;  /* 0x000000ffff027224 */ /* 0x000fe400078e0a02 */
[C---:B------:R-:W-:Y:S01]  /*7e10*/  IMAD R3, R29.reuse, R4, R3 ;  /* 0x000000041d037224 */ /* 0x040fe200078e0203 */
[----:B------:R0:W-:Y:S01]  /*7e20*/  STL [R1+0x98], R9 ;  /* 0x0000980901007387 */ /* 0x0001e20000100800 */
[----:B------:R-:W-:-:S03]  /*7e30*/  IMAD R0, R29, R2, R0 ;  /* 0x000000021d007224 */ /* 0x000fc600078e0200 */
[----:B------:R2:W-:Y:S04]  /*7e40*/  STL [R1+0x9c], R7 ;  /* 0x00009c0701007387 */ /* 0x0005e80000100800 */
[----:B------:R3:W-:Y:S01]  /*7e50*/  STL [R1+0xa0], R5 ;  /* 0x0000a00501007387 */ /* 0x0007e20000100800 */
[----:B0-----:R-:W-:-:S03]  /*7e60*/  IABS R9, R11 ;  /* 0x0000000b00097213 */ /* 0x001fc60000000000 */
[----:B------:R4:W-:Y:S04]  /*7e70*/  STL [R1+0xa4], R3 ;  /* 0x0000a40301007387 */ /* 0x0009e80000100800 */
[----:B------:R-:W5:Y:S04]  /*7e80*/  LDL R18, [R1+0x1ee0] ;  /* 0x001ee00001127983 */ /* 0x000f680000100800 */
[----:B------:R5:W-:Y:S04]  /*7e90*/  STL [R1+0x1f0], R0 ;  /* 0x0001f00001007387 */ /* 0x000be80000100800 */
[----:B------:R-:W5:Y:S01]  /*7ea0*/  LDL R11, [R1+0x1edc] ;  /* 0x001edc00010b7983 */ /* 0x000f620000100800 */
[----:B------:R-:W-:-:S03]  /*7eb0*/  IMAD.HI.U32 R10, R28, R9, RZ ;  /* 0x000000091c0a7227 */ /* 0x000fc600078e00ff */
[----:B------:R-:W5:Y:S01]  /*7ec0*/  LDL R19, [R1+0x1ed0] ;  /* 0x001ed00001137983 */ /* 0x000f620000100800 */
        /* <DEDUP_REMOVED lines=11> */
[----:B------:R-:W-:Y:S03]  /*7f80*/  STL [R1+0x88], R9 ;  /* 0x0000880901007387 */ /* 0x000fe60000100800 */
[----:B------:R-:W-:Y:S01]  /*7f90*/  IMAD R5, R29, R6, R5 ;  /* 0x000000061d057224 */ /* 0x000fe200078e0205 */
[----:B------:R0:W-:Y:S01]  /*7fa0*/  STL [R1+0x8c], R7 ;  /* 0x00008c0701007387 */ /* 0x0001e20000100800 */
[----:B----4-:R-:W-:-:S03]  /*7fb0*/  IABS R3, R12 ;  /* 0x0000000c00037213 */ /* 0x010fc60000000000 */
[----:B------:R-:W4:Y:S04]  /*7fc0*/  LDL R12, [R1+0x1ecc] ;  /* 0x001ecc00010c7983 */ /* 0x000f280000100800 */
[----:B------:R-:W-:Y:S01]  /*7fd0*/  STL [R1+0x90], R5 ;  /* 0x0000900501007387 */ /* 0x000fe20000100800 */
[----:B------:R-:W-:-:S04]  /*7fe0*/  IMAD.HI.U32 R4, R28, R3, RZ ;  /* 0x000000031c047227 */ /* 0x000fc800078e00ff */
[----:B------:R-:W-:-:S04]  /*7ff0*/  IMAD.MOV R4, RZ, RZ, -R4 ;  /* 0x000000ffff047224 */ /* 0x000fc800078e0a04 */
[----:B------:R-:W-:Y:S01]  /*8000*/  IMAD R3, R29, R4, R3 ;  /* 0x000000041d037224 */ /* 0x000fe200078e0203 */
[----:B-----5:R-:W-:Y:S02]  /*8010*/  IABS R0, R14 ;  /* 0x0000000e00007213 */ /* 0x020fe40000000000 */
[----:B------:R-:W5:Y:S03]  /*8020*/  LDL R14, [R1+0x1ec4] ;  /* 0x001ec400010e7983 */ /* 0x000f660000100800 */
[----:B------:R-:W-:-:S04]  /*8030*/  IMAD.HI.U32 R2, R28, R0, RZ ;  /* 0x000000001c027227 */ /* 0x000fc800078e00ff */
[----:B------:R-:W-:-:S04]  /*8040*/  IMAD.MOV R2, RZ, RZ, -R2 ;  /* 0x000000ffff027224 */ /* 0x000fc800078e0a02 */
[----:B------:R-:W-:Y:S01]  /*8050*/  IMAD R0, R29, R2, R0 ;  /* 0x000000021d007224 */ /* 0x000fe200078e0200 */
[----:B------:R-:W-:Y:S04]  /*8060*/  STL [R1+0x94], R3 ;  /* 0x0000940301007387 */ /* 0x000fe80000100800 */
[----:B------:R1:W-:Y:S01]  /*8070*/  STL [R1+0x1c8], R0 ;  /* 0x0001c80001007387 */ /* 0x0003e20000100800 */
[----:B0-----:R-:W-:-:S03]  /*8080*/  IABS R7, R11 ;  /* 0x0000000b00077213 */ /* 0x001fc60000000000 */
[----:B------:R-:W4:Y:S01]  /*8090*/  LDL R11, [R1+0x1ec8] ;  /* 0x001ec800010b7983 */ /* 0x000f220000100800 */
[----:B------:R-:W-:Y:S02]  /*80a0*/  IABS R9, R18 ;  /* 0x0000001200097213 */ /* 0x000fe40000000000 */
[----:B-1----:R-:W-:Y:S01]  /*80b0*/  IABS R0, R19 ;  /* 0x0000001300007213 */ /* 0x002fe20000000000 */
[----:B------:R-:W-:-:S04]  /*80c0*/  IMAD.HI.U32 R8, R28, R7, RZ ;  /* 0x000000071c087227 */ /* 0x000fc800078e00ff */
[----:B------:R-:W-:-:S04]  /*80d0*/  IMAD.HI.U32 R10, R28, R9, RZ ;  /* 0x000000091c0a7227 */ /* 0x000fc800078e00ff */
[----:B------:R-:W-:-:S04]  /*80e0*/  IMAD.HI.U32 R2, R28, R0, RZ ;  /* 0x000000001c027227 */ /* 0x000fc800078e00ff */
[----:B------:R-:W-:Y:S02]  /*80f0*/  IMAD.MOV R10, RZ, RZ, -R10 ;  /* 0x000000ffff0a7224 */ /* 0x000fe400078e0a0a */
[----:B------:R-:W-:Y:S02]  /*8100*/  IMAD.MOV R8, RZ, RZ, -R8 ;  /* 0x000000ffff087224 */ /* 0x000fe400078e0a08 */
[----:B------:R-:W-:Y:S02]  /*8110*/  IMAD.MOV R2, RZ, RZ, -R2 ;  /* 0x000000ffff027224 */ /* 0x000fe400078e0a02 */
[C---:B------:R-:W-:Y:S02]  /*8120*/  IMAD R9, R29.reuse, R10, R9 ;  /* 0x0000000a1d097224 */ /* 0x040fe400078e0209 */
[----:B------:R-:W-:Y:S01]  /*8130*/  IMAD R7, R29, R8, R7 ;  /* 0x000000081d077224 */ /* 0x000fe200078e0207 */
[----:B--2---:R-:W-:Y:S02]  /*8140*/  IABS R5, R13 ;  /* 0x0000000d00057213 */ /* 0x004fe40000000000 */
[----:B------:R-:W2:Y:S03]  /*8150*/  LDL R13, [R1+0x1ec0] ;  /* 0x001ec000010d7983 */ /* 0x000ea60000100800 */
[----:B------:R-:W-:-:S04]  /*8160*/  IMAD.HI.U32 R6, R28, R5, RZ ;  /* 0x000000051c067227 */ /* 0x000fc800078e00ff */
[----:B------:R-:W-:Y:S02]  /*8170*/  IMAD.MOV R6, RZ, RZ, -R6 ;  /* 0x000000ffff067224 */ /* 0x000fe400078e0a06 */
[C---:B------:R-:W-:Y:S02]  /*8180*/  IMAD R0, R29.reuse, R2, R0 ;  /* 0x000000021d007224 */ /* 0x040fe400078e0200 */
[----:B------:R-:W-:Y:S01]  /*8190*/  IMAD R5, R29, R6, R5 ;  /* 0x000000061d057224 */ /* 0x000fe200078e0205 */
[----:B---3--:R-:W-:Y:S02]  /*81a0*/  IABS R3, R15 ;  /* 0x0000000f00037213 */ /* 0x008fe40000000000 */
[----:B------:R-:W3:Y:S03]  /*81b0*/  LDL R15, [R1+0x1ebc] ;  /* 0x001ebc00010f7983 */ /* 0x000ee60000100800 */
[----:B------:R-:W-:-:S04]  /*81c0*/  IMAD.HI.U32 R4, R28, R3, RZ ;  /* 0x000000031c047227 */ /* 0x000fc800078e00ff */
[----:B------:R-:W-:Y:S01]  /*81d0*/  IMAD.MOV R4, RZ, RZ, -R4 ;  /* 0x000000ffff047224 */ /* 0x000fe200078e0a04 */
[----:B------:R-:W-:Y:S03]  /*81e0*/  STL [R1+0x7c], R9 ;  /* 0x00007c0901007387 */ /* 0x000fe60000100800 */
[----:B------:R-:W-:Y:S01]  /*81f0*/  IMAD R3, R29, R4, R3 ;  /* 0x000000041d037224 */ /* 0x000fe200078e0203 */
[----:B------:R5:W-:Y:S04]  /*8200*/  STL [R1+0x80], R7 ;  /* 0x0000800701007387 */ /* 0x000be80000100800 */
[----:B------:R4:W-:Y:S04]  /*8210*/  STL [R1+0x84], R5 ;  /* 0x0000840501007387 */ /* 0x0009e80000100800 */
[----:B------:R2:W-:Y:S04]  /*8220*/  STL [R1+0x194], R3 ;  /* 0x0001940301007387 */ /* 0x0005e80000100800 */
[----:B------:R3:W-:Y:S04]  /*8230*/  STL [R1+0x198], R0 ;  /* 0x0001980001007387 */ /* 0x0007e80000100800 */
[----:B------:R-:W3:Y:S04]  /*8240*/  LDL R17, [R1+0x1eb4] ;  /* 0x001eb40001117983 */ /* 0x000ee80000100800 */
[----:B------:R-:W3:Y:S04]  /*8250*/  LDL R18, [R1+0x1eb8] ;  /* 0x001eb80001127983 */ /* 0x000ee80000100800 */
[----:B------:R-:W3:Y:S01]  /*8260*/  LDL R19, [R1+0x1ea4] ;  /* 0x001ea40001137983 */ /* 0x000ee20000100800 */
[----:B-----5:R-:W-:-:S03]  /*8270*/  IABS R7, R14 ;  /* 0x0000000e00077213 */ /* 0x020fc60000000000 */
[----:B------:R-:W5:Y:S01]  /*8280*/  LDL R14, [R1+0x1eac] ;  /* 0x001eac00010e7983 */ /* 0x000f620000100800 */
[----:B----4-:R-:W-:-:S03]  /*8290*/  IABS R5, R11 ;  /* 0x0000000b00057213 */ /* 0x010fc60000000000 */
[----:B------:R-:W4:Y:S01]  /*82a0*/  LDL R11, [R1+0x1eb0] ;  /* 0x001eb000010b7983 */ /* 0x000f220000100800 */
[----:B------:R-:W-:Y:S01]  /*82b0*/  IABS R9, R12 ;  /* 0x0000000c00097213 */ /* 0x000fe20000000000 */
        /* <DEDUP_REMOVED lines=9> */
[----:B--2---:R-:W-:-:S05]  /*8350*/  IABS R3, R13 ;  /* 0x0000000d00037213 */ /* 0x004fca0000000000 */
[----:B------:R-:W-:-:S04]  /*8360*/  IMAD.HI.U32 R4, R28, R3, RZ ;  /* 0x000000031c047227 */ /* 0x000fc800078e00ff */
[----:B------:R-:W-:Y:S01]  /*8370*/  IMAD.MOV R4, RZ, RZ, -R4 ;  /* 0x000000ffff047224 */ /* 0x000fe200078e0a04 */
[----:B------:R-:W-:Y:S03]  /*8380*/  STL [R1+0x78], R9 ;  /* 0x0000780901007387 */ /* 0x000fe60000100800 */
[----:B------:R-:W-:Y:S01]  /*8390*/  IMAD R3, R29, R4, R3 ;  /* 0x000000041d037224 */ /* 0x000fe200078e0203 */
[----:B------:R-:W-:Y:S04]  /*83a0*/  STL [R1+0x15c], R7 ;  /* 0x00015c0701007387 */ /* 0x000fe80000100800 */
[----:B------:R-:W2:Y:S04]  /*83b0*/  LDL R12, [R1+0x1ea8] ;  /* 0x001ea800010c7983 */ /* 0x000ea80000100800 */
[----:B------:R5:W-:Y:S04]  /*83c0*/  STL [R1+0x160], R5 ;  /* 0x0001600501007387 */ /* 0x000be80000100800 */
[----:B------:R-:W2:Y:S04]  /*83d0*/  LDL R13, [R1+0x1e9c] ;  /* 0x001e9c00010d7983 */ /* 0x000ea80000100800 */
[----:B------:R4:W-:Y:S01]  /*83e0*/  STL [R1+0x164], R3 ;  /* 0x0001640301007387 */ /* 0x0009e20000100800 */
[----:B---3--:R-:W-:-:S03]  /*83f0*/  IABS R0, R15 ;  /* 0x0000000f00007213 */ /* 0x008fc60000000000 */
[----:B------:R-:W3:Y:S02]  /*8400*/  LDL R15, [R1+0x1ea0] ;  /* 0x001ea000010f7983 */ /* 0x000ee40000100800 */
[----:B------:R-:W-:-:S04]  /*8410*/  IMAD.HI.U32 R2, R28, R0, RZ ;  /* 0x000000001c027227 */ /* 0x000fc800078e00ff */
[----:B------:R-:W-:-:S04]  /*8420*/  IMAD.MOV R2, RZ, RZ, -R2 ;  /* 0x000000ffff027224 */ /* 0x000fc800078e0a02 */
[----:B------:R-:W-:-:S05]  /*8430*/  IMAD R0, R29, R2, R0 ;  /* 0x000000021d007224 */ /* 0x000fca00078e0200 */
[----:B------:R0:W-:Y:S01]  /*8440*/  STL [R1+0x16c], R0 ;  /* 0x00016c0001007387 */ /* 0x0001e20000100800 */
[----:B-----5:R-:W-:-:S03]  /*8450*/  IABS R5, R14 ;  /* 0x0000000e00057213 */ /* 0x020fc60000000000 */
[----:B------:R-:W5:Y:S01]  /*8460*/  LDL R14, [R1+0x1e94] ;  /* 0x001e9400010e7983 */ /* 0x000f620000100800 */
[----:B----4-:R-:W-:-:S03]  /*8470*/  IABS R3, R11 ;  /* 0x0000000b00037213 */ /* 0x010fc60000000000 */
[----:B------:R-:W4:Y:S01]  /*8480*/  LDL R11, [R1+0x1e98] ;  /* 0x001e9800010b7983 */ /* 0x000f220000100800 */
[----:B------:R-:W-:Y:S02]  /*8490*/  IABS R9, R17 ;  /* 0x0000001100097213 */ /* 0x000fe40000000000 */
[----:B------:R-:W-:Y:S02]  /*84a0*/  IABS R7, R18 ;  /* 0x0000001200077213 */ /* 0x000fe40000000000 */
[----:B0-----:R-:W-:Y:S01]  /*84b0*/  IABS R0, R19 ;  /* 0x0000001300007213 */ /* 0x001fe20000000000 */
[----:B------:R-:W-:-:S04]  /*84c0*/  IMAD.HI.U32 R10, R28, R9, RZ ;  /* 0x000000091c0a7227 */ /* 0x000fc800078e00ff */
        /* <DEDUP_REMOVED lines=13> */
[----:B------:R2:W-:Y:S01]  /*85a0*/  STL [R1+0x120], R9 ;  /* 0x0001200901007387 */ /* 0x0005e20000100800 */
[----:B------:R-:W-:-:S03]  /*85b0*/  IMAD R0, R29, R2, R0 ;  /* 0x000000021d007224 */ /* 0x000fc600078e0200 */
[----:B------:R0:W-:Y:S04]  /*85c0*/  STL [R1+0x124], R7 ;  /* 0x0001240701007387 */ /* 0x0001e80000100800 */
[----:B------:R3:W-:Y:S01]  /*85d0*/  STL [R1+0x128], R5 ;  /* 0x0001280501007387 */ /* 0x0007e20000100800 */
[----:B--2---:R-:W-:-:S03]  /*85e0*/  IABS R9, R12 ;  /* 0x0000000c00097213 */ /* 0x004fc60000000000 */
[----:B------:R5:W-:Y:S04]  /*85f0*/  STL [R1+0x12c], R3 ;  /* 0x00012c0301007387 */ /* 0x000be80000100800 */
[----:B------:R4:W-:Y:S01]  /*8600*/  STL [R1+0x130], R0 ;  /* 0x0001300001007387 */ /* 0x0009e20000100800 */
[----:B0-----:R-:W-:-:S03]  /*8610*/  IABS R7, R13 ;  /* 0x0000000d00077213 */ /* 0x001fc60000000000 */
[----:B------:R-:W2:Y:S01]  /*8620*/  LDL R16, [R1+0x1e8c] ;  /* 0x001e8c0001107983 */ /* 0x000ea20000100800 */
[----:B------:R-:W-:-:S03]  /*8630*/  IMAD.HI.U32 R10, R28, R9, RZ ;  /* 0x000000091c0a7227 */ /* 0x000fc600078e00ff */
[----:B------:R-:W2:Y:S01]  /*8640*/  LDL R17, [R1+0x1e90] ;  /* 0x001e900001117983 */ /* 0x000ea20000100800 */
[----:B------:R-:W-:-:S03]  /*8650*/  IMAD.HI.U32 R8, R28, R7, RZ ;  /* 0x000000071c087227 */ /* 0x000fc600078e00ff */
[----:B------:R-:W2:Y:S01]  /*8660*/  LDL R18, [R1+0x1e84] ;  /* 0x001e840001127983 */ /* 0x000ea20000100800 */
[----:B------:R-:W-:-:S03]  /*8670*/  IMAD.MOV R10, RZ, RZ, -R10 ;  /* 0x000000ffff0a7224 */ /* 0x000fc600078e0a0a */
[----:B------:R-:W2:Y:S01]  /*8680*/  LDL R19, [R1+0x1e7c] ;  /* 0x001e7c0001137983 */ /* 0x000ea20000100800 */
[----:B------:R-:W-:Y:S02]  /*8690*/  IMAD.MOV R8, RZ, RZ, -R8 ;  /* 0x000000ffff087224 */ /* 0x000fe400078e0a08 */
[C---:B------:R-:W-:Y:S02]  /*86a0*/  IMAD R9, R29.reuse, R10, R9 ;  /* 0x0000000a1d097224 */ /* 0x040fe400078e0209 */
        /* <DEDUP_REMOVED lines=8> */
[----:B------:R-:W3:Y:S04]  /*8730*/  LDL R12, [R1+0x1e80] ;  /* 0x001e8000010c7983 */ /* 0x000ee80000100800 */
[----:B------:R1:W-:Y:S04]  /*8740*/  STL [R1+0xec], R5 ;  /* 0x0000ec0501007387 */ /* 0x0003e80000100800 */
[----:B------:R-:W3:Y:S01]  /*8750*/  LDL R13, [R1+0x1e74] ;  /* 0x001e7400010d7983 */ /* 0x000ee20000100800 */
[----:B-----5:R-:W-:-:S05]  /*8760*/  IABS R3, R14 ;  /* 0x0000000e00037213 */ /* 0x020fca0000000000 */
[----:B------:R-:W-:-:S04]  /*8770*/  IMAD.HI.U32 R4, R28, R3, RZ ;  /* 0x000000031c047227 */ /* 0x000fc800078e00ff */
[----:B------:R-:W-:-:S04]  /*8780*/  IMAD.MOV R4, RZ, RZ, -R4 ;  /* 0x000000ffff047224 */ /* 0x000fc800078e0a04 */
[----:B------:R-:W-:-:S05]  /*8790*/  IMAD R3, R29, R4, R3 ;  /* 0x000000041d037224 */ /* 0x000fca00078e0203 */
[----:B------:R-:W-:Y:S04]  /*87a0*/  STL [R1+0xf0], R3 ;  /* 0x0000f00301007387 */ /* 0x000fe80000100800 */
[----:B------:R-:W5:Y:S01]  /*87b0*/  LDL R14, [R1+0x1e6c] ;  /* 0x001e6c00010e7983 */ /* 0x000f620000100800 */
[----:B----4-:R-:W-:-:S03]  /*87c0*/  IABS R0, R11 ;  /* 0x0000000b00007213 */ /* 0x010fc60000000000 */
[----:B------:R-:W4:Y:S02]  /*87d0*/  LDL R11, [R1+0x1e78] ;  /* 0x001e7800010b7983 */ /* 0x000f240000100800 */
[----:B------:R-:W-:-:S04]  /*87e0*/  IMAD.HI.U32 R2, R28, R0, RZ ;  /* 0x000000001c027227 */ /* 0x000fc800078e00ff */
[----:B------:R-:W-:-:S04]  /*87f0*/  IMAD.MOV R2, RZ, RZ, -R2 ;  /* 0x000000ffff027224 */ /* 0x000fc800078e0a02 */
[----:B------:R-:W-:-:S05]  /*8800*/  IMAD R0, R29, R2, R0 ;  /* 0x000000021d007224 */ /* 0x000fca00078e0200 */
[----:B------:R0:W-:Y:S01]  /*8810*/  STL [R1+0xf8], R0 ;  /* 0x0000f80001007387 */ /* 0x0001e20000100800 */
[----:B--2---:R-:W-:Y:S02]  /*8820*/  IABS R9, R16 ;  /* 0x0000001000097213 */ /* 0x004fe40000000000 */
[----:B0-----:R-:W-:-:S03]  /*8830*/  IABS R7, R17 ;  /* 0x0000001100077213 */ /* 0x001fc60000000000 */
[----:B------:R-:W-:Y:S01]  /*8840*/  IMAD.HI.U32 R10, R28, R9, RZ ;  /* 0x000000091c0a7227 */ /* 0x000fe200078e00ff */
[----:B-1----:R-:W-:-:S03]  /*8850*/  IABS R5, R18 ;  /* 0x0000001200057213 */ /* 0x002fc60000000000 */
[----:B------:R-:W-:Y:S01]  /*8860*/  IMAD.HI.U32 R8, R28, R7, RZ ;  /* 0x000000071c087227 */ /* 0x000fe200078e00ff */
[----:B------:R-:W-:-:S03]  /*8870*/  IABS R0, R19 ;  /* 0x0000001300007213 */ /* 0x000fc60000000000 */
        /* <DEDUP_REMOVED lines=8> */
[C---:B------:R-:W-:Y:S02]  /*8900*/  IMAD R5, R29.reuse, R6, R5 ;  /* 0x000000061d057224 */ /* 0x040fe400078e0205 */
[----:B------:R-:W-:Y:S01]  /*8910*/  IMAD R0, R29, R2, R0 ;  /* 0x000000021d007224 */ /* 0x000fe200078e0200 */
[----:B---3--:R-:W-:Y:S02]  /*8920*/  IABS R3, R15 ;  /* 0x0000000f00037213 */ /* 0x008fe40000000000 */
[----:B------:R-:W2:Y:S03]  /*8930*/  LDL R15, [R1+0x1e70] ;  /* 0x001e7000010f7983 */ /* 0x000ea60000100800 */
[----:B------:R-:W-:-:S04]  /*8940*/  IMAD.HI.U32 R4, R28, R3, RZ ;  /* 0x000000031c047227 */ /* 0x000fc800078e00ff */
[----:B------:R-:W-:Y:S01]  /*8950*/  IMAD.MOV R4, RZ, RZ, -R4 ;  /* 0x000000ffff047224 */ /* 0x000fe200078e0a04 */
[----:B------:R-:W-:Y:S03]  /*8960*/  STL [R1+0x38], R9 ;  /* 0x0000380901007387 */ /* 0x000fe60000100800 */
[----:B------:R-:W-:Y:S01]  /*8970*/  IMAD R3, R29, R4, R3 ;  /* 0x000000041d037224 */ /* 0x000fe200078e0203 */
[----:B------:R0:W-:Y:S04]  /*8980*/  STL [R1+0x34], R7 ;  /* 0x0000340701007387 */ /* 0x0001e80000100800 */
[----:B------:R1:W-:Y:S04]  /*8990*/  STL [R1+0x30], R5 ;  /* 0x0000300501007387 */ /* 0x0003e80000100800 */
[----:B------:R4:W-:Y:S04]  /*89a0*/  STL [R1+0x2c], R3 ;  /* 0x00002c0301007387 */ /* 0x0009e80000100800 */
[----:B------:R2:W-:Y:S01]  /*89b0*/  STL [R1+0x28], R0 ;  /* 0x0000280001007387 */ /* 0x0005e20000100800 */
[----:B0-----:R-:W-:-:S02]  /*89c0*/  IABS R7, R12 ;  /* 0x0000000c00077213 */ /* 0x001fc40000000000 */
[----:B-1----:R-:W-:Y:S01]  /*89d0*/  IABS R5, R13 ;  /* 0x0000000d00057213 */ /* 0x002fe20000000000 */
[----:B------:R-:W3:Y:S04]  /*89e0*/  LDL R16, [R1+0x1e68] ;  /* 0x001e680001107983 */ /* 0x000ee80000100800 */
[----:B------:R-:W3:Y:S01]  /*89f0*/  LDL R17, [R1+0x1e5c] ;  /* 0x001e5c0001117983 */ /* 0x000ee20000100800 */
[----:B----4-:R-:W-:-:S03]  /*8a00*/  IABS R3, R11 ;  /* 0x0000000b00037213 */ /* 0x010fc60000000000 */
[----:B------:R-:W4:Y:S04]  /*8a10*/  LDL R18, [R1+0x1e60] ;  /* 0x001e600001127983 */ /* 0x000f280000100800 */
[----:B------:R-:W3:Y:S01]  /*8a20*/  LDL R11, [R1+0x1e64] ;  /* 0x001e6400010b7983 */ /* 0x000ee20000100800 */
[----:B-----5:R-:W-:Y:S01]  /*8a30*/  IABS R2, R14 ;  /* 0x0000000e00027213 */ /* 0x020fe20000000000 */
[C---:B------:R-:W-:Y:S02]  /*8a40*/  IMAD.HI.U32 R8, R28.reuse, R7, RZ ;  /* 0x000000071c087227 */ /* 0x040fe400078e00ff */
[----:B------:R-:W5:Y:S02]  /*8a50*/  LDL R19, [R1+0x1e54] ;  /* 0x001e540001137983 */ /* 0x000f640000100800 */
[----:B------:R-:W-:-:S04]  /*8a60*/  IMAD.HI.U32 R6, R28, R5, RZ ;  /* 0x000000051c067227 */ /* 0x000fc800078e00ff */
[----:B------:R-:W-:-:S04]  /*8a70*/  IMAD.HI.U32 R4, R28, R3, RZ ;  /* 0x000000031c047227 */ /* 0x000fc800078e00ff */
[----:B------:R-:W-:Y:S02]  /*8a80*/  IMAD.MOV R8, RZ, RZ, -R8 ;  /* 0x000000ffff087224 */ /* 0x000fe400078e0a08 */
[----:B------:R-:W-:-:S04]  /*8a90*/  IMAD.HI.U32 R9, R28, R2, RZ ;  /* 0x000000021c097227 */ /* 0x000fc800078e00ff */
[----:B------:R-:W-:Y:S02]  /*8aa0*/  IMAD.MOV R6, RZ, RZ, -R6 ;  /* 0x000000ffff067224 */ /* 0x000fe400078e0a06 */
[----:B------:R-:W-:Y:S02]  /*8ab0*/  IMAD.MOV R4, RZ, RZ, -R4 ;  /* 0x000000ffff047224 */ /* 0x000fe400078e0a04 */
[C---:B------:R-:W-:Y:S02]  /*8ac0*/  IMAD R7, R29.reuse, R8, R7 ;  /* 0x000000081d077224 */ /* 0x040fe400078e0207 */
[----:B------:R-:W-:Y:S02]  /*8ad0*/  IMAD.MOV R9, RZ, RZ, -R9 ;  /* 0x000000ffff097224 */ /* 0x000fe400078e0a09 */
[C---:B------:R-:W-:Y:S02]  /*8ae0*/  IMAD R5, R29.reuse, R6, R5 ;  /* 0x000000061d057224 */ /* 0x040fe400078e0205 */
[C---:B------:R-:W-:Y:S01]  /*8af0*/  IMAD R3, R29.reuse, R4, R3 ;  /* 0x000000041d037224 */ /* 0x040fe200078e0203 */
[----:B------:R-:W-:Y:S01]  /*8b00*/  STL [R1+0x24], R7 ;  /* 0x0000240701007387 */ /* 0x000fe20000100800 */
[----:B------:R-:W-:-:S03]  /*8b10*/  IMAD R2, R29, R9, R2 ;  /* 0x000000091d027224 */ /* 0x000fc600078e0202 */
[----:B------:R-:W-:Y:S04]  /*8b20*/  STL [R1+0x20], R5 ;  /* 0x0000200501007387 */ /* 0x000fe80000100800 */
[----:B------:R-:W5:Y:S04]  /*8b30*/  LDL R12, [R1+0x1e58] ;  /* 0x001e5800010c7983 */ /* 0x000f680000100800 */
[----:B------:R3:W-:Y:S04]  /*8b40*/  STL [R1+0x1c], R3 ;  /* 0x00001c0301007387 */ /* 0x0007e80000100800 */
[----:B------:R-:W5:Y:S04]  /*8b50*/  LDL R13, [R1+0x1e4c] ;  /* 0x001e4c00010d7983 */ /* 0x000f680000100800 */
[----:B------:R0:W-:Y:S04]  /*8b60*/  STL [R1+0x18], R2 ;  /* 0x0000180201007387 */ /* 0x0001e80000100800 */
[----:B------:R-:W5:Y:S01]  /*8b70*/  LDL R14, [R1+0x1e50] ;  /* 0x001e5000010e7983 */ /* 0x000f620000100800 */
[----:B--2---:R-:W-:-:S03]  /*8b80*/  IABS R0, R15 ;  /* 0x0000000f00007213 */ /* 0x004fc60000000000 */
[----:B------:R-:W2:Y:S01]  /*8b90*/  LDL R15, [R1+0x1e44] ;  /* 0x001e4400010f7983 */ /* 0x000ea20000100800 */
[----:B---3--:R-:W-:-:S03]  /*8ba0*/  IABS R3, R11 ;  /* 0x0000000b00037213 */ /* 0x008fc60000000000 */
[----:B------:R-:W3:Y:S01]  /*8bb0*/  LDL R11, [R1+0x1e48] ;  /* 0x001e4800010b7983 */ /* 0x000ee20000100800 */
[----:B------:R-:W-:-:S04]  /*8bc0*/  IMAD.HI.U32 R10, R28, R0, RZ ;  /* 0x000000001c0a7227 */ /* 0x000fc800078e00ff */
[----:B------:R-:W-:-:S04]  /*8bd0*/  IMAD.MOV R10, RZ, RZ, -R10 ;  /* 0x000000ffff0a7224 */ /* 0x000fc800078e0a0a */
[----:B------:R-:W-:Y:S01]  /*8be0*/  IMAD R0, R29, R10, R0 ;  /* 0x0000000a1d007224 */ /* 0x000fe200078e0200 */
[----:B0-----:R-:W-:Y:S02]  /*8bf0*/  IABS R2, R16 ;  /* 0x0000001000027213 */ /* 0x001fe40000000000 */
[----:B----4-:R-:W-:Y:S02]  /*8c00*/  IABS R4, R18 ;  /* 0x0000001200047213 */ /* 0x010fe40000000000 */
[----:B------:R0:W-:Y:S01]  /*8c10*/  STL [R1+0x14], R0 ;  /* 0x0000140001007387 */ /* 0x0001e20000100800 */
[----:B-----5:R-:W-:Y:S01]  /*8c20*/  IABS R5, R19 ;  /* 0x0000001300057213 */ /* 0x020fe20000000000 */
[----:B------:R-:W-:-:S04]  /*8c30*/  IMAD.HI.U32 R6, R28, R3, RZ ;  /* 0x000000031c067227 */ /* 0x000fc800078e00ff */
[----:B------:R-:W-:Y:S01]  /*8c40*/  IMAD.HI.U32 R7, R28, R2, RZ ;  /* 0x000000021c077227 */ /* 0x000fe200078e00ff */
[----:B0-----:R-:W-:-:S03]  /*8c50*/  IABS R0, R17 ;  /* 0x0000001100007213 */ /* 0x001fc60000000000 */
        /* <DEDUP_REMOVED lines=14> */
[----:B------:R-:W-:Y:S01]  /*8d40*/  STL [R1+0xc], R6 ;  /* 0x00000c0601007387 */ /* 0x000fe20000100800 */
[----:B------:R-:W-:-:S03]  /*8d50*/  IABS R17, R13 ;  /* 0x0000000d00117213 */ /* 0x000fc60000000000 */
[----:B------:R-:W-:Y:S01]  /*8d60*/  STL [R1+0x8], R3 ;  /* 0x0000080301007387 */ /* 0x000fe20000100800 */
[----:B------:R-:W-:-:S03]  /*8d70*/  IABS R18, R12 ;  /* 0x0000000c00127213 */ /* 0x000fc60000000000 */
[----:B------:R-:W-:Y:S01]  /*8d80*/  STL [R1+0x4], R2 ;  /* 0x0000040201007387 */ /* 0x000fe20000100800 */
[----:B0-----:R-:W-:-:S03]  /*8d90*/  IABS R16, R14 ;  /* 0x0000000e00107213 */ /* 0x001fc60000000000 */
[----:B------:R0:W-:Y:S04]  /*8da0*/  STL [R1], R0 ;  /* 0x0000000001007387 */ /* 0x0001e80000100800 */
[----:B------:R-:W4:Y:S04]  /*8db0*/  LDL R13, [R1+0x1e3c] ;  /* 0x001e3c00010d7983 */ /* 0x000f280000100800 */
[----:B------:R-:W5:Y:S04]  /*8dc0*/  LDL R12, [R1+0x1e40] ;  /* 0x001e4000010c7983 */ /* 0x000f680000100800 */
[----:B------:R-:W5:Y:S04]  /*8dd0*/  LDL R19, [R1+0x1e2c] ;  /* 0x001e2c0001137983 */ /* 0x000f680000100800 */
[----:B------:R-:W5:Y:S01]  /*8de0*/  LDL R21, [R1+0x1e38] ;  /* 0x001e380001157983 */ /* 0x000f620000100800 */
[----:B0-----:R-:W-:-:S04]  /*8df0*/  IMAD.HI.U32 R0, R28, R18, RZ ;  /* 0x000000121c007227 */ /* 0x001fc800078e00ff */
        /* <DEDUP_REMOVED lines=10> */
[----:B------:R-:W-:-:S04]  /*8ea0*/  IMAD.MOV R4, RZ, RZ, -R4 ;  /* 0x000000ffff047224 */ /* 0x000fc800078e0a04 */
[----:B------:R-:W-:Y:S01]  /*8eb0*/  IMAD R15, R29, R4, R15 ;  /* 0x000000041d0f7224 */ /* 0x000fe200078e020f */
[----:B---3--:R-:W-:Y:S02]  /*8ec0*/  IABS R14, R11 ;  /* 0x0000000b000e7213 */ /* 0x008fe40000000000 */
[----:B------:R-:W2:Y:S03]  /*8ed0*/  LDL R11, [R1+0x1e34] ;  /* 0x001e3400010b7983 */ /* 0x000ea60000100800 */
[----:B------:R-:W-:-:S04]  /*8ee0*/  IMAD.HI.U32 R5, R28, R14, RZ ;  /* 0x0000000e1c057227 */ /* 0x000fc800078e00ff */
[----:B------:R-:W-:Y:S01]  /*8ef0*/  IMAD.MOV R5, RZ, RZ, -R5 ;  /* 0x000000ffff057224 */ /* 0x000fe200078e0a05 */
[----:B------:R0:W-:Y:S03]  /*8f00*/  STL [R1+0x23d8], R18 ;  /* 0x0023d81201007387 */ /* 0x0001e60000100800 */
[----:B------:R-:W-:Y:S01]  /*8f10*/  IMAD R14, R29, R5, R14 ;  /* 0x000000051d0e7224 */ /* 0x000fe200078e020e */
[----:B------:R-:W-:Y:S04]  /*8f20*/  STL [R1+0x23d4], R17 ;  /* 0x0023d41101007387 */ /* 0x000fe80000100800 */
[----:B------:R-:W-:Y:S04]  /*8f30*/  STL [R1+0x23dc], R16 ;  /* 0x0023dc1001007387 */ /* 0x000fe80000100800 */
[----:B------:R-:W-:Y:S04]  /*8f40*/  STL [R1+0x23e0], R15 ;  /* 0x0023e00f01007387 */ /* 0x000fe80000100800 */
[----:B------:R-:W-:Y:S04]  /*8f50*/  STL [R1+0x23e4], R14 ;  /* 0x0023e40e01007387 */ /* 0x000fe80000100800 */
[----:B------:R-:W3:Y:S04]  /*8f60*/  LDL R26, [R1+0x1e30] ;  /* 0x001e3000011a7983 */ /* 0x000ee80000100800 */
[----:B------:R-:W3:Y:S04]  /*8f70*/  LDL R27, [R1+0x1e24] ;  /* 0x001e2400011b7983 */ /* 0x000ee80000100800 */
[----:B------:R-:W3:Y:S01]  /*8f80*/  LDL R20, [R1+0x1e28] ;  /* 0x001e280001147983 */ /* 0x000ee20000100800 */
[----:B----4-:R-:W-:-:S02]  /*8f90*/  IABS R13, R13 ;  /* 0x0000000d000d7213 */ /* 0x010fc40000000000 */
[----:B-----5:R-:W-:-:S03]  /*8fa0*/  IABS R12, R12 ;  /* 0x0000000c000c7213 */ /* 0x020fc60000000000 */
[C---:B------:R-:W-:Y:S01]  /*8fb0*/  IMAD.HI.U32 R0, R28.reuse, R13, RZ ;  /* 0x0000000d1c007227 */ /* 0x040fe200078e00ff */
[----:B------:R-:W-:Y:S02]  /*8fc0*/  IABS R9, R19 ;  /* 0x0000001300097213 */ /* 0x000fe40000000000 */
[----:B------:R-:W4:Y:S01]  /*8fd0*/  LDL R19, [R1+0x1e20] ;  /* 0x001e200001137983 */ /* 0x000f220000100800 */
[----:B------:R-:W-:Y:S01]  /*8fe0*/  IABS R10, R21 ;  /* 0x00000015000a7213 */ /* 0x000fe20000000000 */
[C---:B------:R-:W-:Y:S02]  /*8ff0*/  IMAD.HI.U32 R4, R28.reuse, R12, RZ ;  /* 0x0000000c1c047227 */ /* 0x040fe400078e00ff */
[----:B------:R-:W5:Y:S02]  /*9000*/  LDL R21, [R1+0x1e1c] ;  /* 0x001e1c0001157983 */ /* 0x000f640000100800 */
        /* <DEDUP_REMOVED lines=11> */
[----:B------:R-:W-:Y:S01]  /*90c0*/  STL [R1+0x23ec], R12 ;  /* 0x0023ec0c01007387 */ /* 0x000fe20000100800 */
[----:B--2---:R-:W-:-:S05]  /*90d0*/  IABS R11, R11 ;  /* 0x0000000b000b7213 */ /* 0x004fca0000000000 */
[----:B------:R-:W-:-:S04]  /*90e0*/  IMAD.HI.U32 R3, R28, R11, RZ ;  /* 0x0000000b1c037227 */ /* 0x000fc800078e00ff */
[----:B------:R-:W-:-:S04]  /*90f0*/  IMAD.MOV R3, RZ, RZ, -R3 ;  /* 0x000000ffff037224 */ /* 0x000fc800078e0a03 */
[----:B------:R-:W-:-:S05]  /*9100*/  IMAD R11, R29, R3, R11 ;  /* 0x000000031d0b7224 */ /* 0x000fca00078e020b */
[----:B------:R-:W-:Y:S04]  /*9110*/  STL [R1+0x23f0], R11 ;  /* 0x0023f00b01007387 */ /* 0x000fe80000100800 */
[----:B------:R-:W-:Y:S04]  /*9120*/  STL [R1+0x23c0], R10 ;  /* 0x0023c00a01007387 */ /* 0x000fe80000100800 */
[----:B------:R1:W-:Y:S04]  /*9130*/  STL [R1+0x23bc], R9 ;  /* 0x0023bc0901007387 */ /* 0x0003e80000100800 */
[----:B------:R-:W2:Y:S04]  /*9140*/  LDL R25, [R1+0x1e18] ;  /* 0x001e180001197983 */ /* 0x000ea80000100800 */
[----:B0-----:R-:W2:Y:S01]  /*9150*/  LDL R18, [R1+0x1e14] ;  /* 0x001e140001127983 */ /* 0x001ea20000100800 */
[----:B---3--:R-:W-:-:S03]  /*9160*/  IABS R8, R26 ;  /* 0x0000001a00087213 */ /* 0x008fc60000000000 */
[----:B------:R-:W3:Y:S01]  /*9170*/  LDL R26, [R1+0x1e0c] ;  /* 0x001e0c00011a7983 */ /* 0x000ee20000100800 */
[----:B------:R-:W-:-:S03]  /*9180*/  IABS R7, R27 ;  /* 0x0000001b00077213 */ /* 0x000fc60000000000 */
[----:B------:R-:W3:Y:S01]  /*9190*/  LDL R27, [R1+0x1e10] ;  /* 0x001e1000011b7983 */ /* 0x000ee20000100800 */
[----:B------:R-:W-:Y:S01]  /*91a0*/  IABS R6, R20 ;  /* 0x0000001400067213 */ /* 0x000fe20000000000 */
[----:B------:R-:W-:-:S04]  /*91b0*/  IMAD.HI.U32 R0, R28, R8, RZ ;  /* 0x000000081c007227 */ /* 0x000fc800078e00ff */
[----:B------:R-:W-:-:S04]  /*91c0*/  IMAD.HI.U32 R2, R28, R6, RZ ;  /* 0x000000061c027227 */ /* 0x000fc800078e00ff */
[----:B------:R-:W-:Y:S02]  /*91d0*/  IMAD.MOV R0, RZ, RZ, -R0 ;  /* 0x000000ffff007224 */ /* 0x000fe400078e0a00 */
[----:B------:R-:W-:Y:S02]  /*91e0*/  IMAD.MOV R2, RZ, RZ, -R2 ;  /* 0x000000ffff027224 */ /* 0x000fe400078e0a02 */
[C---:B------:R-:W-:Y:S02]  /*91f0*/  IMAD R8, R29.reuse, R0, R8 ;  /* 0x000000001d087224 */ /* 0x040fe400078e0208 */
[----:B------:R-:W-:Y:S01]  /*9200*/  IMAD R6, R29, R2, R6 ;  /* 0x000000021d067224 */ /* 0x000fe200078e0206 */
[----:B----4-:R-:W-:Y:S01]  /*9210*/  IABS R4, R19 ;  /* 0x0000001300047213 */ /* 0x010fe20000000000 */
[----:B------:R-:W-:-:S04]  /*9220*/  IMAD.HI.U32 R19, R28, R7, RZ ;  /* 0x000000071c137227 */ /* 0x000fc800078e00ff */
[----:B------:R-:W-:Y:S01]  /*9230*/  IMAD.MOV R19, RZ, RZ, -R19 ;  /* 0x000000ffff137224 */ /* 0x000fe200078e0a13 */
[----:B-----5:R-:W-:Y:S02]  /*9240*/  IABS R5, R21 ;  /* 0x0000001500057213 */ /* 0x020fe40000000000 */
[----:B------:R-:W4:Y:S01]  /*9250*/  LDL R21, [R1+0x1e04] ;  /* 0x001e040001157983 */ /* 0x000f220000100800 */
[----:B------:R-:W-:-:S03]  /*9260*/  IMAD R7, R29, R19, R7 ;  /* 0x000000131d077224 */ /* 0x000fc600078e0207 */
[----:B-1----:R-:W5:Y:S01]  /*9270*/  LDL.LU R9, [R1+0x70] ;  /* 0x0000700001097983 */ /* 0x002f620000300800 */
[----:B------:R-:W-:-:S03]  /*9280*/  IMAD.HI.U32 R3, R28, R5, RZ ;  /* 0x000000051c037227 */ /* 0x000fc600078e00ff */
[----:B------:R-:W4:Y:S01]  /*9290*/  LDL.LU R10, [R1+0x6c] ;  /* 0x00006c00010a7983 */ /* 0x000f220000300800 */
[----:B------:R-:W-:-:S03]  /*92a0*/  IMAD.HI.U32 R20, R28, R4, RZ ;  /* 0x000000041c147227 */ /* 0x000fc600078e00ff */
[----:B------:R-:W4:Y:S04]  /*92b0*/  LDL.LU R14, [R1+0x68] ;  /* 0x00006800010e7983 */ /* 0x000f280000300800 */
[----:B------:R-:W-:Y:S01]  /*92c0*/  STL [R1+0x23c4], R8 ;  /* 0x0023c40801007387 */ /* 0x000fe20000100800 */
[----:B------:R-:W-:-:S03]  /*92d0*/  IMAD.MOV R0, RZ, RZ, -R3 ;  /* 0x000000ffff007224 */ /* 0x000fc600078e0a03 */
[----:B------:R-:W-:Y:S01]  /*92e0*/  STL [R1+0x23c8], R7 ;  /* 0x0023c80701007387 */ /* 0x000fe20000100800 */
[----:B------:R-:W-:-:S03]  /*92f0*/  IMAD.MOV R19, RZ, RZ, -R20 ;  /* 0x000000ffff137224 */ /* 0x000fc600078e0a14 */
[----:B------:R-:W-:Y:S04]  /*9300*/  STL [R1+0x23cc], R6 ;  /* 0x0023cc0601007387 */ /* 0x000fe80000100800 */
[----:B------:R-:W5:Y:S01]  /*9310*/  LDL.LU R15, [R1+0x64] ;  /* 0x00006400010f7983 */ /* 0x000f620000300800 */
[C---:B------:R-:W-:Y:S02]  /*9320*/  IMAD R5, R29.reuse, R0, R5 ;  /* 0x000000001d057224 */ /* 0x040fe400078e0205 */
[----:B------:R-:W-:-:S03]  /*9330*/  IMAD R4, R29, R19, R4 ;  /* 0x000000131d047224 */ /* 0x000fc600078e0204 */
[----:B------:R-:W-:Y:S04]  /*9340*/  STL [R1+0x23d0], R5 ;  /* 0x0023d00501007387 */ /* 0x000fe80000100800 */
[----:B------:R0:W-:Y:S01]  /*9350*/  STL [R1+0x23f4], R4 ;  /* 0x0023f40401007387 */ /* 0x0001e20000100800 */
[----:B--2---:R-:W-:-:S03]  /*9360*/  IABS R2, R25 ;  /* 0x0000001900027213 */ /* 0x004fc60000000000 */
[----:B------:R-:W2:Y:S01]  /*9370*/  LDL R25, [R1+0x1e08] ;  /* 0x001e080001197983 */ /* 0x000ea20000100800 */
[----:B------:R-:W-:Y:S01]  /*9380*/  IABS R3, R18 ;  /* 0x0000001200037213 */ /* 0x000fe20000000000 */
[C---:B------:R-:W-:Y:S02]  /*9390*/  IMAD.HI.U32 R19, R28.reuse, R2, RZ ;  /* 0x000000021c137227 */ /* 0x040fe400078e00ff */
[----:B------:R-:W2:Y:S02]  /*93a0*/  LDL.LU R16, [R1+0x60] ;  /* 0x0000600001107983 */ /* 0x000ea40000300800 */
[----:B------:R-:W-:Y:S01]  /*93b0*/  IMAD.HI.U32 R20, R28, R3, RZ ;  /* 0x000000031c147227 */ /* 0x000fe200078e00ff */
[----:B---3--:R-:W-:Y:S01]  /*93c0*/  IABS R0, R26 ;  /* 0x0000001a00007213 */ /* 0x008fe20000000000 */
[----:B------:R-:W3:Y:S02]  /*93d0*/  LDL.LU R11, [R1+0x58] ;  /* 0x00005800010b7983 */ /* 0x000ee40000300800 */
[----:B------:R-:W-:-:S02]  /*93e0*/  IMAD.MOV R19, RZ, RZ, -R19 ;  /* 0x000000ffff137224 */ /* 0x000fc400078e0a13 */
[----:B------:R-:W-:Y:S01]  /*93f0*/  IMAD.MOV R20, RZ, RZ, -R20 ;  /* 0x000000ffff147224 */ /* 0x000fe200078e0a14 */
[----:B------:R-:W3:Y:S01]  /*9400*/  LDL.LU R12, [R1+0x54] ;  /* 0x00005400010c7983 */ /* 0x000ee20000300800 */
[----:B------:R-:W-:Y:S01]  /*9410*/  IABS R27, R27 ;  /* 0x0000001b001b7213 */ /* 0x000fe20000000000 */
[C---:B------:R-:W-:Y:S02]  /*9420*/  IMAD R2, R29.reuse, R19, R2 ;  /* 0x000000131d027224 */ /* 0x040fe400078e0202 */
[----:B------:R-:W3:Y:S01]  /*9430*/  LDL.LU R13, [R1+0x50] ;  /* 0x00005000010d7983 */ /* 0x000ee20000300800 */
[----:B------:R-:W-:Y:S02]  /*9440*/  IMAD R3, R29, R20, R3 ;  /* 0x000000141d037224 */ /* 0x000fe400078e0203 */
[C---:B------:R-:W-:Y:S01]  /*9450*/  IMAD.HI.U32 R19, R28.reuse, R0, RZ ;  /* 0x000000001c137227 */ /* 0x040fe200078e00ff */
[----:B------:R-:W3:Y:S04]  /*9460*/  LDL.LU R17, [R1+0x4c] ;  /* 0x00004c0001117983 */ /* 0x000ee80000300800 */
[----:B0-----:R-:W3:Y:S01]  /*9470*/  LDL.LU R4, [R1+0x40] ;  /* 0x0000400001047983 */ /* 0x001ee20000300800 */
[----:B------:R-:W-:-:S03]  /*9480*/  IMAD.HI.U32 R20, R28, R27, RZ ;  /* 0x0000001b1c147227 */ /* 0x000fc600078e00ff */
[----:B------:R-:W3:Y:S01]  /*9490*/  LDL.LU R5, [R1+0x3c] ;  /* 0x00003c0001057983 */ /* 0x000ee20000300800 */
[----:B------:R-:W-:-:S03]  /*94a0*/  IMAD.MOV R19, RZ, RZ, -R19 ;  /* 0x000000ffff137224 */ /* 0x000fc600078e0a13 */
[----:B------:R-:W3:Y:S04]  /*94b0*/  LDL.LU R6, [R1+0x398] ;  /* 0x0003980001067983 */ /* 0x000ee80000300800 */
[----:B------:R-:W3:Y:S04]  /*94c0*/  LDL.LU R7, [R1+0x384] ;  /* 0x0003840001077983 */ /* 0x000ee80000300800 */
[----:B------:R-:W3:Y:S01]  /*94d0*/  LDL.LU R18, [R1+0x388] ;  /* 0x0003880001127983 */ /* 0x000ee20000300800 */
[----:B------:R-:W-:-:S03]  /*94e0*/  IMAD.MOV R20, RZ, RZ, -R20 ;  /* 0x000000ffff147224 */ /* 0x000fc600078e0a14 */
[----:B------:R0:W-:Y:S01]  /*94f0*/  STL [R1+0x23f8], R3 ;  /* 0x0023f80301007387 */ /* 0x0001e20000100800 */
[C---:B------:R-:W-:Y:S02]  /*9500*/  IMAD R0, R29.reuse, R19, R0 ;  /* 0x000000131d007224 */ /* 0x040fe400078e0200 */
[----:B------:R-:W-:Y:S01]  /*9510*/  IMAD R27, R29, R20, R27 ;  /* 0x000000141d1b7224 */ /* 0x000fe200078e021b */
[----:B0-----:R-:W3:Y:S04]  /*9520*/  LDL.LU R3, [R1+0x5c] ;  /* 0x00005c0001037983 */ /* 0x001ee80000300800 */
[----:B------:R0:W-:Y:S04]  /*9530*/  STL [R1+0x23fc], R2 ;  /* 0x0023fc0201007387 */ /* 0x0001e80000100800 */
[----:B0-----:R-:W3:Y:S04]  /*9540*/  LDL.LU R2, [R1+0x44] ;  /* 0x0000440001027983 */ /* 0x001ee80000300800 */
[----:B------:R-:W-:Y:S04]  /*9550*/  STL [R1+0x2400], R0 ;  /* 0x0024000001007387 */ /* 0x000fe80000100800 */
[----:B------:R-:W3:Y:S01]  /*9560*/  LDL.LU R20, [R1+0x48] ;  /* 0x0000480001147983 */ /* 0x000ee20000300800 */
[----:B----4-:R-:W-:-:S02]  /*9570*/  ISETP.GT.U32.AND P1, PT, R22, R10, PT ;  /* 0x0000000a1600720c */ /* 0x010fc40003f24070 */
[C---:B-----5:R-:W-:Y:S02]  /*9580*/  ISETP.GT.U32.AND P4, PT, R29.reuse, R15, PT ;  /* 0x0000000f1d00720c */ /* 0x060fe40003f84070 */
[----:B------:R-:W-:Y:S02]  /*9590*/  ISETP.GT.U32.AND P2, PT, R29, R14, PT ;  /* 0x0000000e1d00720c */ /* 0x000fe40003f44070 */
[----:B------:R-:W-:-:S07]  /*95a0*/  ISETP.GT.U32.AND P0, PT, R22, R9, PT ;  /* 0x000000091600720c */ /* 0x000fce0003f04070 */
[----:B------:R-:W-:Y:S02]  /*95b0*/  @!P1 IMAD.IADD R10, R10, 0x1, -R22 ;  /* 0x000000010a0a9824 */ /* 0x000fe400078e0a16 */
[--C-:B------:R-:W-:Y:S02]  /*95c0*/  @!P4 IMAD.IADD R15, R15, 0x1, -R29.reuse ;  /* 0x000000010f0fc824 */ /* 0x100fe400078e0a1d */
[----:B------:R-:W-:-:S03]  /*95d0*/  @!P2 IMAD.IADD R14, R14, 0x1, -R29 ;  /* 0x000000010e0ea824 */ /* 0x000fc600078e0a1d */
[----:B------:R-:W-:Y:S02]  /*95e0*/  ISETP.GT.U32.AND P6, PT, R29, R15, PT ;  /* 0x0000000f1d00720c */ /* 0x000fe40003fc4070 */
[----:B------:R-:W-:Y:S01]  /*95f0*/  ISETP.GT.U32.AND P3, PT, R22, R10, PT ;  /* 0x0000000a1600720c */ /* 0x000fe20003f64070 */
[----:B------:R-:W-:Y:S01]  /*9600*/  @!P0 IMAD.IADD R9, R9, 0x1, -R22 ;  /* 0x0000000109098824 */ /* 0x000fe200078e0a16 */
[----:B------:R-:W-:-:S04]  /*9610*/  IABS R26, R21 ;  /* 0x00000015001a7213 */ /* 0x000fc80000000000 */
[----:B------:R-:W-:-:S05]  /*9620*/  ISETP.GT.U32.AND P1, PT, R22, R9, PT ;  /* 0x000000091600720c */ /* 0x000fca0003f24070 */
[----:B------:R-:W-:Y:S02]  /*9630*/  @!P6 IMAD.IADD R15, R15, 0x1, -R29 ;  /* 0x000000010f0fe824 */ /* 0x000fe400078e0a1d */
[----:B------:R-:W-:Y:S01]  /*9640*/  @!P3 IMAD.IADD R10, R10, 0x1, -R22 ;  /* 0x000000010a0ab824 */ /* 0x000fe200078e0a16 */
[----:B------:R-:W-:Y:S01]  /*9650*/  ISETP.GT.U32.AND P0, PT, R29, R14, PT ;  /* 0x0000000e1d00720c */ /* 0x000fe20003f04070 */
[----:B------:R-:W-:-:S04]  /*9660*/  IMAD.HI.U32 R21, R28, R26, RZ ;  /* 0x0000001a1c157227 */ /* 0x000fc800078e00ff */
[----:B------:R-:W-:Y:S02]  /*9670*/  IMAD.MOV R21, RZ, RZ, -R21 ;  /* 0x000000ffff157224 */ /* 0x000fe400078e0a15 */
[----:B------:R-:W-:Y:S02]  /*9680*/  @!P1 IMAD.IADD R9, R9, 0x1, -R22 ;  /* 0x0000000109099824 */ /* 0x000fe400078e0a16 */
[C---:B------:R-:W-:Y:S01]  /*9690*/  IMAD R26, R29.reuse, R21, R26 ;  /* 0x000000151d1a7224 */ /* 0x040fe200078e021a */
[----:B------:R-:W-:Y:S03]  /*96a0*/  STL [R1+0x2404], R27 ;  /* 0x0024041b01007387 */ /* 0x000fe60000100800 */
[----:B------:R-:W-:Y:S01]  /*96b0*/  @!P0 IMAD.IADD R14, R14, 0x1, -R29 ;  /* 0x000000010e0e8824 */ /* 0x000fe200078e0a1d */
[----:B------:R-:W-:Y:S04]  /*96c0*/  STL [R1+0x2408], R26 ;  /* 0x0024081a01007387 */ /* 0x000fe80000100800 */
[----:B------:R-:W-:Y:S04]  /*96d0*/  STL [R1+0x70], R9 ;  /* 0x0000700901007387 */ /* 0x000fe80000100800 */
[----:B------:R-:W-:Y:S04]  /*96e0*/  STL [R1+0x6c], R10 ;  /* 0x00006c0a01007387 */ /* 0x000fe80000100800 */
[----:B------:R-:W4:Y:S04]  /*96f0*/  LDL.LU R8, [R1+0x38c] ;  /* 0x00038c0001087983 */ /* 0x000f280000300800 */
[----:B------:R0:W-:Y:S04]  /*9700*/  STL [R1+0x68], R14 ;  /* 0x0000680e01007387 */ /* 0x0001e80000100800 */
[----:B0-----:R-:W5:Y:S04]  /*9710*/  LDL.LU R14, [R1+0x390] ;  /* 0x00039000010e7983 */ /* 0x001f680000300800 */
[----:B------:R-:W4:Y:S04]  /*9720*/  LDL.LU R9, [R1+0x394] ;  /* 0x0003940001097983 */ /* 0x000f280000300800 */
[----:B------:R0:W-:Y:S04]  /*9730*/  STL [R1+0x64], R15 ;  /* 0x0000640f01007387 */ /* 0x0001e80000100800 */
[----:B------:R-:W4:Y:S04]  /*9740*/  LDL.LU R10, [R1+0x370] ;  /* 0x00037000010a7983 */ /* 0x000f280000300800 */
[----:B0-----:R-:W4:Y:S01]  /*9750*/  LDL.LU R15, [R1+0x374] ;  /* 0x00037400010f7983 */ /* 0x001f220000300800 */
[----:B--2---:R-:W-:-:S02]  /*9760*/  ISETP.GT.U32.AND P2, PT, R29, R16, PT ;  /* 0x000000101d00720c */ /* 0x004fc40003f44070 */
[C---:B---3--:R-:W-:Y:S02]  /*9770*/  ISETP.GT.U32.AND P4, PT, R29.reuse, R11, PT ;  /* 0x0000000b1d00720c */ /* 0x048fe40003f84070 */
[----:B------:R-:W-:-:S09]  /*9780*/  ISETP.GT.U32.AND P3, PT, R29, R12, PT ;  /* 0x0000000c1d00720c */ /* 0x000fd20003f64070 */
[--C-:B------:R-:W-:Y:S02]  /*9790*/  @!P2 IMAD.IADD R16, R16, 0x1, -R29.reuse ;  /* 0x000000011010a824 */ /* 0x100fe400078e0a1d */
[--C-:B------:R-:W-:Y:S01]  /*97a0*/  @!P4 IMAD.IADD R11, R11, 0x1, -R29.reuse ;  /* 0x000000010b0bc824 */ /* 0x100fe200078e0a1d */
[C---:B------:R-:W-:Y:S01]  /*97b0*/  ISETP.GT.U32.AND P4, PT, R29.reuse, R5, PT ;  /* 0x000000051d00720c */ /* 0x040fe20003f84070 */
[----:B------:R-:W-:Y:S01]  /*97c0*/  @!P3 IMAD.IADD R12, R12, 0x1, -R29 ;  /* 0x000000010c0cb824 */ /* 0x000fe200078e0a1d */
[C---:B------:R-:W-:Y:S02]  /*97d0*/  ISETP.GT.U32.AND P5, PT, R29.reuse, R3, PT ;  /* 0x000000031d00720c */ /* 0x040fe40003fa4070 */
[----:B------:R-:W-:-:S11]  /*97e0*/  ISETP.GT.U32.AND P2, PT, R29, R2, PT ;  /* 0x000000021d00720c */ /* 0x000fd60003f44070 */
[--C-:B------:R-:W-:Y:S01]  /*97f0*/  @!P5 IMAD.IADD R3, R3, 0x1, -R29.reuse ;  /* 0x000000010303d824 */ /* 0x100fe200078e0a1d */
[C---:B------:R-:W-:Y:S02]  /*9800*/  ISETP.GT.U32.AND P5, PT, R29.reuse, R4, PT ;  /* 0x000000041d00720c */ /* 0x040fe40003fa4070 */
[C---:B------:R-:W-:Y:S01]  /*9810*/  ISETP.GT.U32.AND P6, PT, R29.reuse, R20, PT ;  /* 0x000000141d00720c */ /* 0x040fe20003fc4070 */
[----:B------:R-:W-:Y:S01]  /*9820*/  @!P2 IMAD.IADD R2, R2, 0x1, -R29 ;  /* 0x000000010202a824 */ /* 0x000fe200078e0a1d */
[----:B------:R-:W-:-:S09]  /*9830*/  ISETP.GT.U32.AND P2, PT, R29, R3, PT ;  /* 0x000000031d00720c */ /* 0x000fd20003f44070 */
[--C-:B------:R-:W-:Y:S02]  /*9840*/  @!P5 IMAD.IADD R4, R4, 0x1, -R29.reuse ;  /* 0x000000010404d824 */ /* 0x100fe400078e0a1d */
[--C-:B------:R-:W-:Y:S01]  /*9850*/  @!P6 IMAD.IADD R20, R20, 0x1, -R29.reuse ;  /* 0x000000011414e824 */ /* 0x100fe200078e0a1d */
[----:B------:R-:W-:Y:S01]  /*9860*/  ISETP.GT.U32.AND P6, PT, R29, R16, PT ;  /* 0x000000101d00720c */ /* 0x000fe20003fc4070 */
[--C-:B------:R-:W-:Y:S01]  /*9870*/  @!P4 IMAD.IADD R5, R5, 0x1, -R29.reuse ;  /* 0x000000010505c824 */ /* 0x100fe200078e0a1d */
[C---:B------:R-:W-:Y:S02]  /*9880*/  ISETP.GT.U32.AND P5, PT, R29.reuse, R11, PT ;  /* 0x0000000b1d00720c */ /* 0x040fe40003fa4070 */
[C---:B------:R-:W-:Y:S02]  /*9890*/  ISETP.GT.U32.AND P4, PT, R29.reuse, R12, PT ;  /* 0x0000000c1d00720c */ /* 0x040fe40003f84070 */
[C---:B------:R-:W-:Y:S02]  /*98a0*/  ISETP.GT.U32.AND P1, PT, R29.reuse, R13, PT ;  /* 0x0000000d1d00720c */ /* 0x040fe40003f24070 */
[----:B------:R-:W-:Y:S01]  /*98b0*/  ISETP.GT.U32.AND P3, PT, R29, R6, PT ;  /* 0x000000061d00720c */ /* 0x000fe20003f64070 */
[----:B------:R-:W-:-:S04]  /*98c0*/  @!P2 IMAD.IADD R3, R3, 0x1, -R29 ;  /* 0x000000010303a824 */ /* 0x000fc800078e0a1d */
[--C-:B------:R-:W-:Y:S02]  /*98d0*/  @!P6 IMAD.IADD R16, R16, 0x1, -R29.reuse ;  /* 0x000000011010e824 */ /* 0x100fe400078e0a1d */
[----:B------:R-:W-:-:S03]  /*98e0*/  @!P5 IMAD.IADD R11, R11, 0x1, -R29 ;  /* 0x000000010b0bd824 */ /* 0x000fc600078e0a1d */
[----:B------:R0:W-:Y:S01]  /*98f0*/  STL [R1+0x60], R16 ;  /* 0x0000601001007387 */ /* 0x0001e20000100800 */
[--C-:B------:R-:W-:Y:S02]  /*9900*/  @!P4 IMAD.IADD R12, R12, 0x1, -R29.reuse ;  /* 0x000000010c0cc824 */ /* 0x100fe400078e0a1d */
[--C-:B------:R-:W-:Y:S01]  /*9910*/  @!P1 IMAD.IADD R13, R13, 0x1, -R29.reuse ;  /* 0x000000010d0d9824 */ /* 0x100fe200078e0a1d */
[----:B0-----:R-:W2:Y:S04]  /*9920*/  LDL.LU R16, [R1+0x378] ;  /* 0x0003780001107983 */ /* 0x001ea80000300800 */
[----:B------:R-:W3:Y:S04]  /*9930*/  LDL.LU R0, [R1+0x37c] ;  /* 0x00037c0001007983 */ /* 0x000ee80000300800 */
[----:B------:R0:W-:Y:S01]  /*9940*/  STL [R1+0x5c], R3 ;  /* 0x00005c0301007387 */ /* 0x0001e20000100800 */
[----:B------:R-:W-:Y:S01]  /*9950*/  @!P3 IMAD.IADD R6, R6, 0x1, -R29 ;  /* 0x000000010606b824 */ /* 0x000fe200078e0a1d */
[----:B------:R-:W-:-:S02]  /*9960*/  ISETP.GT.U32.AND P3, PT, R29, R13, PT ;  /* 0x0000000d1d00720c */ /* 0x000fc40003f64070 */
[----:B0-----:R-:W2:Y:S04]  /*9970*/  LDL.LU R3, [R1+0x380] ;  /* 0x0003800001037983 */ /* 0x001ea80000300800 */
[----:B------:R0:W-:Y:S04]  /*9980*/  STL [R1+0x58], R11 ;  /* 0x0000580b01007387 */ /* 0x0001e80000100800 */
[----:B0-----:R-:W2:Y:S04]  /*9990*/  LDL.LU R11, [R1+0x35c] ;  /* 0x00035c00010b7983 */ /* 0x001ea80000300800 */
[----:B------:R0:W-:Y:S04]  /*99a0*/  STL [R1+0x54], R12 ;  /* 0x0000540c01007387 */ /* 0x0001e80000100800 */
[----:B0-----:R-:W2:Y:S01]  /*99b0*/  LDL.LU R12, [R1+0x360] ;  /* 0x00036000010c7983 */ /* 0x001ea20000300800 */
[----:B------:R-:W-:-:S05]  /*99c0*/  @!P3 IMAD.IADD R13, R13, 0x1, -R29 ;  /* 0x000000010d0db824 */ /* 0x000fca00078e0a1d */
[----:B------:R0:W-:Y:S04]  /*99d0*/  STL [R1+0x50], R13 ;  /* 0x0000500d01007387 */ /* 0x0001e80000100800 */
[----:B0-----:R-:W2:Y:S01]  /*99e0*/  LDL.LU R13, [R1+0x364] ;  /* 0x00036400010d7983 */ /* 0x001ea20000300800 */
[C---:B------:R-:W-:Y:S02]  /*99f0*/  ISETP.GT.U32.AND P0, PT, R29.reuse, R17, PT ;  /* 0x000000111d00720c */ /* 0x040fe40003f04070 */
[----:B------:R-:W-:-:S11]  /*9a00*/  ISETP.GT.U32.AND P1, PT, R29, R7, PT ;  /* 0x000000071d00720c */ /* 0x000fd60003f24070 */
[--C-:B------:R-:W-:Y:S01]  /*9a10*/  @!P0 IMAD.IADD R17, R17, 0x1, -R29.reuse ;  /* 0x0000000111118824 */ /* 0x100fe200078e0a1d */
[----:B------:R-:W-:Y:S01]  /*9a20*/  ISETP.GT.U32.AND P0, PT, R29, R18, PT ;  /* 0x000000121d00720c */ /* 0x000fe20003f04070 */
[----:B------:R-:W-:Y:S01]  /*9a30*/  @!P1 IMAD.IADD R7, R7, 0x1, -R29 ;  /* 0x0000000107079824 */ /* 0x000fe200078e0a1d */
[C---:B------:R-:W-:Y:S02]  /*9a40*/  ISETP.GT.U32.AND P2, PT, R29.reuse, R2, PT ;  /* 0x000000021d00720c */ /* 0x040fe40003f44070 */
[C---:B------:R-:W-:Y:S02]  /*9a50*/  ISETP.GT.U32.AND P1, PT, R29.reuse, R17, PT ;  /* 0x000000111d00720c */ /* 0x040fe40003f24070 */
[----:B------:R-:W-:-:S07]  /*9a60*/  ISETP.GT.U32.AND P5, PT, R29, R4, PT ;  /* 0x000000041d00720c */ /* 0x000fce0003fa4070 */
[--C-:B------:R-:W-:Y:S01]  /*9a70*/  @!P0 IMAD.IADD R18, R18, 0x1, -R29.reuse ;  /* 0x0000000112128824 */ /* 0x100fe200078e0a1d */
[C---:B------:R-:W-:Y:S01]  /*9a80*/  ISETP.GT.U32.AND P0, PT, R29.reuse, R20, PT ;  /* 0x000000141d00720c */ /* 0x040fe20003f04070 */
[--C-:B------:R-:W-:Y:S01]  /*9a90*/  @!P2 IMAD.IADD R2, R2, 0x1, -R29.reuse ;  /* 0x000000010202a824 */ /* 0x100fe200078e0a1d */
[C---:B------:R-:W-:Y:S02]  /*9aa0*/  ISETP.GT.U32.AND P4, PT, R29.reuse, R5, PT ;  /* 0x000000051d00720c */ /* 0x040fe40003f84070 */
[----:B------:R-:W-:Y:S01]  /*9ab0*/  ISETP.GT.U32.AND P6, PT, R29, R18, PT ;  /* 0x000000121d00720c */ /* 0x000fe20003fc4070 */
[--C-:B------:R-:W-:Y:S01]  /*9ac0*/  @!P1 IMAD.IADD R17, R17, 0x1, -R29.reuse ;  /* 0x0000000111119824 */ /* 0x100fe200078e0a1d */
[----:B-----5:R-:W-:Y:S01]  /*9ad0*/  ISETP.GT.U32.AND P2, PT, R29, R14, PT ;  /* 0x0000000e1d00720c */ /* 0x020fe20003f44070 */
[----:B------:R-:W-:-:S06]  /*9ae0*/  @!P5 IMAD.IADD R4, R4, 0x1, -R29 ;  /* 0x000000010404d824 */ /* 0x000fcc00078e0a1d */
[--C-:B------:R-:W-:Y:S01]  /*9af0*/  @!P0 IMAD.IADD R20, R20, 0x1, -R29.reuse ;  /* 0x0000000114148824 */ /* 0x100fe200078e0a1d */
[C---:B----4-:R-:W-:Y:S02]  /*9b00*/  ISETP.GT.U32.AND P0, PT, R29.reuse, R8, PT ;  /* 0x000000081d00720c */ /* 0x050fe40003f04070 */
[----:B------:R-:W-:Y:S01]  /*9b10*/  ISETP.GT.U32.AND P5, PT, R29, R9, PT ;  /* 0x000000091d00720c */ /* 0x000fe20003fa4070 */
[----:B------:R0:W-:Y:S01]  /*9b20*/  STL [R1+0x4c], R17 ;  /* 0x00004c1101007387 */ /* 0x0001e20000100800 */
[--C-:B------:R-:W-:Y:S02]  /*9b30*/  @!P6 IMAD.IADD R18, R18, 0x1, -R29.reuse ;  /* 0x000000011212e824 */ /* 0x100fe400078e0a1d */
[--C-:B------:R-:W-:Y:S01]  /*9b40*/  @!P4 IMAD.IADD R5, R5, 0x1, -R29.reuse ;  /* 0x000000010505c824 */ /* 0x100fe200078e0a1d */
[C---:B------:R-:W-:Y:S01]  /*9b50*/  ISETP.GT.U32.AND P4, PT, R29.reuse, R10, PT ;  /* 0x0000000a1d00720c */ /* 0x040fe20003f84070 */
[----:B0-----:R-:W4:Y:S05]  /*9b60*/  LDL.LU R17, [R1+0x36c] ;  /* 0x00036c0001117983 */ /* 0x001f2a0000300800 */
[--C-:B------:R-:W-:Y:S01]  /*9b70*/  @!P0 IMAD.IADD R8, R8, 0x1, -R29.reuse ;  /* 0x0000000108088824 */ /* 0x100fe200078e0a1d */
[C---:B------:R-:W-:Y:S01]  /*9b80*/  ISETP.GT.U32.AND P3, PT, R29.reuse, R6, PT ;  /* 0x000000061d00720c */ /* 0x040fe20003f64070 */
[--C-:B------:R-:W-:Y:S01]  /*9b90*/  @!P2 IMAD.IADD R14, R14, 0x1, -R29.reuse ;  /* 0x000000010e0ea824 */ /* 0x100fe200078e0a1d */
[----:B------:R-:W-:Y:S01]  /*9ba0*/  ISETP.GT.U32.AND P1, PT, R29, R7, PT ;  /* 0x000000071d00720c */ /* 0x000fe20003f24070 */
[----:B------:R-:W-:-:S03]  /*9bb0*/  @!P5 IMAD.IADD R9, R9, 0x1, -R29 ;  /* 0x000000010909d824 */ /* 0x000fc600078e0a1d */
[--C-:B------:R-:W-:Y:S01]  /*9bc0*/  @!P4 IMAD.IADD R10, R10, 0x1, -R29.reuse ;  /* 0x000000010a0ac824 */ /* 0x100fe200078e0a1d */
[----:B------:R-:W-:Y:S04]  /*9bd0*/  STL [R1+0x48], R20 ;  /* 0x0000481401007387 */ /* 0x000fe80000100800 */
[----:B------:R-:W-:Y:S02]  /*9be0*/  STL [R1+0x44], R2 ;  /* 0x0000440201007387 */ /* 0x000fe40000100800 */
[--C-:B------:R-:W-:Y:S02]  /*9bf0*/  @!P3 IMAD.IADD R6, R6, 0x1, -R29.reuse ;  /* 0x000000010606b824 */ /* 0x100fe400078e0a1d */
[----:B------:R-:W-:Y:S01]  /*9c00*/  STL [R1+0x40], R4 ;  /* 0x0000400401007387 */ /* 0x000fe20000100800 */
[----:B------:R-:W-:Y:S01]  /*9c10*/  @!P1 IMAD.IADD R7, R7, 0x1, -R29 ;  /* 0x0000000107079824 */ /* 0x000fe200078e0a1d */
[----:B------:R-:W-:-:S02]  /*9c20*/  ISETP.GT.U32.AND P3, PT, R29, R15, PT ;  /* 0x0000000f1d00720c */ /* 0x000fc40003f64070 */
[----:B------:R-:W-:Y:S04]  /*9c30*/  STL [R1+0x3c], R5 ;  /* 0x00003c0501007387 */ /* 0x000fe80000100800 */
[----:B------:R-:W-:Y:S04]  /*9c40*/  STL [R1+0x398], R6 ;  /* 0x0003980601007387 */ /* 0x000fe80000100800 */
[----:B------:R0:W-:Y:S04]  /*9c50*/  STL [R1+0x388], R18 ;  /* 0x0003881201007387 */ /* 0x0001e80000100800 */
[----:B------:R1:W-:Y:S04]  /*9c60*/  STL [R1+0x384], R7 ;  /* 0x0003840701007387 */ /* 0x0003e80000100800 */
[----:B0-----:R-:W5:Y:S04]  /*9c70*/  LDL.LU R18, [R1+0x348] ;  /* 0x0003480001127983 */ /* 0x001f680000300800 */
[----:B------:R-:W5:Y:S04]  /*9c80*/  LDL.LU R4, [R1+0x34c] ;  /* 0x00034c0001047983 */ /* 0x000f680000300800 */
[----:B------:R-:W5:Y:S04]  /*9c90*/  LDL.LU R5, [R1+0x350] ;  /* 0x0003500001057983 */ /* 0x000f680000300800 */
[----:B------:R-:W5:Y:S04]  /*9ca0*/  LDL.LU R6, [R1+0x354] ;  /* 0x0003540001067983 */ /* 0x000f680000300800 */
[----:B-1----:R-:W5:Y:S01]  /*9cb0*/  LDL.LU R7, [R1+0x358] ;  /* 0x0003580001077983 */ /* 0x002f620000300800 */
[----:B------:R-:W-:Y:S01]  /*9cc0*/  @!P3 IMAD.IADD R15, R15, 0x1, -R29 ;  /* 0x000000010f0fb824 */ /* 0x000fe200078e0a1d */
[----:B---3--:R-:W-:-:S02]  /*9cd0*/  ISETP.GT.U32.AND P6, PT, R29, R0, PT ;  /* 0x000000001d00720c */ /* 0x008fc40003fc4070 */
[----:B--2---:R-:W-:-:S11]  /*9ce0*/  ISETP.GT.U32.AND P0, PT, R29, R3, PT ;  /* 0x000000031d00720c */ /* 0x004fd60003f04070 */
[--C-:B------:R-:W-:Y:S01]  /*9cf0*/  @!P6 IMAD.IADD R0, R0, 0x1, -R29.reuse ;  /* 0x000000010000e824 */ /* 0x100fe200078e0a1d */
[C---:B------:R-:W-:Y:S02]  /*9d00*/  ISETP.GT.U32.AND P6, PT, R29.reuse, R8, PT ;  /* 0x000000081d00720c */ /* 0x040fe40003fc4070 */
[----:B------:R-:W-:Y:S01]  /*9d10*/  ISETP.GT.U32.AND P2, PT, R29, R11, PT ;  /* 0x0000000b1d00720c */ /* 0x000fe20003f44070 */
[----:B------:R-:W-:Y:S01]  /*9d20*/  @!P0 IMAD.IADD R3, R3, 0x1, -R29 ;  /* 0x0000000103038824 */ /* 0x000fe200078e0a1d */
[C---:B------:R-:W-:Y:S02]  /*9d30*/  ISETP.GT.U32.AND P0, PT, R29.reuse, R14, PT ;  /* 0x0000000e1d00720c */ /* 0x040fe40003f04070 */
[----:B------:R-:W-:-:S09]  /*9d40*/  ISETP.GT.U32.AND P5, PT, R29, R12, PT ;  /* 0x0000000c1d00720c */ /* 0x000fd20003fa4070 */
[--C-:B------:R-:W-:Y:S01]  /*9d50*/  @!P2 IMAD.IADD R11, R11, 0x1, -R29.reuse ;  /* 0x000000010b0ba824 */ /* 0x100fe200078e0a1d */
[C---:B------:R-:W-:Y:S01]  /*9d60*/  ISETP.GT.U32.AND P2, PT, R29.reuse, R9, PT ;  /* 0x000000091d00720c */ /* 0x040fe20003f44070 */
[--C-:B------:R-:W-:Y:S02]  /*9d70*/  @!P6 IMAD.IADD R8, R8, 0x1, -R29.reuse ;  /* 0x000000010808e824 */ /* 0x100fe400078e0a1d */
[--C-:B------:R-:W-:Y:S01]  /*9d80*/  @!P5 IMAD.IADD R12, R12, 0x1, -R29.reuse ;  /* 0x000000010c0cd824 */ /* 0x100fe200078e0a1d */
[C---:B------:R-:W-:Y:S02]  /*9d90*/  ISETP.GT.U32.AND P5, PT, R29.reuse, R10, PT ;  /* 0x0000000a1d00720c */ /* 0x040fe40003fa4070 */
[----:B------:R-:W-:Y:S01]  /*9da0*/  ISETP.GT.U32.AND P4, PT, R29, R13, PT ;  /* 0x0000000d1d00720c */ /* 0x000fe20003f84070 */
[--C-:B------:R-:W-:Y:S01]  /*9db0*/  @!P0 IMAD.IADD R14, R14, 0x1, -R29.reuse ;  /* 0x000000010e0e8824 */ /* 0x100fe200078e0a1d */
[----:B------:R-:W-:Y:S05]  /*9dc0*/  STL [R1+0x38c], R8 ;  /* 0x00038c0801007387 */ /* 0x000fea0000100800 */
[--C-:B------:R-:W-:Y:S01]  /*9dd0*/  @!P2 IMAD.IADD R9, R9, 0x1, -R29.reuse ;  /* 0x000000010909a824 */ /* 0x100fe200078e0a1d */
[----:B------:R0:W-:Y:S03]  /*9de0*/  STL [R1+0x390], R14 ;  /* 0x0003900e01007387 */ /* 0x0001e60000100800 */
[--C-:B------:R-:W-:Y:S01]  /*9df0*/  @!P5 IMAD.IADD R10, R10, 0x1, -R29.reuse ;  /* 0x000000010a0ad824 */ /* 0x100fe200078e0a1d */
[----:B0-----:R-:W2:Y:S04]  /*9e00*/  LDL.LU R14, [R1+0x334] ;  /* 0x00033400010e7983 */ /* 0x001ea80000300800 */
[----:B------:R-:W3:Y:S01]  /*9e10*/  LDL.LU R20, [R1+0x338] ;  /* 0x0003380001147983 */ /* 0x000ee20000300800 */
[----:B------:R-:W-:-:S03]  /*9e20*/  @!P4 IMAD.IADD R13, R13, 0x1, -R29 ;  /* 0x000000010d0dc824 */ /* 0x000fc600078e0a1d */
[----:B------:R0:W-:Y:S01]  /*9e30*/  STL [R1+0x394], R9 ;  /* 0x0003940901007387 */ /* 0x0001e20000100800 */
[----:B------:R-:W-:-:S03]  /*9e40*/  ISETP.GT.U32.AND P4, PT, R29, R15, PT ;  /* 0x0000000f1d00720c */ /* 0x000fc60003f84070 */
[----:B------:R-:W2:Y:S04]  /*9e50*/  LDL.LU R2, [R1+0x33c] ;  /* 0x00033c0001027983 */ /* 0x000ea80000300800 */
[----:B------:R1:W-:Y:S04]  /*9e60*/  STL [R1+0x370], R10 ;  /* 0x0003700a01007387 */ /* 0x0003e80000100800 */
[----:B------:R-:W2:Y:S04]  /*9e70*/  LDL.LU R8, [R1+0x340] ;  /* 0x0003400001087983 */ /* 0x000ea80000300800 */
[----:B0-----:R-:W2:Y:S01]  /*9e80*/  LDL.LU R9, [R1+0x344] ;  /* 0x0003440001097983 */ /* 0x001ea20000300800 */
[----:B------:R-:W-:-:S05]  /*9e90*/  @!P4 IMAD.IADD R15, R15, 0x1, -R29 ;  /* 0x000000010f0fc824 */ /* 0x000fca00078e0a1d */
[----:B------:R0:W-:Y:S04]  /*9ea0*/  STL [R1+0x374], R15 ;  /* 0x0003740f01007387 */ /* 0x0001e80000100800 */
[----:B-1----:R-:W2:Y:S01]  /*9eb0*/  LDL.LU R10, [R1+0x320] ;  /* 0x00032000010a7983 */ /* 0x002ea20000300800 */
[C---:B------:R-:W-:Y:S02]  /*9ec0*/  ISETP.GT.U32.AND P1, PT, R29.reuse, R16, PT ;  /* 0x000000101d00720c */ /* 0x040fe40003f24070 */
[C---:B------:R-:W-:Y:S02]  /*9ed0*/  ISETP.GT.U32.AND P3, PT, R29.reuse, R24, PT ;  /* 0x000000181d00720c */ /* 0x040fe40003f64070 */
[C---:B------:R-:W-:Y:S01]  /*9ee0*/  ISETP.GT.U32.AND P0, PT, R29.reuse, R3, PT ;  /* 0x000000031d00720c */ /* 0x040fe20003f04070 */
[----:B0-----:R-:W2:Y:S08]  /*9ef0*/  LDL.LU R15, [R1+0x324] ;  /* 0x00032400010f7983 */ /* 0x001eb00000300800 */
[--C-:B------:R-:W-:Y:S01]  /*9f00*/  @!P1 IMAD.IADD R16, R16, 0x1, -R29.reuse ;  /* 0x0000000110109824 */ /* 0x100fe200078e0a1d */
[----:B----4-:R-:W-:Y:S01]  /*9f10*/  ISETP.GT.U32.AND P1, PT, R29, R17, PT ;  /* 0x000000111d00720c */ /* 0x010fe20003f24070 */
[----:B------:R-:W-:-:S03]  /*9f20*/  @!P3 IMAD.IADD R24, R24, 0x1, -R29 ;  /* 0x000000011818b824 */ /* 0x000fc600078e0a1d */
[C---:B------:R-:W-:Y:S02]  /*9f30*/  ISETP.GT.U32.AND P3, PT, R29.reuse, R16, PT ;  /* 0x000000101d00720c */ /* 0x040fe40003f64070 */
[----:B------:R-:W-:-:S07]  /*9f40*/  ISETP.GT.U32.AND P2, PT, R29, R11, PT ;  /* 0x0000000b1d00720c */ /* 0x000fce0003f44070 */
[--C-:B------:R-:W-:Y:S01]  /*9f50*/  @!P1 IMAD.IADD R17, R17, 0x1, -R29.reuse ;  /* 0x0000000111119824 */ /* 0x100fe200078e0a1d */
[----:B------:R-:W-:Y:S01]  /*9f60*/  ISETP.GT.U32.AND P1, PT, R29, R0, PT ;  /* 0x000000001d00720c */ /* 0x000fe20003f24070 */
[----:B------:R-:W-:-:S03]  /*9f70*/  @!P0 IMAD.IADD R3, R3, 0x1, -R29 ;  /* 0x0000000103038824 */ /* 0x000fc600078e0a1d */
[C---:B------:R-:W-:Y:S01]  /*9f80*/  ISETP.GT.U32.AND P6, PT, R29.reuse, R17, PT ;  /* 0x000000111d00720c */ /* 0x040fe20003fc4070 */
[--C-:B------:R-:W-:Y:S01]  /*9f90*/  @!P3 IMAD.IADD R16, R16, 0x1, -R29.reuse ;  /* 0x000000011010b824 */ /* 0x100fe200078e0a1d */
[----:B------:R-:W-:Y:S01]  /*9fa0*/  ISETP.GT.U32.AND P5, PT, R29, R12, PT ;  /* 0x0000000c1d00720c */ /* 0x000fe20003fa4070 */
[----:B------:R-:W-:-:S06]  /*9fb0*/  @!P2 IMAD.IADD R11, R11, 0x1, -R29 ;  /* 0x000000010b0ba824 */ /* 0x000fcc00078e0a1d */
[--C-:B------:R-:W-:Y:S01]  /*9fc0*/  @!P1 IMAD.IADD R0, R0, 0x1, -R29.reuse ;  /* 0x0000000100009824 */ /* 0x100fe200078e0a1d */
[C---:B-----5:R-:W-:Y:S02]  /*9fd0*/  ISETP.GT.U32.AND P1, PT, R29.reuse, R18, PT ;  /* 0x000000121d00720c */ /* 0x060fe40003f24070 */
[C---:B------:R-:W-:Y:S01]  /*9fe0*/  ISETP.GT.U32.AND P0, PT, R29.reuse, R4, PT ;  /* 0x000000041d00720c */ /* 0x040fe20003f04070 */
[----:B------:R0:W-:Y:S01]  /*9ff0*/  STL [R1+0x378], R16 ;  /* 0x0003781001007387 */ /* 0x0001e20000100800 */
[----:B------:R-:W-:Y:S02]  /*a000*/  IABS R25, R25 ;  /* 0x0000001900197213 */ /* 0x000fe40000000000 */
[----:B------:R-:W-:Y:S01]  /*a010*/  ISETP.GT.U32.AND P2, PT, R29, R5, PT ;  /* 0x000000051d00720c */ /* 0x000fe20003f44070 */
[----:B------:R-:W-:Y:S01]  /*a020*/  @!P6 IMAD.IADD R17, R17, 0x1, -R29 ;  /* 0x000000011111e824 */ /* 0x000fe200078e0a1d */
[----:B0-----:R-:W4:Y:S01]  /*a030*/  LDL.LU R16, [R1+0x328] ;  /* 0x0003280001107983 */ /* 0x001f220000300800 */
[----:B------:R-:W-:Y:S01]  /*a040*/  IMAD.HI.U32 R19, R28, R25, RZ ;  /* 0x000000191c137227 */ /* 0x000fe200078e00ff */
[----:B------:R-:W-:-:S02]  /*a050*/  ISETP.GT.U32.AND P3, PT, R29, R24, PT ;  /* 0x000000181d00720c */ /* 0x000fc40003f64070 */
[C---:B------:R-:W-:Y:S01]  /*a060*/  ISETP.GT.U32.AND P4, PT, R29.reuse, R13, PT ;  /* 0x0000000d1d00720c */ /* 0x040fe20003f84070 */
[--C-:B------:R-:W-:Y:S02]  /*a070*/  @!P1 IMAD.IADD R18, R18, 0x1, -R29.reuse ;  /* 0x0000000112129824 */ /* 0x100fe400078e0a1d */
[--C-:B------:R-:W-:Y:S01]  /*a080*/  @!P5 IMAD.IADD R12, R12, 0x1, -R29.reuse ;  /* 0x000000010c0cd824 */ /* 0x100fe200078e0a1d */
[----:B------:R-:W-:Y:S01]  /*a090*/  ISETP.GT.U32.AND P5, PT, R29, R6, PT ;  /* 0x000000061d00720c */ /* 0x000fe20003fa4070 */
[----:B------:R-:W-:Y:S02]  /*a0a0*/  @!P0 IMAD.IADD R4, R4, 0x1, -R29 ;  /* 0x0000000104048824 */ /* 0x000fe400078e0a1d */
[----:B------:R-:W-:Y:S02]  /*a0b0*/  IMAD.MOV R19, RZ, RZ, -R19 ;  /* 0x000000ffff137224 */ /* 0x000fe400078e0a13 */
[----:B------:R-:W-:Y:S02]  /*a0c0*/  @!P2 IMAD.IADD R5, R5, 0x1, -R29 ;  /* 0x000000010505a824 */ /* 0x000fe400078e0a1d */
[----:B------:R-:W-:-:S02]  /*a0d0*/  IMAD R25, R29, R19, R25 ;  /* 0x000000131d197224 */ /* 0x000fc400078e0219 */
[--C-:B------:R-:W-:Y:S02]  /*a0e0*/  @!P3 IMAD.IADD R24, R24, 0x1, -R29.reuse ;  /* 0x000000011818b824 */ /* 0x100fe400078e0a1d */
[--C-:B------:R-:W-:Y:S01]  /*a0f0*/  @!P4 IMAD.IADD R13, R13, 0x1, -R29.reuse ;  /* 0x000000010d0dc824 */ /* 0x100fe200078e0a1d */
[----:B------:R-:W-:Y:S01]  /*a100*/  STL [R1+0x240c], R25 ;  /* 0x00240c1901007387 */ /* 0x000fe20000100800 */
[----:B------:R-:W-:-:S03]  /*a110*/  @!P5 IMAD.IADD R6, R6, 0x1, -R29 ;  /* 0x000000010606d824 */ /* 0x000fc600078e0a1d */
[----:B------:R-:W-:Y:S04]  /*a120*/  STL [R1+0x37c], R0 ;  /* 0x00037c0001007387 */ /* 0x000fe80000100800 */
[----:B------:R-:W-:Y:S01]  /*a130*/  STL [R1+0x380], R3 ;  /* 0x0003800301007387 */ /* 0x000fe20000100800 */
[----:B------:R-:W-:-:S03]  /*a140*/  ISETP.GT.U32.AND P4, PT, R29, R7, PT ;  /* 0x000000071d00720c */ /* 0x000fc60003f84070 */
[----:B------:R-:W-:Y:S04]  /*a150*/  STL [R1+0x35c], R11 ;  /* 0x00035c0b01007387 */ /* 0x000fe80000100800 */
[----:B------:R-:W-:Y:S04]  /*a160*/  STL [R1+0x360], R12 ;  /* 0x0003600c01007387 */ /* 0x000fe80000100800 */
[----:B------:R0:W-:Y:S04]  /*a170*/  STL [R1+0x368], R24 ;  /* 0x0003681801007387 */ /* 0x0001e80000100800 */
[----:B------:R-:W-:Y:S04]  /*a180*/  STL [R1+0x364], R13 ;  /* 0x0003640d01007387 */ /* 0x000fe80000100800 */
[----:B0-----:R-:W5:Y:S04]  /*a190*/  LDL R24, [R1+0x1e00] ;  /* 0x001e000001187983 */ /* 0x001f680000100800 */
[----:B------:R0:W-:Y:S04]  /*a1a0*/  STL [R1+0x36c], R17 ;  /* 0x00036c1101007387 */ /* 0x0001e80000100800 */
[----:B0-----:R-:W5:Y:S04]  /*a1b0*/  LDL.LU R17, [R1+0x32c] ;  /* 0x00032c0001117983 */ /* 0x001f680000300800 */
[----:B------:R-:W5:Y:S04]  /*a1c0*/  LDL.LU R3, [R1+0x330] ;  /* 0x0003300001037983 */ /* 0x000f680000300800 */
[----:B------:R-:W5:Y:S01]  /*a1d0*/  LDL.LU R11, [R1+0x30c] ;  /* 0x00030c00010b7983 */ /* 0x000f620000300800 */
[----:B------:R-:W-:-:S03]  /*a1e0*/  @!P4 IMAD.IADD R7, R7, 0x1, -R29 ;  /* 0x000000010707c824 */ /* 0x000fc600078e0a1d */
[----:B------:R-:W5:Y:S04]  /*a1f0*/  LDL.LU R12, [R1+0x310] ;  /* 0x00031000010c7983 */ /* 0x000f680000300800 */
[----:B------:R-:W5:Y:S01]  /*a200*/  LDL.LU R13, [R1+0x314] ;  /* 0x00031400010d7983 */ /* 0x000f620000300800 */
[C---:B---3--:R-:W-:Y:S02]  /*a210*/  ISETP.GT.U32.AND P6, PT, R29.reuse, R20, PT ;  /* 0x000000141d00720c */ /* 0x048fe40003fc4070 */
[C---:B--2---:R-:W-:Y:S02]  /*a220*/  ISETP.GT.U32.AND P1, PT, R29.reuse, R2, PT ;  /* 0x000000021d00720c */ /* 0x044fe40003f24070 */
[C---:B------:R-:W-:Y:S02]  /*a230*/  ISETP.GT.U32.AND P0, PT, R29.reuse, R8, PT ;  /* 0x000000081d00720c */ /* 0x040fe40003f04070 */
[----:B------:R-:W-:-:S07]  /*a240*/  ISETP.GT.U32.AND P2, PT, R29, R9, PT ;  /* 0x000000091d00720c */ /* 0x000fce0003f44070 */
[--C-:B------:R-:W-:Y:S01]  /*a250*/  @!P6 IMAD.IADD R20, R20, 0x1, -R29.reuse ;  /* 0x000000011414e824 */ /* 0x100fe200078e0a1d */
[C---:B------:R-:W-:Y:S01]  /*a260*/  ISETP.GT.U32.AND P6, PT, R29.reuse, R18, PT ;  /* 0x000000121d00720c */ /* 0x040fe20003fc4070 */
[--C-:B------:R-:W-:Y:S01]  /*a270*/  @!P1 IMAD.IADD R2, R2, 0x1, -R29.reuse ;  /* 0x0000000102029824 */ /* 0x100fe200078e0a1d */
[C---:B------:R-:W-:Y:S01]  /*a280*/  ISETP.GT.U32.AND P1, PT, R29.reuse, R4, PT ;  /* 0x000000041d00720c */ /* 0x040fe20003f24070 */
[--C-:B------:R-:W-:Y:S01]  /*a290*/  @!P0 IMAD.IADD R8, R8, 0x1, -R29.reuse ;  /* 0x0000000108088824 */ /* 0x100fe200078e0a1d */
[----:B------:R-:W-:Y:S01]  /*a2a0*/  ISETP.GT.U32.AND P0, PT, R29, R5, PT ;  /* 0x000000051d00720c */ /* 0x000fe20003f04070 */
[----:B------:R-:W-:Y:S01]  /*a2b0*/  @!P2 IMAD.IADD R9, R9, 0x1, -R29 ;  /* 0x000000010909a824 */ /* 0x000fe200078e0a1d */
[C---:B------:R-:W-:Y:S02]  /*a2c0*/  ISETP.GT.U32.AND P2, PT, R29.reuse, R6, PT ;  /* 0x000000061d00720c */ /* 0x040fe40003f44070 */
[----:B------:R-:W-:-:S05]  /*a2d0*/  ISETP.GT.U32.AND P5, PT, R29, R10, PT ;  /* 0x0000000a1d00720c */ /* 0x000fca0003fa4070 */
[--C-:B------:R-:W-:Y:S02]  /*a2e0*/  @!P6 IMAD.IADD R18, R18, 0x1, -R29.reuse ;  /* 0x000000011212e824 */ /* 0x100fe400078e0a1d */
[----:B------:R-:W-:-:S03]  /*a2f0*/  @!P1 IMAD.IADD R4, R4, 0x1, -R29 ;  /* 0x0000000104049824 */ /* 0x000fc600078e0a1d */
[----:B------:R0:W-:Y:S01]  /*a300*/  STL [R1+0x348], R18 ;  /* 0x0003481201007387 */ /* 0x0001e20000100800 */
[--C-:B------:R-:W-:Y:S02]  /*a310*/  @!P0 IMAD.IADD R5, R5, 0x1, -R29.reuse ;  /* 0x0000000105058824 */ /* 0x100fe400078e0a1d */
[--C-:B------:R-:W-:Y:S01]  /*a320*/  @!P2 IMAD.IADD R6, R6, 0x1, -R29.reuse ;  /* 0x000000010606a824 */ /* 0x100fe200078e0a1d */
[----:B0-----:R-:W2:Y:S01]  /*a330*/  LDL.LU R18, [R1+0x318] ;  /* 0x0003180001127983 */ /* 0x001ea20000300800 */
[----:B------:R-:W-:-:S03]  /*a340*/  @!P5 IMAD.IADD R10, R10, 0x1, -R29 ;  /* 0x000000010a0ad824 */ /* 0x000fc600078e0a1d */
[----:B------:R-:W3:Y:S01]  /*a350*/  LDL.LU R0, [R1+0x31c] ;  /* 0x00031c0001007983 */ /* 0x000ee20000300800 */
[----:B------:R-:W-:-:S03]  /*a360*/  ISETP.GT.U32.AND P5, PT, R29, R7, PT ;  /* 0x000000071d00720c */ /* 0x000fc60003fa4070 */
[----:B------:R0:W-:Y:S04]  /*a370*/  STL [R1+0x34c], R4 ;  /* 0x00034c0401007387 */ /* 0x0001e80000100800 */
[----:B------:R1:W-:Y:S04]  /*a380*/  STL [R1+0x350], R5 ;  /* 0x0003500501007387 */ /* 0x0003e80000100800 */
[----:B0-----:R-:W2:Y:S04]  /*a390*/  LDL.LU R4, [R1+0x2f8] ;  /* 0x0002f80001047983 */ /* 0x001ea80000300800 */
[----:B-1----:R-:W2:Y:S04]  /*a3a0*/  LDL.LU R5, [R1+0x2fc] ;  /* 0x0002fc0001057983 */ /* 0x002ea80000300800 */
        /* <DEDUP_REMOVED lines=8> */
[----:B----4-:R-:W-:Y:S01]  /*a430*/  ISETP.GT.U32.AND P3, PT, R29, R16, PT ;  /* 0x000000101d00720c */ /* 0x010fe20003f64070 */
        /* <DEDUP_REMOVED lines=9> */
[--C-:B------:R-:W-:Y:S02]  /*a4d0*/  @!P4 IMAD.IADD R14, R14, 0x1, -R29.reuse ;  /* 0x000000010e0ec824 */ /* 0x100fe400078e0a1d */
[----:B------:R-:W-:-:S06]  /*a4e0*/  @!P0 IMAD.IADD R8, R8, 0x1, -R29 ;  /* 0x0000000108088824 */ /* 0x000fcc00078e0a1d */
[--C-:B------:R-:W-:Y:S01]  /*a4f0*/  @!P3 IMAD.IADD R20, R20, 0x1, -R29.reuse ;  /* 0x000000011414b824 */ /* 0x100fe200078e0a1d */
[C---:B-----5:R-:W-:Y:S02]  /*a500*/  ISETP.GT.U32.AND P3, PT, R29.reuse, R17, PT ;  /* 0x000000111d00720c */ /* 0x060fe40003f64070 */
[C---:B------:R-:W-:Y:S02]  /*a510*/  ISETP.GT.U32.AND P1, PT, R29.reuse, R3, PT ;  /* 0x000000031d00720c */ /* 0x040fe40003f24070 */
[----:B------:R-:W-:Y:S01]  /*a520*/  ISETP.GT.U32.AND P0, PT, R29, R11, PT ;  /* 0x0000000b1d00720c */ /* 0x000fe20003f04070 */
[----:B------:R0:W-:Y:S01]  /*a530*/  STL [R1+0x334], R14 ;  /* 0x0003340e01007387 */ /* 0x0001e20000100800 */
[--C-:B------:R-:W-:Y:S02]  /*a540*/  @!P6 IMAD.IADD R16, R16, 0x1, -R29.reuse ;  /* 0x000000011010e824 */ /* 0x100fe400078e0a1d */
[----:B------:R-:W-:Y:S01]  /*a550*/  @!P2 IMAD.IADD R9, R9, 0x1, -R29 ;  /* 0x000000010909a824 */ /* 0x000fe200078e0a1d */
[----:B------:R-:W-:-:S04]  /*a560*/  ISETP.GT.U32.AND P2, PT, R29, R12, PT ;  /* 0x0000000c1d00720c */ /* 0x000fc80003f44070 */
[--C-:B------:R-:W-:Y:S01]  /*a570*/  @!P3 IMAD.IADD R17, R17, 0x1, -R29.reuse ;  /* 0x000000011111b824 */ /* 0x100fe200078e0a1d */
[----:B0-----:R-:W4:Y:S01]  /*a580*/  LDL.LU R14, [R1+0x308] ;  /* 0x00030800010e7983 */ /* 0x001f220000300800 */
[----:B------:R-:W-:Y:S01]  /*a590*/  ISETP.GT.U32.AND P5, PT, R29, R10, PT ;  /* 0x0000000a1d00720c */ /* 0x000fe20003fa4070 */
[--C-:B------:R-:W-:Y:S01]  /*a5a0*/  @!P1 IMAD.IADD R3, R3, 0x1, -R29.reuse ;  /* 0x0000000103039824 */ /* 0x100fe200078e0a1d */
[----:B------:R-:W-:Y:S01]  /*a5b0*/  ISETP.GT.U32.AND P4, PT, R29, R15, PT ;  /* 0x0000000f1d00720c */ /* 0x000fe20003f84070 */
[--C-:B------:R-:W-:Y:S01]  /*a5c0*/  @!P0 IMAD.IADD R11, R11, 0x1, -R29.reuse ;  /* 0x000000010b0b8824 */ /* 0x100fe200078e0a1d */
[----:B------:R-:W-:Y:S03]  /*a5d0*/  STL [R1+0x338], R20 ;  /* 0x0003381401007387 */ /* 0x000fe60000100800 */
[--C-:B------:R-:W-:Y:S01]  /*a5e0*/  @!P2 IMAD.IADD R12, R12, 0x1, -R29.reuse ;  /* 0x000000010c0ca824 */ /* 0x100fe200078e0a1d */
[----:B------:R-:W-:Y:S05]  /*a5f0*/  STL [R1+0x33c], R2 ;  /* 0x00033c0201007387 */ /* 0x000fea0000100800 */
[--C-:B------:R-:W-:Y:S01]  /*a600*/  @!P5 IMAD.IADD R10, R10, 0x1, -R29.reuse ;  /* 0x000000010a0ad824 */ /* 0x100fe200078e0a1d */
[----:B------:R-:W-:Y:S01]  /*a610*/  ISETP.GT.U32.AND P5, PT, R29, R13, PT ;  /* 0x0000000d1d00720c */ /* 0x000fe20003fa4070 */
[--C-:B------:R-:W-:Y:S01]  /*a620*/  @!P4 IMAD.IADD R15, R15, 0x1, -R29.reuse ;  /* 0x000000010f0fc824 */ /* 0x100fe200078e0a1d */
[----:B------:R-:W-:Y:S04]  /*a630*/  STL [R1+0x340], R8 ;  /* 0x0003400801007387 */ /* 0x000fe80000100800 */
[----:B------:R-:W-:Y:S04]  /*a640*/  STL [R1+0x344], R9 ;  /* 0x0003440901007387 */ /* 0x000fe80000100800 */
[----:B------:R-:W-:Y:S04]  /*a650*/  STL [R1+0x320], R10 ;  /* 0x0003200a01007387 */ /* 0x000fe80000100800 */
[----:B------:R0:W-:Y:S01]  /*a660*/  STL [R1+0x324], R15 ;  /* 0x0003240f01007387 */ /* 0x0001e20000100800 */
[----:B------:R-:W-:-:S03]  /*a670*/  @!P5 IMAD.IADD R13, R13, 0x1, -R29 ;  /* 0x000000010d0dd824 */ /* 0x000fc600078e0a1d */
[----:B0-----:R-:W5:Y:S04]  /*a680*/  LDL.LU R15, [R1+0x2e8] ;  /* 0x0002e800010f7983 */ /* 0x001f680000300800 */
[----:B------:R-:W5:Y:S04]  /*a690*/  LDL.LU R8, [R1+0x2ec] ;  /* 0x0002ec0001087983 */ /* 0x000f680000300800 */
[----:B------:R-:W5:Y:S04]  /*a6a0*/  LDL.LU R9, [R1+0x2f0] ;  /* 0x0002f00001097983 */ /* 0x000f680000300800 */
[----:B------:R0:W-:Y:S04]  /*a6b0*/  STL [R1+0x328], R16 ;  /* 0x0003281001007387 */ /* 0x0001e80000100800 */
[----:B------:R-:W5:Y:S04]  /*a6c0*/  LDL.LU R10, [R1+0x2f4] ;  /* 0x0002f400010a7983 */ /* 0x000f680000300800 */
[----:B0-----:R-:W5:Y:S01]  /*a6d0*/  LDL.LU R16, [R1+0x2d0] ;  /* 0x0002d00001107983 */ /* 0x001f620000300800 */
[----:B---3--:R-:W-:-:S02]  /*a6e0*/  ISETP.GT.U32.AND P6, PT, R29, R0, PT ;  /* 0x000000001d00720c */ /* 0x008fc40003fc4070 */
[C---:B--2---:R-:W-:Y:S02]  /*a6f0*/  ISETP.GT.U32.AND P3, PT, R29.reuse, R4, PT ;  /* 0x000000041d00720c */ /* 0x044fe40003f64070 */
[----:B------:R-:W-:-:S09]  /*a700*/  ISETP.GT.U32.AND P1, PT, R29, R5, PT ;  /* 0x000000051d00720c */ /* 0x000fd20003f24070 */
[--C-:B------:R-:W-:Y:S01]  /*a710*/  @!P6 IMAD.IADD R0, R0, 0x1, -R29.reuse ;  /* 0x000000010000e824 */ /* 0x100fe200078e0a1d */
[C---:B------:R-:W-:Y:S02]  /*a720*/  ISETP.GT.U32.AND P6, PT, R29.reuse, R17, PT ;  /* 0x000000111d00720c */ /* 0x040fe40003fc4070 */
[C---:B------:R-:W-:Y:S01]  /*a730*/  ISETP.GT.U32.AND P0, PT, R29.reuse, R6, PT ;  /* 0x000000061d00720c */ /* 0x040fe20003f04070 */
[--C-:B------:R-:W-:Y:S01]  /*a740*/  @!P3 IMAD.IADD R4, R4, 0x1, -R29.reuse ;  /* 0x000000010404b824 */ /* 0x100fe200078e0a1d */
[----:B------:R-:W-:Y:S01]  /*a750*/  ISETP.GT.U32.AND P3, PT, R29, R3, PT ;  /* 0x000000031d00720c */ /* 0x000fe20003f64070 */
[----:B------:R-:W-:Y:S01]  /*a760*/  @!P1 IMAD.IADD R5, R5, 0x1, -R29 ;  /* 0x0000000105059824 */ /* 0x000fe200078e0a1d */
[----:B------:R-:W-:-:S07]  /*a770*/  ISETP.GT.U32.AND P1, PT, R29, R11, PT ;  /* 0x0000000b1d00720c */ /* 0x000fce0003f24070 */
[--C-:B------:R-:W-:Y:S02]  /*a780*/  @!P6 IMAD.IADD R17, R17, 0x1, -R29.reuse ;  /* 0x000000011111e824 */ /* 0x100fe400078e0a1d */
[--C-:B------:R-:W-:Y:S01]  /*a790*/  @!P0 IMAD.IADD R6, R6, 0x1, -R29.reuse ;  /* 0x0000000106068824 */ /* 0x100fe200078e0a1d */
[C---:B------:R-:W-:Y:S02]  /*a7a0*/  ISETP.GT.U32.AND P0, PT, R29.reuse, R12, PT ;  /* 0x0000000c1d00720c */ /* 0x040fe40003f04070 */
[----:B------:R-:W-:Y:S01]  /*a7b0*/  ISETP.GT.U32.AND P2, PT, R29, R7, PT ;  /* 0x000000071d00720c */ /* 0x000fe20003f44070 */
[--C-:B------:R-:W-:Y:S01]  /*a7c0*/  @!P3 IMAD.IADD R3, R3, 0x1, -R29.reuse ;  /* 0x000000010303b824 */ /* 0x100fe200078e0a1d */
[----:B------:R0:W-:Y:S01]  /*a7d0*/  STL [R1+0x32c], R17 ;  /* 0x00032c1101007387 */ /* 0x0001e20000100800 */
[----:B------:R-:W-:-:S08]  /*a7e0*/  @!P1 IMAD.IADD R11, R11, 0x1, -R29 ;  /* 0x000000010b0b9824 */ /* 0x000fd000078e0a1d */
[--C-:B------:R-:W-:Y:S01]  /*a7f0*/  @!P0 IMAD.IADD R12, R12, 0x1, -R29.reuse ;  /* 0x000000010c0c8824 */ /* 0x100fe200078e0a1d */
[----:B0-----:R-:W2:Y:S01]  /*a800*/  LDL.LU R17, [R1+0x2d4] ;  /* 0x0002d40001117983 */ /* 0x001ea20000300800 */
[--C-:B------:R-:W-:Y:S01]  /*a810*/  @!P2 IMAD.IADD R7, R7, 0x1, -R29.reuse ;  /* 0x000000010707a824 */ /* 0x100fe200078e0a1d */
[----:B------:R-:W-:Y:S02]  /*a820*/  ISETP.GT.U32.AND P2, PT, R29, R13, PT ;  /* 0x0000000d1d00720c */ /* 0x000fe40003f44070 */
[----:B------:R0:W-:Y:S04]  /*a830*/  STL [R1+0x330], R3 ;  /* 0x0003300301007387 */ /* 0x0001e80000100800 */
[----:B------:R-:W3:Y:S04]  /*a840*/  LDL.LU R27, [R1+0x2d8] ;  /* 0x0002d800011b7983 */ /* 0x000ee80000300800 */
[----:B------:R1:W-:Y:S04]  /*a850*/  STL [R1+0x30c], R11 ;  /* 0x00030c0b01007387 */ /* 0x0003e80000100800 */
[----:B------:R-:W2:Y:S04]  /*a860*/  LDL.LU R2, [R1+0x2dc] ;  /* 0x0002dc0001027983 */ /* 0x000ea80000300800 */
[----:B------:R1:W-:Y:S04]  /*a870*/  STL [R1+0x310], R12 ;  /* 0x0003100c01007387 */ /* 0x0003e80000100800 */
[----:B0-----:R-:W2:Y:S04]  /*a880*/  LDL.LU R3, [R1+0x2e0] ;  /* 0x0002e00001037983 */ /* 0x001ea80000300800 */
[----:B-1----:R-:W2:Y:S01]  /*a890*/  LDL.LU R11, [R1+0x2bc] ;  /* 0x0002bc00010b7983 */ /* 0x002ea20000300800 */
[----:B------:R-:W-:-:S05]  /*a8a0*/  @!P2 IMAD.IADD R13, R13, 0x1, -R29 ;  /* 0x000000010d0da824 */ /* 0x000fca00078e0a1d */
[----:B------:R0:W-:Y:S04]  /*a8b0*/  STL [R1+0x314], R13 ;  /* 0x0003140d01007387 */ /* 0x0001e80000100800 */
[----:B------:R-:W2:Y:S01]  /*a8c0*/  LDL.LU R12, [R1+0x2c0] ;  /* 0x0002c000010c7983 */ /* 0x000ea20000300800 */
[C---:B------:R-:W-:Y:S02]  /*a8d0*/  ISETP.GT.U32.AND P4, PT, R29.reuse, R18, PT ;  /* 0x000000121d00720c */ /* 0x040fe40003f84070 */
[C---:B------:R-:W-:Y:S02]  /*a8e0*/  ISETP.GT.U32.AND P3, PT, R29.reuse, R4, PT ;  /* 0x000000041d00720c */ /* 0x040fe40003f64070 */
[----:B----4-:R-:W-:-:S09]  /*a8f0*/  ISETP.GT.U32.AND P5, PT, R29, R14, PT ;  /* 0x0000000e1d00720c */ /* 0x010fd20003fa4070 */
[--C-:B------:R-:W-:Y:S01]  /*a900*/  @!P4 IMAD.IADD R18, R18, 0x1, -R29.reuse ;  /* 0x000000011212c824 */ /* 0x100fe200078e0a1d */
[C---:B------:R-:W-:Y:S01]  /*a910*/  ISETP.GT.U32.AND P4, PT, R29.reuse, R23, PT ;  /* 0x000000171d00720c */ /* 0x040fe20003f84070 */
[----:B0-----:R-:W4:Y:S01]  /*a920*/  LDL.LU R13, [R1+0x2c4] ;  /* 0x0002c400010d7983 */ /* 0x001f220000300800 */
[----:B------:R-:W-:Y:S01]  /*a930*/  ISETP.GT.U32.AND P1, PT, R29, R5, PT ;  /* 0x000000051d00720c */ /* 0x000fe20003f24070 */
[----:B------:R-:W-:-:S10]  /*a940*/  @!P5 IMAD.IADD R14, R14, 0x1, -R29 ;  /* 0x000000010e0ed824 */ /* 0x000fd400078e0a1d */
[--C-:B------:R-:W-:Y:S01]  /*a950*/  @!P4 IMAD.IADD R23, R23, 0x1, -R29.reuse ;  /* 0x000000011717c824 */ /* 0x100fe200078e0a1d */
[C---:B------:R-:W-:Y:S02]  /*a960*/  ISETP.GT.U32.AND P4, PT, R29.reuse, R0, PT ;  /* 0x000000001d00720c */ /* 0x040fe40003f84070 */
[C---:B------:R-:W-:Y:S02]  /*a970*/  ISETP.GT.U32.AND P5, PT, R29.reuse, R18, PT ;  /* 0x000000121d00720c */ /* 0x040fe40003fa4070 */
[C---:B------:R-:W-:Y:S01]  /*a980*/  ISETP.GT.U32.AND P6, PT, R29.reuse, R23, PT ;  /* 0x000000171d00720c */ /* 0x040fe20003fc4070 */
[--C-:B------:R-:W-:Y:S01]  /*a990*/  @!P3 IMAD.IADD R4, R4, 0x1, -R29.reuse ;  /* 0x000000010404b824 */ /* 0x100fe200078e0a1d */
[----:B------:R-:W-:Y:S01]  /*a9a0*/  ISETP.GT.U32.AND P0, PT, R29, R6, PT ;  /* 0x000000061d00720c */ /* 0x000fe20003f04070 */
[----:B------:R-:W-:-:S06]  /*a9b0*/  @!P1 IMAD.IADD R5, R5, 0x1, -R29 ;  /* 0x0000000105059824 */ /* 0x000fcc00078e0a1d */
[--C-:B------:R-:W-:Y:S02]  /*a9c0*/  @!P4 IMAD.IADD R0, R0, 0x1, -R29.reuse ;  /* 0x000000010000c824 */ /* 0x100fe400078e0a1d */
[--C-:B------:R-:W-:Y:S01]  /*a9d0*/  @!P5 IMAD.IADD R18, R18, 0x1, -R29.reuse ;  /* 0x000000011212d824 */ /* 0x100fe200078e0a1d */
[C---:B-----5:R-:W-:Y:S02]  /*a9e0*/  ISETP.GT.U32.AND P4, PT, R29.reuse, R15, PT ;  /* 0x0000000f1d00720c */ /* 0x060fe40003f84070 */
[C---:B------:R-:W-:Y:S02]  /*a9f0*/  ISETP.GT.U32.AND P3, PT, R29.reuse, R8, PT ;  /* 0x000000081d00720c */ /* 0x040fe40003f64070 */
[----:B------:R0:W-:Y:S01]  /*aa00*/  STL [R1+0x318], R18 ;  /* 0x0003181201007387 */ /* 0x0001e20000100800 */
[----:B------:R-:W-:Y:S01]  /*aa10*/  ISETP.GT.U32.AND P1, PT, R29, R9, PT ;  /* 0x000000091d00720c */ /* 0x000fe20003f24070 */
[----:B------:R-:W-:Y:S02]  /*aa20*/  @!P6 IMAD.IADD R23, R23, 0x1, -R29 ;  /* 0x000000011717e824 */ /* 0x000fe400078e0a1d */
[----:B0-----:R-:W5:Y:S01]  /*aa30*/  LDL.LU R18, [R1+0x2c8] ;  /* 0x0002c80001127983 */ /* 0x001f620000300800 */
[----:B------:R-:W-:-:S04]  /*aa40*/  ISETP.GT.U32.AND P2, PT, R29, R7, PT ;  /* 0x000000071d00720c */ /* 0x000fc80003f44070 */
[--C-:B------:R-:W-:Y:S01]  /*aa50*/  @!P4 IMAD.IADD R15, R15, 0x1, -R29.reuse ;  /* 0x000000010f0fc824 */ /* 0x100fe200078e0a1d */
[C---:B------:R-:W-:Y:S01]  /*aa60*/  ISETP.GT.U32.AND P5, PT, R29.reuse, R14, PT ;  /* 0x0000000e1d00720c */ /* 0x040fe20003fa4070 */
[--C-:B------:R-:W-:Y:S01]  /*aa70*/  @!P0 IMAD.IADD R6, R6, 0x1, -R29.reuse ;  /* 0x0000000106068824 */ /* 0x100fe200078e0a1d */
[----:B------:R-:W-:Y:S01]  /*aa80*/  ISETP.GT.U32.AND P0, PT, R29, R10, PT ;  /* 0x0000000a1d00720c */ /* 0x000fe20003f04070 */
[--C-:B------:R-:W-:Y:S02]  /*aa90*/  @!P3 IMAD.IADD R8, R8, 0x1, -R29.reuse ;  /* 0x000000010808b824 */ /* 0x100fe400078e0a1d */
[--C-:B------:R-:W-:Y:S01]  /*aaa0*/  @!P1 IMAD.IADD R9, R9, 0x1, -R29.reuse ;  /* 0x0000000109099824 */ /* 0x100fe200078e0a1d */
[----:B------:R-:W-:Y:S02]  /*aab0*/  STL [R1+0x31c], R0 ;  /* 0x00031c0001007387 */ /* 0x000fe40000100800 */
[----:B------:R-:W-:Y:S02]  /*aac0*/  @!P2 IMAD.IADD R7, R7, 0x1, -R29 ;  /* 0x000000010707a824 */ /* 0x000fe400078e0a1d */
[----:B------:R-:W-:Y:S01]  /*aad0*/  STL [R1+0x2f8], R4 ;  /* 0x0002f80401007387 */ /* 0x000fe20000100800 */
[----:B------:R-:W-:-:S02]  /*aae0*/  ISETP.GT.U32.AND P2, PT, R29, R16, PT ;  /* 0x000000101d00720c */ /* 0x000fc40003f44070 */
[--C-:B------:R-:W-:Y:S02]  /*aaf0*/  @!P5 IMAD.IADD R14, R14, 0x1, -R29.reuse ;  /* 0x000000010e0ed824 */ /* 0x100fe400078e0a1d */
[--C-:B------:R-:W-:Y:S01]  /*ab00*/  @!P0 IMAD.IADD R10, R10, 0x1, -R29.reuse ;  /* 0x000000010a0a8824 */ /* 0x100fe200078e0a1d */
[----:B------:R-:W-:Y:S04]  /*ab10*/  STL [R1+0x2fc], R5 ;  /* 0x0002fc0501007387 */ /* 0x000fe80000100800 */
[----:B------:R-:W-:Y:S04]  /*ab20*/  STL [R1+0x300], R6 ;  /* 0x0003000601007387 */ /* 0x000fe80000100800 */
[----:B------:R-:W-:Y:S04]  /*ab30*/  STL [R1+0x304], R7 ;  /* 0x0003040701007387 */ /* 0x000fe80000100800 */
[----:B------:R0:W-:Y:S04]  /*ab40*/  STL [R1+0x2e4], R23 ;  /* 0x0002e41701007387 */ /* 0x0001e80000100800 */
[----:B------:R1:W-:Y:S04]  /*ab50*/  STL [R1+0x308], R14 ;  /* 0x0003080e01007387 */ /* 0x0003e80000100800 */
[----:B0-----:R-:W5:Y:S04]  /*ab60*/  LDL R23, [R1+0x1df8] ;  /* 0x001df80001177983 */ /* 0x001f680000100800 */
[----:B-1----:R-:W5:Y:S01]  /*ab70*/  LDL.LU R14, [R1+0x2cc] ;  /* 0x0002cc00010e7983 */ /* 0x002f620000300800 */
[----:B------:R-:W-:-:S03]  /*ab80*/  @!P2 IMAD.IADD R16, R16, 0x1, -R29 ;  /* 0x000000011010a824 */ /* 0x000fc600078e0a1d */
[----:B------:R-:W5:Y:S04]  /*ab90*/  LDL.LU R4, [R1+0x2a8] ;  /* 0x0002a80001047983 */ /* 0x000f680000300800 */
[----:B------:R-:W5:Y:S04]  /*aba0*/  LDL.LU R5, [R1+0x2ac] ;  /* 0x0002ac0001057983 */ /* 0x000f680000300800 */
[----:B------:R-:W5:Y:S04]  /*abb0*/  LDL.LU R6, [R1+0x2b0] ;  /* 0x0002b00001067983 */ /* 0x000f680000300800 */
[----:B------:R-:W5:Y:S01]  /*abc0*/  LDL.LU R7, [R1+0x2b4] ;  /* 0x0002b40001077983 */ /* 0x000f620000300800 */
[----:B---3--:R-:W-:-:S02]  /*abd0*/  ISETP.GT.U32.AND P6, PT, R29, R27, PT ;  /* 0x0000001b1d00720c */ /* 0x008fc40003fc4070 */
[C---:B--2---:R-:W-:Y:S02]  /*abe0*/  ISETP.GT.U32.AND P4, PT, R29.reuse, R2, PT ;  /* 0x000000021d00720c */ /* 0x044fe40003f84070 */
[C---:B------:R-:W-:Y:S02]  /*abf0*/  ISETP.GT.U32.AND P3, PT, R29.reuse, R3, PT ;  /* 0x000000031d00720c */ /* 0x040fe40003f64070 */
[----:B------:R-:W-:-:S07]  /*ac00*/  ISETP.GT.U32.AND P1, PT, R29, R11, PT ;  /* 0x0000000b1d00720c */ /* 0x000fce0003f24070 */
[--C-:B------:R-:W-:Y:S01]  /*ac10*/  @!P6 IMAD.IADD R27, R27, 0x1, -R29.reuse ;  /* 0x000000011b1be824 */ /* 0x100fe200078e0a1d */
[C---:B------:R-:W-:Y:S01]  /*ac20*/  ISETP.GT.U32.AND P6, PT, R29.reuse, R15, PT ;  /* 0x0000000f1d00720c */ /* 0x040fe20003fc4070 */
[--C-:B------:R-:W-:Y:S01]  /*ac30*/  @!P4 IMAD.IADD R2, R2, 0x1, -R29.reuse ;  /* 0x000000010202c824 */ /* 0x100fe200078e0a1d */
[----:B------:R-:W-:Y:S01]  /*ac40*/  ISETP.GT.U32.AND P4, PT, R29, R8, PT ;  /* 0x000000081d00720c */ /* 0x000fe20003f84070 */
[--C-:B------:R-:W-:Y:S01]  /*ac50*/  @!P3 IMAD.IADD R3, R3, 0x1, -R29.reuse ;  /* 0x000000010303b824 */ /* 0x100fe200078e0a1d */
[C---:B------:R-:W-:Y:S02]  /*ac60*/  ISETP.GT.U32.AND P3, PT, R29.reuse, R9, PT ;  /* 0x000000091d00720c */ /* 0x040fe40003f64070 */
[----:B------:R-:W-:Y:S01]  /*ac70*/  ISETP.GT.U32.AND P0, PT, R29, R12, PT ;  /* 0x0000000c1d00720c */ /* 0x000fe20003f04070 */
[----:B------:R-:W-:Y:S01]  /*ac80*/  @!P1 IMAD.IADD R11, R11, 0x1, -R29 ;  /* 0x000000010b0b9824 */ /* 0x000fe200078e0a1d */
[----:B------:R-:W-:-:S05]  /*ac90*/  ISETP.GT.U32.AND P1, PT, R29, R10, PT ;  /* 0x0000000a1d00720c */ /* 0x000fca0003f24070 */
[--C-:B------:R-:W-:Y:S02]  /*aca0*/  @!P6 IMAD.IADD R15, R15, 0x1, -R29.reuse ;  /* 0x000000010f0fe824 */ /* 0x100fe400078e0a1d */
[----:B------:R-:W-:-:S03]  /*acb0*/  @!P4 IMAD.IADD R8, R8, 0x1, -R29 ;  /* 0x000000010808c824 */ /* 0x000fc600078e0a1d */
[----:B------:R0:W-:Y:S01]  /*acc0*/  STL [R1+0x2e8], R15 ;  /* 0x0002e80f01007387 */ /* 0x0001e20000100800 */
[--C-:B------:R-:W-:Y:S02]  /*acd0*/  @!P3 IMAD.IADD R9, R9, 0x1, -R29.reuse ;  /* 0x000000010909b824 */ /* 0x100fe400078e0a1d */
[--C-:B------:R-:W-:Y:S01]  /*ace0*/  @!P0 IMAD.IADD R12, R12, 0x1, -R29.reuse ;  /* 0x000000010c0c8824 */ /* 0x100fe200078e0a1d */
[----:B------:R-:W-:Y:S01]  /*acf0*/  ISETP.GT.U32.AND P0, PT, R29, R16, PT ;  /* 0x000000101d00720c */ /* 0x000fe20003f04070 */
[--C-:B------:R-:W-:Y:S01]  /*ad00*/  @!P1 IMAD.IADD R10, R10, 0x1, -R29.reuse ;  /* 0x000000010a0a9824 */ /* 0x100fe200078e0a1d */
[----:B0-----:R-:W2:Y:S04]  /*ad10*/  LDL.LU R15, [R1+0x2b8] ;  /* 0x0002b800010f7983 */ /* 0x001ea80000300800 */
        /* <DEDUP_REMOVED lines=9> */
[----:B----4-:R-:W4:Y:S04]  /*adb0*/  LDL.LU R10, [R1+0x2a4] ;  /* 0x0002a400010a7983 */ /* 0x010f280000300800 */
[----:B0-----:R-:W4:Y:S01]  /*adc0*/  LDL.LU R16, [R1+0x280] ;  /* 0x0002800001107983 */ /* 0x001f220000300800 */
[C---:B------:R-:W-:Y:S02]  /*add0*/  ISETP.GT.U32.AND P5, PT, R29.reuse, R17, PT ;  /* 0x000000111d00720c */ /* 0x040fe40003fa4070 */
[----:B------:R-:W-:-:S11]  /*ade0*/  ISETP.GT.U32.AND P2, PT, R29, R13, PT ;  /* 0x0000000d1d00720c */ /* 0x000fd60003f44070 */
[--C-:B------:R-:W-:Y:S01]  /*adf0*/  @!P5 IMAD.IADD R17, R17, 0x1, -R29.reuse ;  /* 0x000000011111d824 */ /* 0x100fe200078e0a1d */
[----:B-----5:R-:W-:Y:S01]  /*ae00*/  ISETP.GT.U32.AND P5, PT, R29, R18, PT ;  /* 0x000000121d00720c */ /* 0x020fe20003fa4070 */
[----:B------:R-:W-:Y:S01]  /*ae10*/  @!P2 IMAD.IADD R13, R13, 0x1, -R29 ;  /* 0x000000010d0da824 */ /* 0x000fe200078e0a1d */
[C---:B------:R-:W-:Y:S02]  /*ae20*/  ISETP.GT.U32.AND P4, PT, R29.reuse, R2, PT ;  /* 0x000000021d00720c */ /* 0x040fe40003f84070 */
[C---:B------:R-:W-:Y:S02]  /*ae30*/  ISETP.GT.U32.AND P2, PT, R29.reuse, R17, PT ;  /* 0x000000111d00720c */ /* 0x040fe40003f44070 */
[----:B------:R-:W-:-:S07]  /*ae40*/  ISETP.GT.U32.AND P3, PT, R29, R3, PT ;  /* 0x000000031d00720c */ /* 0x000fce0003f64070 */
[----:B------:R-:W-:Y:S01]  /*ae50*/  @!P5 IMAD.IADD R18, R18, 0x1, -R29 ;  /* 0x000000011212d824 */ /* 0x000fe200078e0a1d */
[----:B------:R-:W-:-:S04]  /*ae60*/  ISETP.GT.U32.AND P5, PT, R29, R27, PT ;  /* 0x0000001b1d00720c */ /* 0x000fc80003fa4070 */
[----:B------:R-:W-:Y:S01]  /*ae70*/  ISETP.GT.U32.AND P6, PT, R29, R18, PT ;  /* 0x000000121d00720c */ /* 0x000fe20003fc4070 */
[--C-:B------:R-:W-:Y:S01]  /*ae80*/  @!P2 IMAD.IADD R17, R17, 0x1, -R29.reuse ;  /* 0x000000011111a824 */ /* 0x100fe200078e0a1d */
[----:B------:R-:W-:Y:S01]  /*ae90*/  ISETP.GT.U32.AND P1, PT, R29, R11, PT ;  /* 0x0000000b1d00720c */ /* 0x000fe20003f24070 */
[----:B------:R-:W-:-:S06]  /*aea0*/  @!P4 IMAD.IADD R2, R2, 0x1, -R29 ;  /* 0x000000010202c824 */ /* 0x000fcc00078e0a1d */
[--C-:B------:R-:W-:Y:S02]  /*aeb0*/  @!P5 IMAD.IADD R27, R27, 0x1, -R29.reuse ;  /* 0x000000011b1bd824 */ /* 0x100fe400078e0a1d */
[----:B------:R-:W-:Y:S01]  /*aec0*/  @!P3 IMAD.IADD R3, R3, 0x1, -R29 ;  /* 0x000000010303b824 */ /* 0x000fe200078e0a1d */
[----:B------:R0:W-:Y:S01]  /*aed0*/  STL [R1+0x2d4], R17 ;  /* 0x0002d41101007387 */ /* 0x0001e20000100800 */
[----:B------:R-:W-:-:S03]  /*aee0*/  ISETP.GT.U32.AND P5, PT, R29, R14, PT ;  /* 0x0000000e1d00720c */ /* 0x000fc60003fa4070 */
[----:B0-----:R-:W5:Y:S01]  /*aef0*/  LDL.LU R17, [R1+0x284] ;  /* 0x0002840001117983 */ /* 0x001f620000300800 */
[C---:B------:R-:W-:Y:S02]  /*af00*/  ISETP.GT.U32.AND P4, PT, R29.reuse, R4, PT ;  /* 0x000000041d00720c */ /* 0x040fe40003f84070 */
[C---:B------:R-:W-:Y:S01]  /*af10*/  ISETP.GT.U32.AND P3, PT, R29.reuse, R5, PT ;  /* 0x000000051d00720c */ /* 0x040fe20003f64070 */
[--C-:B------:R-:W-:Y:S01]  /*af20*/  @!P6 IMAD.IADD R18, R18, 0x1, -R29.reuse ;  /* 0x000000011212e824 */ /* 0x100fe200078e0a1d */
[----:B------:R-:W-:Y:S01]  /*af30*/  ISETP.GT.U32.AND P0, PT, R29, R12, PT ;  /* 0x0000000c1d00720c */ /* 0x000fe20003f04070 */
[----:B------:R-:W-:-:S04]  /*af40*/  @!P1 IMAD.IADD R11, R11, 0x1, -R29 ;  /* 0x000000010b0b9824 */ /* 0x000fc800078e0a1d */
[--C-:B------:R-:W-:Y:S01]  /*af50*/  @!P5 IMAD.IADD R14, R14, 0x1, -R29.reuse ;  /* 0x000000010e0ed824 */ /* 0x100fe200078e0a1d */
[C---:B------:R-:W-:Y:S02]  /*af60*/  ISETP.GT.U32.AND P1, PT, R29.reuse, R6, PT ;  /* 0x000000061d00720c */ /* 0x040fe40003f24070 */
[----:B------:R-:W-:Y:S01]  /*af70*/  ISETP.GT.U32.AND P2, PT, R29, R13, PT ;  /* 0x0000000d1d00720c */ /* 0x000fe20003f44070 */
[--C-:B------:R-:W-:Y:S02]  /*af80*/  @!P4 IMAD.IADD R4, R4, 0x1, -R29.reuse ;  /* 0x000000010404c824 */ /* 0x100fe400078e0a1d */
[--C-:B------:R-:W-:Y:S02]  /*af90*/  @!P3 IMAD.IADD R5, R5, 0x1, -R29.reuse ;  /* 0x000000010505b824 */ /* 0x100fe400078e0a1d */
[--C-:B------:R-:W-:Y:S01]  /*afa0*/  @!P0 IMAD.IADD R12, R12, 0x1, -R29.reuse ;  /* 0x000000010c0c8824 */ /* 0x100fe200078e0a1d */
[----:B------:R-:W-:Y:S01]  /*afb0*/  ISETP.GT.U32.AND P0, PT, R29, R7, PT ;  /* 0x000000071d00720c */ /* 0x000fe20003f04070 */
[----:B------:R-:W-:Y:S04]  /*afc0*/  STL [R1+0x2d8], R27 ;  /* 0x0002d81b01007387 */ /* 0x000fe80000100800 */
[--C-:B------:R-:W-:Y:S01]  /*afd0*/  @!P1 IMAD.IADD R6, R6, 0x1, -R29.reuse ;  /* 0x0000000106069824 */ /* 0x100fe200078e0a1d */
[----:B------:R-:W-:Y:S01]  /*afe0*/  STL [R1+0x2dc], R2 ;  /* 0x0002dc0201007387 */ /* 0x000fe20000100800 */
[----:B------:R-:W-:-:S03]  /*aff0*/  @!P2 IMAD.IADD R13, R13, 0x1, -R29 ;  /* 0x000000010d0da824 */ /* 0x000fc600078e0a1d */
[----:B------:R-:W-:Y:S04]  /*b000*/  STL [R1+0x2e0], R3 ;  /* 0x0002e00301007387 */ /* 0x000fe80000100800 */
[----:B------:R-:W-:Y:S04]  /*b010*/  STL [R1+0x2bc], R11 ;  /* 0x0002bc0b01007387 */ /* 0x000fe80000100800 */
[----:B------:R-:W-:Y:S04]  /*b020*/  STL [R1+0x2c0], R12 ;  /* 0x0002c00c01007387 */ /* 0x000fe80000100800 */
[----:B------:R0:W-:Y:S04]  /*b030*/  STL [R1+0x2c8], R18 ;  /* 0x0002c81201007387 */ /* 0x0001e80000100800 */
[----:B------:R1:W-:Y:S01]  /*b040*/  STL [R1+0x2c4], R13 ;  /* 0x0002c40d01007387 */ /* 0x0003e20000100800 */
[----:B------:R-:W-:-:S03]  /*b050*/  @!P0 IMAD.IADD R7, R7, 0x1, -R29 ;  /* 0x0000000107078824 */ /* 0x000fc600078e0a1d */
[----:B0-----:R-:W5:Y:S04]  /*b060*/  LDL.LU R18, [R1+0x288] ;  /* 0x0002880001127983 */ /* 0x001f680000300800 */
[----:B------:R-:W5:Y:S04]  /*b070*/  LDL.LU R2, [R1+0x28c] ;  /* 0x00028c0001027983 */ /* 0x000f680000300800 */
[----:B------:R-:W5:Y:S04]  /*b080*/  LDL.LU R11, [R1+0x290] ;  /* 0x00029000010b7983 */ /* 0x000f680000300800 */
[----:B------:R-:W5:Y:S04]  /*b090*/  LDL.LU R12, [R1+0x26c] ;  /* 0x00026c00010c7983 */ /* 0x000f680000300800 */
[----:B-1----:R-:W5:Y:S01]  /*b0a0*/  LDL.LU R13, [R1+0x270] ;  /* 0x00027000010d7983 */ /* 0x002f620000300800 */
[----:B---3--:R-:W-:-:S02]  /*b0b0*/  ISETP.GT.U32.AND P6, PT, R29, R20, PT ;  /* 0x000000141d00720c */ /* 0x008fc40003fc4070 */
        /* <DEDUP_REMOVED lines=8> */
[C---:B----4-:R-:W-:Y:S02]  /*b140*/  ISETP.GT.U32.AND P1, PT, R29.reuse, R10, PT ;  /* 0x0000000a1d00720c */ /* 0x050fe40003f24070 */
[----:B------:R-:W-:Y:S01]  /*b150*/  ISETP.GT.U32.AND P4, PT, R29, R5, PT ;  /* 0x000000051d00720c */ /* 0x000fe20003f84070 */
[----:B------:R-:W-:Y:S01]  /*b160*/  @!P3 IMAD.IADD R9, R9, 0x1, -R29 ;  /* 0x000000010909b824 */ /* 0x000fe200078e0a1d */
[C---:B------:R-:W-:Y:S02]  /*b170*/  ISETP.GT.U32.AND P3, PT, R29.reuse, R6, PT ;  /* 0x000000061d00720c */ /* 0x040fe40003f64070 */
[----:B------:R-:W-:-:S03]  /*b180*/  ISETP.GT.U32.AND P2, PT, R29, R15, PT ;  /* 0x0000000f1d00720c */ /* 0x000fc60003f44070 */
[--C-:B------:R-:W-:Y:S01]  /*b190*/  @!P6 IMAD.IADD R14, R14, 0x1, -R29.reuse ;  /* 0x000000010e0ee824 */ /* 0x100fe200078e0a1d */
[----:B------:R-:W-:Y:S01]  /*b1a0*/  ISETP.GT.U32.AND P0, PT, R29, R16, PT ;  /* 0x000000101d00720c */ /* 0x000fe20003f04070 */
[----:B------:R-:W-:-:S03]  /*b1b0*/  @!P5 IMAD.IADD R4, R4, 0x1, -R29 ;  /* 0x000000010404d824 */ /* 0x000fc600078e0a1d */
[----:B------:R0:W-:Y:S01]  /*b1c0*/  STL [R1+0x2cc], R14 ;  /* 0x0002cc0e01007387 */ /* 0x0001e20000100800 */
[--C-:B------:R-:W-:Y:S01]  /*b1d0*/  @!P1 IMAD.IADD R10, R10, 0x1, -R29.reuse ;  /* 0x000000010a0a9824 */ /* 0x100fe200078e0a1d */
[----:B------:R-:W-:Y:S01]  /*b1e0*/  ISETP.GT.U32.AND P1, PT, R29, R7, PT ;  /* 0x000000071d00720c */ /* 0x000fe20003f24070 */
[--C-:B------:R-:W-:Y:S02]  /*b1f0*/  @!P4 IMAD.IADD R5, R5, 0x1, -R29.reuse ;  /* 0x000000010505c824 */ /* 0x100fe400078e0a1d */
[--C-:B------:R-:W-:Y:S01]  /*b200*/  @!P3 IMAD.IADD R6, R6, 0x1, -R29.reuse ;  /* 0x000000010606b824 */ /* 0x100fe200078e0a1d */
[----:B0-----:R-:W2:Y:S04]  /*b210*/  LDL.LU R14, [R1+0x274] ;  /* 0x00027400010e7983 */ /* 0x001ea80000300800 */
[----:B------:R0:W-:Y:S01]  /*b220*/  STL [R1+0x2a8], R4 ;  /* 0x0002a80401007387 */ /* 0x0001e20000100800 */
[----:B------:R-:W-:-:S03]  /*b230*/  @!P2 IMAD.IADD R15, R15, 0x1, -R29 ;  /* 0x000000010f0fa824 */ /* 0x000fc600078e0a1d */
[----:B------:R-:W3:Y:S04]  /*b240*/  LDL.LU R27, [R1+0x278] ;  /* 0x00027800011b7983 */ /* 0x000ee80000300800 */
[----:B------:R1:W-:Y:S04]  /*b250*/  STL [R1+0x2ac], R5 ;  /* 0x0002ac0501007387 */ /* 0x0003e80000100800 */
[----:B------:R-:W4:Y:S01]  /*b260*/  LDL.LU R3, [R1+0x27c] ;  /* 0x00027c0001037983 */ /* 0x000f220000300800 */
[----:B------:R-:W-:-:S03]  /*b270*/  @!P0 IMAD.IADD R16, R16, 0x1, -R29 ;  /* 0x0000000110108824 */ /* 0x000fc600078e0a1d */
[----:B------:R-:W-:Y:S01]  /*b280*/  STL [R1+0x2b0], R6 ;  /* 0x0002b00601007387 */ /* 0x000fe20000100800 */
[----:B------:R-:W-:-:S03]  /*b290*/  ISETP.GT.U32.AND P0, PT, R29, R15, PT ;  /* 0x0000000f1d00720c */ /* 0x000fc60003f04070 */
[----:B0-----:R-:W2:Y:S01]  /*b2a0*/  LDL.LU R4, [R1+0x258] ;  /* 0x0002580001047983 */ /* 0x001ea20000300800 */
[----:B------:R-:W-:-:S03]  /*b2b0*/  @!P1 IMAD.IADD R7, R7, 0x1, -R29 ;  /* 0x0000000107079824 */ /* 0x000fc600078e0a1d */
[----:B-1----:R-:W2:Y:S04]  /*b2c0*/  LDL.LU R5, [R1+0x25c] ;  /* 0x00025c0001057983 */ /* 0x002ea80000300800 */
[----:B------:R0:W-:Y:S02]  /*b2d0*/  STL [R1+0x2b4], R7 ;  /* 0x0002b40701007387 */ /* 0x0001e40000100800 */
[----:B------:R-:W-:Y:S02]  /*b2e0*/  @!P0 IMAD.IADD R15, R15, 0x1, -R29 ;  /* 0x000000010f0f8824 */ /* 0x000fe400078e0a1d */
[----:B0-----:R-:W2:Y:S04]  /*b2f0*/  LDL.LU R7, [R1+0x260] ;  /* 0x0002600001077983 */ /* 0x001ea80000300800 */
[----:B------:R-:W2:Y:S04]  /*b300*/  LDL.LU R6, [R1+0x264] ;  /* 0x0002640001067983 */ /* 0x000ea80000300800 */
[----:B------:R0:W-:Y:S04]  /*b310*/  STL [R1+0x2b8], R15 ;  /* 0x0002b80f01007387 */ /* 0x0001e80000100800 */
[----:B0-----:R-:W2:Y:S01]  /*b320*/  LDL.LU R15, [R1+0x268] ;  /* 0x00026800010f7983 */ /* 0x001ea20000300800 */
[----:B-----5:R-:W-:-:S02]  /*b330*/  ISETP.GT.U32.AND P2, PT, R29, R17, PT ;  /* 0x000000111d00720c */ /* 0x020fc40003f44070 */
[----:B------:R-:W-:-:S11]  /*b340*/  ISETP.GT.U32.AND P5, PT, R29, R0, PT ;  /* 0x000000001d00720c */ /* 0x000fd60003fa4070 */
[--C-:B------:R-:W-:Y:S01]  /*b350*/  @!P2 IMAD.IADD R17, R17, 0x1, -R29.reuse ;  /* 0x000000011111a824 */ /* 0x100fe200078e0a1d */
[C---:B------:R-:W-:Y:S02]  /*b360*/  ISETP.GT.U32.AND P2, PT, R29.reuse, R20, PT ;  /* 0x000000141d00720c */ /* 0x040fe40003f44070 */
[C---:B------:R-:W-:Y:S02]  /*b370*/  ISETP.GT.U32.AND P4, PT, R29.reuse, R8, PT ;  /* 0x000000081d00720c */ /* 0x040fe40003f84070 */
[C---:B------:R-:W-:Y:S02]  /*b380*/  ISETP.GT.U32.AND P6, PT, R29.reuse, R17, PT ;  /* 0x000000111d00720c */ /* 0x040fe40003fc4070 */
[----:B------:R-:W-:Y:S01]  /*b390*/  ISETP.GT.U32.AND P3, PT, R29, R9, PT ;  /* 0x000000091d00720c */ /* 0x000fe20003f64070 */
[----:B------:R-:W-:-:S06]  /*b3a0*/  @!P5 IMAD.IADD R0, R0, 0x1, -R29 ;  /* 0x000000010000d824 */ /* 0x000fcc00078e0a1d */
[--C-:B------:R-:W-:Y:S01]  /*b3b0*/  @!P2 IMAD.IADD R20, R20, 0x1, -R29.reuse ;  /* 0x000000011414a824 */ /* 0x100fe200078e0a1d */
[C---:B------:R-:W-:Y:S02]  /*b3c0*/  ISETP.GT.U32.AND P2, PT, R29.reuse, R18, PT ;  /* 0x000000121d00720c */ /* 0x040fe40003f44070 */
[C---:B------:R-:W-:Y:S02]  /*b3d0*/  ISETP.GT.U32.AND P5, PT, R29.reuse, R2, PT ;  /* 0x000000021d00720c */ /* 0x040fe40003fa4070 */
[----:B------:R-:W-:Y:S01]  /*b3e0*/  ISETP.GT.U32.AND P1, PT, R29, R10, PT ;  /* 0x0000000a1d00720c */ /* 0x000fe20003f24070 */
[--C-:B------:R-:W-:Y:S01]  /*b3f0*/  @!P6 IMAD.IADD R17, R17, 0x1, -R29.reuse ;  /* 0x000000011111e824 */ /* 0x100fe200078e0a1d */
[C---:B------:R-:W-:Y:S01]  /*b400*/  ISETP.GT.U32.AND P0, PT, R29.reuse, R16, PT ;  /* 0x000000101d00720c */ /* 0x040fe20003f04070 */
[--C-:B------:R-:W-:Y:S01]  /*b410*/  @!P4 IMAD.IADD R8, R8, 0x1, -R29.reuse ;  /* 0x000000010808c824 */ /* 0x100fe200078e0a1d */
[----:B------:R-:W-:Y:S01]  /*b420*/  ISETP.GT.U32.AND P4, PT, R29, R11, PT ;  /* 0x0000000b1d00720c */ /* 0x000fe20003f84070 */
[----:B------:R-:W-:Y:S01]  /*b430*/  @!P3 IMAD.IADD R9, R9, 0x1, -R29 ;  /* 0x000000010909b824 */ /* 0x000fe200078e0a1d */
[----:B------:R-:W-:-:S03]  /*b440*/  ISETP.GT.U32.AND P3, PT, R29, R12, PT ;  /* 0x0000000c1d00720c */ /* 0x000fc60003f64070 */
[--C-:B------:R-:W-:Y:S02]  /*b450*/  @!P2 IMAD.IADD R18, R18, 0x1, -R29.reuse ;  /* 0x000000011212a824 */ /* 0x100fe400078e0a1d */
[--C-:B------:R-:W-:Y:S02]  /*b460*/  @!P5 IMAD.IADD R2, R2, 0x1, -R29.reuse ;  /* 0x000000010202d824 */ /* 0x100fe400078e0a1d */
[--C-:B------:R-:W-:Y:S01]  /*b470*/  @!P1 IMAD.IADD R10, R10, 0x1, -R29.reuse ;  /* 0x000000010a0a9824 */ /* 0x100fe200078e0a1d */
[----:B------:R-:W-:Y:S01]  /*b480*/  ISETP.GT.U32.AND P1, PT, R29, R13, PT ;  /* 0x0000000d1d00720c */ /* 0x000fe20003f24070 */
[--C-:B------:R-:W-:Y:S01]  /*b490*/  @!P0 IMAD.IADD R16, R16, 0x1, -R29.reuse ;  /* 0x0000000110108824 */ /* 0x100fe200078e0a1d */
[----:B------:R-:W-:Y:S01]  /*b4a0*/  STL [R1+0x294], R20 ;  /* 0x0002941401007387 */ /* 0x000fe20000100800 */
[--C-:B------:R-:W-:Y:S02]  /*b4b0*/  @!P4 IMAD.IADD R11, R11, 0x1, -R29.reuse ;  /* 0x000000010b0bc824 */ /* 0x100fe400078e0a1d */
[--C-:B------:R-:W-:Y:S01]  /*b4c0*/  @!P3 IMAD.IADD R12, R12, 0x1, -R29.reuse ;  /* 0x000000010c0cb824 */ /* 0x100fe200078e0a1d */
[----:B------:R-:W-:Y:S04]  /*b4d0*/  STL [R1+0x298], R0 ;  /* 0x0002980001007387 */ /* 0x000fe80000100800 */
[----:B------:R-:W-:Y:S04]  /*b4e0*/  STL [R1+0x29c], R8 ;  /* 0x00029c0801007387 */ /* 0x000fe80000100800 */
[----:B------:R-:W-:Y:S04]  /*b4f0*/  STL [R1+0x2a0], R9 ;  /* 0x0002a00901007387 */ /* 0x000fe80000100800 */
[----:B------:R-:W-:Y:S04]  /*b500*/  STL [R1+0x2a4], R10 ;  /* 0x0002a40a01007387 */ /* 0x000fe80000100800 */
[----:B------:R0:W-:Y:S01]  /*b510*/  STL [R1+0x284], R17 ;  /* 0x0002841101007387 */ /* 0x0001e20000100800 */
[----:B------:R-:W-:-:S03]  /*b520*/  @!P1 IMAD.IADD R13, R13, 0x1, -R29 ;  /* 0x000000010d0d9824 */ /* 0x000fc600078e0a1d */
[----:B------:R1:W-:Y:S04]  /*b530*/  STL [R1+0x280], R16 ;  /* 0x0002801001007387 */ /* 0x0003e80000100800 */
[----:B0-----:R-:W5:Y:S04]  /*b540*/  LDL.LU R17, [R1+0x244] ;  /* 0x0002440001117983 */ /* 0x001f680000300800 */
[----:B------:R-:W5:Y:S04]  /*b550*/  LDL.LU R8, [R1+0x248] ;  /* 0x0002480001087983 */ /* 0x000f680000300800 */
[----:B------:R-:W5:Y:S04]  /*b560*/  LDL.LU R9, [R1+0x24c] ;  /* 0x00024c0001097983 */ /* 0x000f680000300800 */
[----:B------:R-:W5:Y:S04]  /*b570*/  LDL.LU R10, [R1+0x250] ;  /* 0x00025000010a7983 */ /* 0x000f680000300800 */
[----:B-1----:R-:W5:Y:S01]  /*b580*/  LDL.LU R16, [R1+0x254] ;  /* 0x0002540001107983 */ /* 0x002f620000300800 */
[----:B---3--:R-:W-:-:S02]  /*b590*/  ISETP.GT.U32.AND P6, PT, R29, R27, PT ;  /* 0x0000001b1d00720c */ /* 0x008fc40003fc4070 */
[C---:B----4-:R-:W-:Y:S02]  /*b5a0*/  ISETP.GT.U32.AND P2, PT, R29.reuse, R3, PT ;  /* 0x000000031d00720c */ /* 0x050fe40003f44070 */
[----:B--2---:R-:W-:-:S09]  /*b5b0*/  ISETP.GT.U32.AND P5, PT, R29, R4, PT ;  /* 0x000000041d00720c */ /* 0x004fd20003fa4070 */
[--C-:B------:R-:W-:Y:S01]  /*b5c0*/  @!P6 IMAD.IADD R27, R27, 0x1, -R29.reuse ;  /* 0x000000011b1be824 */ /* 0x100fe200078e0a1d */
[C---:B------:R-:W-:Y:S02]  /*b5d0*/  ISETP.GT.U32.AND P0, PT, R29.reuse, R14, PT ;  /* 0x0000000e1d00720c */ /* 0x040fe40003f04070 */
[----:B------:R-:W-:Y:S01]  /*b5e0*/  ISETP.GT.U32.AND P6, PT, R29, R18, PT ;  /* 0x000000121d00720c */ /* 0x000fe20003fc4070 */
[--C-:B------:R-:W-:Y:S01]  /*b5f0*/  @!P2 IMAD.IADD R3, R3, 0x1, -R29.reuse ;  /* 0x000000010303a824 */ /* 0x100fe200078e0a1d */
[C---:B------:R-:W-:Y:S02]  /*b600*/  ISETP.GT.U32.AND P4, PT, R29.reuse, R5, PT ;  /* 0x000000051d00720c */ /* 0x040fe40003f84070 */
[C---:B------:R-:W-:Y:S01]  /*b610*/  ISETP.GT.U32.AND P2, PT, R29.reuse, R2, PT ;  /* 0x000000021d00720c */ /* 0x040fe20003f44070 */
[----:B------:R-:W-:Y:S01]  /*b620*/  @!P5 IMAD.IADD R4, R4, 0x1, -R29 ;  /* 0x000000010404d824 */ /* 0x000fe200078e0a1d */
[C---:B------:R-:W-:Y:S02]  /*b630*/  ISETP.GT.U32.AND P5, PT, R29.reuse, R11, PT ;  /* 0x0000000b1d00720c */ /* 0x040fe40003fa4070 */
[----:B------:R-:W-:-:S03]  /*b640*/  ISETP.GT.U32.AND P3, PT, R29, R7, PT ;  /* 0x000000071d00720c */ /* 0x000fc60003f64070 */
[--C-:B------:R-:W-:Y:S01]  /*b650*/  @!P0 IMAD.IADD R14, R14, 0x1, -R29.reuse ;  /* 0x000000010e0e8824 */ /* 0x100fe200078e0a1d */
[----:B------:R-:W-:Y:S01]  /*b660*/  ISETP.GT.U32.AND P1, PT, R29, R6, PT ;  /* 0x000000061d00720c */ /* 0x000fe20003f24070 */
[--C-:B------:R-:W-:Y:S02]  /*b670*/  @!P6 IMAD.IADD R18, R18, 0x1, -R29.reuse ;  /* 0x000000011212e824 */ /* 0x100fe400078e0a1d */
[--C-:B------:R-:W-:Y:S01]  /*b680*/  @!P4 IMAD.IADD R5, R5, 0x1, -R29.reuse ;  /* 0x000000010505c824 */ /* 0x100fe200078e0a1d */
[----:B------:R-:W-:Y:S01]  /*b690*/  ISETP.GT.U32.AND P4, PT, R29, R12, PT ;  /* 0x0000000c1d00720c */ /* 0x000fe20003f84070 */
[--C-:B------:R-:W-:Y:S01]  /*b6a0*/  @!P2 IMAD.IADD R2, R2, 0x1, -R29.reuse ;  /* 0x000000010202a824 */ /* 0x100fe200078e0a1d */
[----:B------:R0:W-:Y:S03]  /*b6b0*/  STL [R1+0x288], R18 ;  /* 0x0002881201007387 */ /* 0x0001e60000100800 */
[----:B------:R-:W-:Y:S01]  /*b6c0*/  @!P3 IMAD.IADD R7, R7, 0x1, -R29 ;  /* 0x000000010707b824 */ /* 0x000fe200078e0a1d */
[----:B------:R-:W-:-:S02]  /*b6d0*/  ISETP.GT.U32.AND P3, PT, R29, R13, PT ;  /* 0x0000000d1d00720c */ /* 0x000fc40003f64070 */
[----:B------:R-:W-:Y:S01]  /*b6e0*/  ISETP.GT.U32.AND P0, PT, R29, R15, PT ;  /* 0x0000000f1d00720c */ /* 0x000fe20003f04070 */
[--C-:B------:R-:W-:Y:S01]  /*b6f0*/  @!P5 IMAD.IADD R11, R11, 0x1, -R29.reuse ;  /* 0x000000010b0bd824 */ /* 0x100fe200078e0a1d */
[----:B0-----:R-:W2:Y:S04]  /*b700*/  LDL.LU R18, [R1+0x230] ;  /* 0x0002300001127983 */ /* 0x001ea80000300800 */
[----:B------:R-:W3:Y:S01]  /*b710*/  LDL.LU R20, [R1+0x234] ;  /* 0x0002340001147983 */ /* 0x000ee20000300800 */
[----:B------:R-:W-:-:S03]  /*b720*/  @!P1 IMAD.IADD R6, R6, 0x1, -R29 ;  /* 0x0000000106069824 */ /* 0x000fc600078e0a1d */
[----:B------:R0:W-:Y:S01]  /*b730*/  STL [R1+0x28c], R2 ;  /* 0x00028c0201007387 */ /* 0x0001e20000100800 */
[----:B------:R-:W-:-:S03]  /*b740*/  ISETP.GT.U32.AND P1, PT, R29, R14, PT ;  /* 0x0000000e1d00720c */ /* 0x000fc60003f24070 */
[----:B------:R-:W4:Y:S01]  /*b750*/  LDL.LU R0, [R1+0x238] ;  /* 0x0002380001007983 */ /* 0x000f220000300800 */
[----:B------:R-:W-:-:S03]  /*b760*/  @!P0 IMAD.IADD R15, R15, 0x1, -R29 ;  /* 0x000000010f0f8824 */ /* 0x000fc600078e0a1d */
[----:B------:R1:W-:Y:S01]  /*b770*/  STL [R1+0x290], R11 ;  /* 0x0002900b01007387 */ /* 0x0003e20000100800 */
[----:B------:R-:W-:-:S03]  /*b780*/  ISETP.GT.U32.AND P0, PT, R29, R27, PT ;  /* 0x0000001b1d00720c */ /* 0x000fc60003f04070 */
[----:B0-----:R-:W2:Y:S01]  /*b790*/  LDL.LU R2, [R1+0x23c] ;  /* 0x00023c0001027983 */ /* 0x001ea20000300800 */
[----:B------:R-:W-:Y:S01]  /*b7a0*/  ISETP.GT.U32.AND P2, PT, R29, R3, PT ;  /* 0x000000031d00720c */ /* 0x000fe20003f44070 */
[--C-:B------:R-:W-:Y:S01]  /*b7b0*/  @!P3 IMAD.IADD R13, R13, 0x1, -R29.reuse ;  /* 0x000000010d0db824 */ /* 0x100fe200078e0a1d */
[C---:B------:R-:W-:Y:S01]  /*b7c0*/  ISETP.GT.U32.AND P5, PT, R29.reuse, R4, PT ;  /* 0x000000041d00720c */ /* 0x040fe20003fa4070 */
[----:B-1----:R-:W2:Y:S01]  /*b7d0*/  LDL.LU R11, [R1+0x240] ;  /* 0x00024000010b7983 */ /* 0x002ea20000300800 */
[--C-:B------:R-:W-:Y:S01]  /*b7e0*/  @!P4 IMAD.IADD R12, R12, 0x1, -R29.reuse ;  /* 0x000000010c0cc824 */ /* 0x100fe200078e0a1d */
[C---:B------:R-:W-:Y:S02]  /*b7f0*/  ISETP.GT.U32.AND P3, PT, R29.reuse, R7, PT ;  /* 0x000000071d00720c */ /* 0x040fe40003f64070 */
[----:B------:R-:W-:Y:S01]  /*b800*/  ISETP.GT.U32.AND P4, PT, R29, R5, PT ;  /* 0x000000051d00720c */ /* 0x000fe20003f84070 */
[--C-:B------:R-:W-:Y:S01]  /*b810*/  @!P1 IMAD.IADD R14, R14, 0x1, -R29.reuse ;  /* 0x000000010e0e9824 */ /* 0x100fe200078e0a1d */
[----:B------:R0:W-:Y:S01]  /*b820*/  STL [R1+0x26c], R12 ;  /* 0x00026c0c01007387 */ /* 0x0001e20000100800 */
[----:B------:R-:W-:-:S03]  /*b830*/  @!P0 IMAD.IADD R27, R27, 0x1, -R29 ;  /* 0x000000011b1b8824 */ /* 0x000fc600078e0a1d */
[--C-:B------:R-:W-:Y:S02]  /*b840*/  @!P2 IMAD.IADD R3, R3, 0x1, -R29.reuse ;  /* 0x000000010303a824 */ /* 0x100fe400078e0a1d */
[--C-:B------:R-:W-:Y:S01]  /*b850*/  @!P5 IMAD.IADD R4, R4, 0x1, -R29.reuse ;  /* 0x000000010404d824 */ /* 0x100fe200078e0a1d */
[----:B0-----:R-:W2:Y:S02]  /*b860*/  LDL.LU R12, [R1+0x21c] ;  /* 0x00021c00010c7983 */ /* 0x001ea40000300800 */
[--C-:B------:R-:W-:Y:S02]  /*b870*/  @!P3 IMAD.IADD R7, R7, 0x1, -R29.reuse ;  /* 0x000000010707b824 */ /* 0x100fe400078e0a1d */
[----:B------:R0:W-:Y:S01]  /*b880*/  STL [R1+0x270], R13 ;  /* 0x0002700d01007387 */ /* 0x0001e20000100800 */
[----:B------:R-:W-:-:S03]  /*b890*/  @!P4 IMAD.IADD R5, R5, 0x1, -R29 ;  /* 0x000000010505c824 */ /* 0x000fc600078e0a1d */
[----:B0-----:R-:W2:Y:S04]  /*b8a0*/  LDL.LU R13, [R1+0x220] ;  /* 0x00022000010d7983 */ /* 0x001ea80000300800 */
[----:B------:R0:W-:Y:S04]  /*b8b0*/  STL [R1+0x274], R14 ;  /* 0x0002740e01007387 */ /* 0x0001e80000100800 */
[----:B0-----:R-:W2:Y:S04]  /*b8c0*/  LDL.LU R14, [R1+0x224] ;  /* 0x00022400010e7983 */ /* 0x001ea80000300800 */
[----:B------:R-:W-:Y:S04]  /*b8d0*/  STL [R1+0x278], R27 ;  /* 0x0002781b01007387 */ /* 0x000fe80000100800 */
[----:B------:R-:W-:Y:S04]  /*b8e0*/  STL [R1+0x27c], R3 ;  /* 0x00027c0301007387 */ /* 0x000fe80000100800 */
[----:B------:R-:W-:Y:S04]  /*b8f0*/  STL [R1+0x258], R4 ;  /* 0x0002580401007387 */ /* 0x000fe80000100800 */
[----:B------:R0:W-:Y:S04]  /*b900*/  STL [R1+0x260], R7 ;  /* 0x0002600701007387 */ /* 0x0001e80000100800 */
[----:B------:R-:W-:Y:S04]  /*b910*/  STL [R1+0x25c], R5 ;  /* 0x00025c0501007387 */ /* 0x000fe80000100800 */
[----:B0-----:R-:W2:Y:S01]  /*b920*/  LDL R7, [R1+0x1dfc] ;  /* 0x001dfc0001077983 */ /* 0x001ea20000100800 */
[----:B------:R-:W-:-:S02]  /*b930*/  ISETP.GT.U32.AND P6, PT, R29, R15, PT ;  /* 0x0000000f1d00720c */ /* 0x000fc40003fc4070 */
[C---:B-----5:R-:W-:Y:S02]  /*b940*/  ISETP.GT.U32.AND P0, PT, R29.reuse, R17, PT ;  /* 0x000000111d00720c */ /* 0x060fe40003f04070 */
[C---:B------:R-:W-:Y:S02]  /*b950*/  ISETP.GT.U32.AND P2, PT, R29.reuse, R8, PT ;  /* 0x000000081d00720c */ /* 0x040fe40003f44070 */
[C---:B------:R-:W-:Y:S02]  /*b960*/  ISETP.GT.U32.AND P5, PT, R29.reuse, R9, PT ;  /* 0x000000091d00720c */ /* 0x040fe40003fa4070 */
[----:B------:R-:W-:-:S05]  /*b970*/  ISETP.GT.U32.AND P4, PT, R29, R10, PT ;  /* 0x0000000a1d00720c */ /* 0x000fca0003f84070 */
[--C-:B------:R-:W-:Y:S02]  /*b980*/  @!P6 IMAD.IADD R15, R15, 0x1, -R29.reuse ;  /* 0x000000010f0fe824 */ /* 0x100fe400078e0a1d */
[--C-:B------:R-:W-:Y:S01]  /*b990*/  @!P0 IMAD.IADD R17, R17, 0x1, -R29.reuse ;  /* 0x0000000111118824 */ /* 0x100fe200078e0a1d */
[----:B------:R-:W-:Y:S01]  /*b9a0*/  ISETP.GT.U32.AND P1, PT, R29, R6, PT ;  /* 0x000000061d00720c */ /* 0x000fe20003f24070 */
[--C-:B------:R-:W-:Y:S02]  /*b9b0*/  @!P2 IMAD.IADD R8, R8, 0x1, -R29.reuse ;  /* 0x000000010808a824 */ /* 0x100fe400078e0a1d */
[--C-:B------:R-:W-:Y:S02]  /*b9c0*/  @!P5 IMAD.IADD R9, R9, 0x1, -R29.reuse ;  /* 0x000000010909d824 */ /* 0x100fe400078e0a1d */
[--C-:B------:R-:W-:Y:S01]  /*b9d0*/  @!P4 IMAD.IADD R10, R10, 0x1, -R29.reuse ;  /* 0x000000010a0ac824 */ /* 0x100fe200078e0a1d */
[----:B------:R-:W-:Y:S01]  /*b9e0*/  ISETP.GT.U32.AND P3, PT, R29, R16, PT ;  /* 0x000000101d00720c */ /* 0x000fe20003f64070 */
[----:B------:R0:W-:Y:S06]  /*b9f0*/  STL [R1+0x268], R15 ;  /* 0x0002680f01007387 */ /* 0x0001ec0000100800 */
[----:B------:R-:W-:-:S05]  /*ba00*/  @!P1 IMAD.IADD R6, R6, 0x1, -R29 ;  /* 0x0000000106069824 */ /* 0x000fca00078e0a1d */
[----:B------:R1:W-:Y:S04]  /*ba10*/  STL [R1+0x264], R6 ;  /* 0x0002640601007387 */ /* 0x0003e80000100800 */
[----:B0-----:R-:W5:Y:S04]  /*ba20*/  LDL.LU R15, [R1+0x228] ;  /* 0x00022800010f7983 */ /* 0x001f680000300800 */
[----:B------:R-:W5:Y:S04]  /*ba30*/  LDL.LU R3, [R1+0x22c] ;  /* 0x00022c0001037983 */ /* 0x000f680000300800 */
[----:B------:R-:W5:Y:S01]  /*ba40*/  LDL.LU R5, [R1+0x208] ;  /* 0x0002080001057983 */ /* 0x000f620000300800 */
[----:B------:R-:W-:-:S03]  /*ba50*/  @!P3 IMAD.IADD R16, R16, 0x1, -R29 ;  /* 0x000000011010b824 */ /* 0x000fc600078e0a1d */
[----:B-1----:R-:W5:Y:S01]  /*ba60*/  LDL.LU R6, [R1+0x20c] ;  /* 0x00020c0001067983 */ /* 0x002f620000300800 */
[C---:B---3--:R-:W-:Y:S02]  /*ba70*/  ISETP.GT.U32.AND P6, PT, R29.reuse, R20, PT ;  /* 0x000000141d00720c */ /* 0x048fe40003fc4070 */
[C---:B----4-:R-:W-:Y:S02]  /*ba80*/  ISETP.GT.U32.AND P0, PT, R29.reuse, R0, PT ;  /* 0x000000001d00720c */ /* 0x050fe40003f04070 */
[C---:B--2---:R-:W-:Y:S02]  /*ba90*/  ISETP.GT.U32.AND P2, PT, R29.reuse, R2, PT ;  /* 0x000000021d00720c */ /* 0x044fe40003f44070 */
        /* <DEDUP_REMOVED lines=11> */
[--C-:B------:R-:W-:Y:S02]  /*bb50*/  @!P0 IMAD.IADD R8, R8, 0x1, -R29.reuse ;  /* 0x0000000108088824 */ /* 0x100fe400078e0a1d */
[--C-:B------:R-:W-:Y:S02]  /*bb60*/  @!P2 IMAD.IADD R9, R9, 0x1, -R29.reuse ;  /* 0x000000010909a824 */ /* 0x100fe400078e0a1d */
[--C-:B------:R-:W-:Y:S02]  /*bb70*/  @!P5 IMAD.IADD R10, R10, 0x1, -R29.reuse ;  /* 0x000000010a0ad824 */ /* 0x100fe400078e0a1d */
[----:B------:R-:W-:Y:S01]  /*bb80*/  @!P4 IMAD.IADD R12, R12, 0x1, -R29 ;  /* 0x000000010c0cc824 */ /* 0x000fe200078e0a1d */
[----:B------:R-:W-:-:S13]  /*bb90*/  ISETP.GT.U32.AND P4, PT, R29, R16, PT ;  /* 0x000000101d00720c */ /* 0x000fda0003f84070 */
[----:B------:R-:W-:Y:S01]  /*bba0*/  @!P4 IMAD.IADD R16, R16, 0x1, -R29 ;  /* 0x000000011010c824 */ /* 0x000fe200078e0a1d */
[----:B------:R-:W-:Y:S02]  /*bbb0*/  IABS R22, R7 ;  /* 0x0000000700167213 */ /* 0x000fe40000000000 */
[----:B------:R-:W2:Y:S04]  /*bbc0*/  LDL.LU R7, [R1+0x210] ;  /* 0x0002100001077983 */ /* 0x000ea80000300800 */
[----:B------:R0:W-:Y:S04]  /*bbd0*/  STL [R1+0x244], R17 ;  /* 0x0002441101007387 */ /* 0x0001e80000100800 */
[----:B0-----:R-:W3:Y:S04]  /*bbe0*/  LDL.LU R17, [R1+0x214] ;  /* 0x0002140001117983 */ /* 0x001ee80000300800 */
[----:B------:R0:W-:Y:S04]  /*bbf0*/  STL [R1+0x248], R8 ;  /* 0x0002480801007387 */ /* 0x0001e80000100800 */
[----:B------:R-:W4:Y:S04]  /*bc00*/  LDL.LU R27, [R1+0x218] ;  /* 0x00021800011b7983 */ /* 0x000f280000300800 */
[----:B------:R1:W-:Y:S04]  /*bc10*/  STL [R1+0x24c], R9 ;  /* 0x00024c0901007387 */ /* 0x0003e80000100800 */
[----:B------:R-:W3:Y:S04]  /*bc20*/  LDL.LU R4, [R1+0x1f4] ;  /* 0x0001f40001047983 */ /* 0x000ee80000300800 */
[----:B------:R5:W-:Y:S04]  /*bc30*/  STL [R1+0x250], R10 ;  /* 0x0002500a01007387 */ /* 0x000be80000100800 */
[----:B0-----:R-:W3:Y:S04]  /*bc40*/  LDL.LU R8, [R1+0x1f8] ;  /* 0x0001f80001087983 */ /* 0x001ee80000300800 */
[----:B-1----:R-:W3:Y:S04]  /*bc50*/  LDL.LU R9, [R1+0x1fc] ;  /* 0x0001fc0001097983 */ /* 0x002ee80000300800 */
[----:B------:R0:W-:Y:S04]  /*bc60*/  STL [R1+0x254], R16 ;  /* 0x0002541001007387 */ /* 0x0001e80000100800 */
[----:B-----5:R-:W5:Y:S01]  /*bc70*/  LDL.LU R10, [R1+0x200] ;  /* 0x00020000010a7983 */ /* 0x020f620000300800 */
[----:B------:R-:W-:-:S02]  /*bc80*/  ISETP.GT.U32.AND P1, PT, R29, R18, PT ;  /* 0x000000121d00720c */ /* 0x000fc40003f24070 */
[C---:B------:R-:W-:Y:S02]  /*bc90*/  ISETP.GT.U32.AND P3, PT, R29.reuse, R13, PT ;  /* 0x0000000d1d00720c */ /* 0x040fe40003f64070 */
[C---:B------:R-:W-:Y:S01]  /*bca0*/  ISETP.GT.U32.AND P0, PT, R29.reuse, R0, PT ;  /* 0x000000001d00720c */ /* 0x040fe20003f04070 */
[----:B0-----:R-:W5:Y:S08]  /*bcb0*/  LDL.LU R16, [R1+0x204] ;  /* 0x0002040001107983 */ /* 0x001f700000300800 */
[--C-:B------:R-:W-:Y:S01]  /*bcc0*/  @!P1 IMAD.IADD R18, R18, 0x1, -R29.reuse ;  /* 0x0000000112129824 */ /* 0x100fe200078e0a1d */
[----:B------:R-:W-:Y:S01]  /*bcd0*/  ISETP.GT.U32.AND P1, PT, R29, R14, PT ;  /* 0x0000000e1d00720c */ /* 0x000fe20003f24070 */
[----:B------:R-:W-:Y:S01]  /*bce0*/  @!P3 IMAD.IADD R13, R13, 0x1, -R29 ;  /* 0x000000010d0db824 */ /* 0x000fe200078e0a1d */
[----:B------:R-:W-:-:S02]  /*bcf0*/  ISETP.GT.U32.AND P2, PT, R29, R2, PT ;  /* 0x000000021d00720c */ /* 0x000fc40003f44070 */
[----:B------:R-:W-:-:S09]  /*bd00*/  ISETP.GT.U32.AND P3, PT, R29, R18, PT ;  /* 0x000000121d00720c */ /* 0x000fd20003f64070 */
[--C-:B------:R-:W-:Y:S01]  /*bd10*/  @!P1 IMAD.IADD R14, R14, 0x1, -R29.reuse ;  /* 0x000000010e0e9824 */ /* 0x100fe200078e0a1d */
[C---:B------:R-:W-:Y:S01]  /*bd20*/  ISETP.GT.U32.AND P1, PT, R29.reuse, R20, PT ;  /* 0x000000141d00720c */ /* 0x040fe20003f24070 */
[--C-:B------:R-:W-:Y:S01]  /*bd30*/  @!P0 IMAD.IADD R0, R0, 0x1, -R29.reuse ;  /* 0x0000000100008824 */ /* 0x100fe200078e0a1d */
[C---:B------:R-:W-:Y:S02]  /*bd40*/  ISETP.GT.U32.AND P5, PT, R29.reuse, R11, PT ;  /* 0x0000000b1d00720c */ /* 0x040fe40003fa4070 */
[C---:B------:R-:W-:Y:S01]  /*bd50*/  ISETP.GT.U32.AND P6, PT, R29.reuse, R14, PT ;  /* 0x0000000e1d00720c */ /* 0x040fe20003fc4070 */
[--C-:B------:R-:W-:Y:S01]  /*bd60*/  @!P3 IMAD.IADD R18, R18, 0x1, -R29.reuse ;  /* 0x000000011212b824 */ /* 0x100fe200078e0a1d */
[C---:B------:R-:W-:Y:S01]  /*bd70*/  ISETP.GT.U32.AND P0, PT, R29.reuse, R3, PT ;  /* 0x000000031d00720c */ /* 0x040fe20003f04070 */
[----:B------:R-:W-:Y:S01]  /*bd80*/  @!P2 IMAD.IADD R2, R2, 0x1, -R29 ;  /* 0x000000010202a824 */ /* 0x000fe200078e0a1d */
[----:B------:R-:W-:-:S05]  /*bd90*/  ISETP.GT.U32.AND P2, PT, R29, R5, PT ;  /* 0x000000051d00720c */ /* 0x000fca0003f44070 */
[--C-:B------:R-:W-:Y:S01]  /*bda0*/  @!P1 IMAD.IADD R20, R20, 0x1, -R29.reuse ;  /* 0x0000000114149824 */ /* 0x100fe200078e0a1d */
[C---:B------:R-:W-:Y:S01]  /*bdb0*/  ISETP.GT.U32.AND P1, PT, R29.reuse, R15, PT ;  /* 0x0000000f1d00720c */ /* 0x040fe20003f24070 */
[----:B------:R0:W-:Y:S02]  /*bdc0*/  STL [R1+0x230], R18 ;  /* 0x0002301201007387 */ /* 0x0001e40000100800 */
[--C-:B------:R-:W-:Y:S01]  /*bdd0*/  @!P6 IMAD.IADD R14, R14, 0x1, -R29.reuse ;  /* 0x000000010e0ee824 */ /* 0x100fe200078e0a1d */
[----:B------:R-:W-:Y:S01]  /*bde0*/  ISETP.GT.U32.AND P4, PT, R29, R12, PT ;  /* 0x0000000c1d00720c */ /* 0x000fe20003f84070 */
[----:B------:R-:W-:Y:S01]  /*bdf0*/  @!P5 IMAD.IADD R11, R11, 0x1, -R29 ;  /* 0x000000010b0bd824 */ /* 0x000fe200078e0a1d */
[----:B0-----:R-:W5:Y:S01]  /*be00*/  LDL.LU R18, [R1+0x1dc] ;  /* 0x0001dc0001127983 */ /* 0x001f620000300800 */
[----:B------:R-:W-:-:S06]  /*be10*/  ISETP.GT.U32.AND P5, PT, R29, R6, PT ;  /* 0x000000061d00720c */ /* 0x000fcc0003fa4070 */
[--C-:B------:R-:W-:Y:S02]  /*be20*/  @!P1 IMAD.IADD R15, R15, 0x1, -R29.reuse ;  /* 0x000000010f0f9824 */ /* 0x100fe400078e0a1d */
[--C-:B------:R-:W-:Y:S01]  /*be30*/  @!P0 IMAD.IADD R3, R3, 0x1, -R29.reuse ;  /* 0x0000000103038824 */ /* 0x100fe200078e0a1d */
[----:B------:R-:W-:Y:S01]  /*be40*/  ISETP.GT.U32.AND P3, PT, R29, R13, PT ;  /* 0x0000000d1d00720c */ /* 0x000fe20003f64070 */
[--C-:B------:R-:W-:Y:S02]  /*be50*/  @!P2 IMAD.IADD R5, R5, 0x1, -R29.reuse ;  /* 0x000000010505a824 */ /* 0x100fe400078e0a1d */
[--C-:B------:R-:W-:Y:S01]  /*be60*/  @!P4 IMAD.IADD R12, R12, 0x1, -R29.reuse ;  /* 0x000000010c0cc824 */ /* 0x100fe200078e0a1d */
[----:B------:R-:W-:Y:S01]  /*be70*/  STL [R1+0x234], R20 ;  /* 0x0002341401007387 */ /* 0x000fe20000100800 */
[----:B------:R-:W-:-:S03]  /*be80*/  @!P5 IMAD.IADD R6, R6, 0x1, -R29 ;  /* 0x000000010606d824 */ /* 0x000fc600078e0a1d */
[----:B------:R-:W-:Y:S05]  /*be90*/  STL [R1+0x238], R0 ;  /* 0x0002380001007387 */ /* 0x000fea0000100800 */
[----:B------:R-:W-:Y:S01]  /*bea0*/  @!P3 IMAD.IADD R13, R13, 0x1, -R29 ;  /* 0x000000010d0db824 */ /* 0x000fe200078e0a1d */
[----:B------:R-:W-:Y:S04]  /*beb0*/  STL [R1+0x23c], R2 ;  /* 0x00023c0201007387 */ /* 0x000fe80000100800 */
[----:B------:R0:W-:Y:S04]  /*bec0*/  STL [R1+0x240], R11 ;  /* 0x0002400b01007387 */ /* 0x0001e80000100800 */
[----:B------:R1:W-:Y:S04]  /*bed0*/  STL [R1+0x21c], R12 ;  /* 0x00021c0c01007387 */ /* 0x0003e80000100800 */
[----:B0-----:R-:W5:Y:S04]  /*bee0*/  LDL.LU R11, [R1+0x1e0] ;  /* 0x0001e000010b7983 */ /* 0x001f680000300800 */
[----:B------:R0:W-:Y:S04]  /*bef0*/  STL [R1+0x220], R13 ;  /* 0x0002200d01007387 */ /* 0x0001e80000100800 */
[----:B------:R-:W5:Y:S04]  /*bf00*/  LDL.LU R0, [R1+0x1e4] ;  /* 0x0001e40001007983 */ /* 0x000f680000300800 */
[----:B-1----:R-:W5:Y:S04]  /*bf10*/  LDL.LU R12, [R1+0x1e8] ;  /* 0x0001e800010c7983 */ /* 0x002f680000300800 */
[----:B------:R1:W-:Y:S04]  /*bf20*/  STL [R1+0x224], R14 ;  /* 0x0002240e01007387 */ /* 0x0003e80000100800 */
[----:B0-----:R-:W5:Y:S04]  /*bf30*/  LDL.LU R13, [R1+0x1ec] ;  /* 0x0001ec00010d7983 */ /* 0x001f680000300800 */
[----:B-1----:R-:W5:Y:S01]  /*bf40*/  LDL.LU R14, [R1+0x1c4] ;  /* 0x0001c400010e7983 */ /* 0x002f620000300800 */
[----:B--2---:R-:W-:-:S02]  /*bf50*/  ISETP.GT.U32.AND P4, PT, R29, R7, PT ;  /* 0x000000071d00720c */ /* 0x004fc40003f84070 */
[C---:B----4-:R-:W-:Y:S02]  /*bf60*/  ISETP.GT.U32.AND P6, PT, R29.reuse, R27, PT ;  /* 0x0000001b1d00720c */ /* 0x050fe40003fc4070 */
[C---:B---3--:R-:W-:Y:S02]  /*bf70*/  ISETP.GT.U32.AND P1, PT, R29.reuse, R4, PT ;  /* 0x000000041d00720c */ /* 0x048fe40003f24070 */
[C---:B------:R-:W-:Y:S02]  /*bf80*/  ISETP.GT.U32.AND P0, PT, R29.reuse, R8, PT ;  /* 0x000000081d00720c */ /* 0x040fe40003f04070 */
[----:B------:R-:W-:-:S07]  /*bf90*/  ISETP.GT.U32.AND P2, PT, R29, R9, PT ;  /* 0x000000091d00720c */ /* 0x000fce0003f44070 */
[--C-:B------:R-:W-:Y:S01]  /*bfa0*/  @!P6 IMAD.IADD R27, R27, 0x1, -R29.reuse ;  /* 0x000000011b1be824 */ /* 0x100fe200078e0a1d */
[C---:B------:R-:W-:Y:S01]  /*bfb0*/  ISETP.GT.U32.AND P6, PT, R29.reuse, R15, PT ;  /* 0x0000000f1d00720c */ /* 0x040fe20003fc4070 */
[--C-:B------:R-:W-:Y:S01]  /*bfc0*/  @!P1 IMAD.IADD R4, R4, 0x1, -R29.reuse ;  /* 0x0000000104049824 */ /* 0x100fe200078e0a1d */
[C---:B------:R-:W-:Y:S01]  /*bfd0*/  ISETP.GT.U32.AND P1, PT, R29.reuse, R3, PT ;  /* 0x000000031d00720c */ /* 0x040fe20003f24070 */
[--C-:B------:R-:W-:Y:S01]  /*bfe0*/  @!P0 IMAD.IADD R8, R8, 0x1, -R29.reuse ;  /* 0x0000000108088824 */ /* 0x100fe200078e0a1d */
[C---:B------:R-:W-:Y:S02]  /*bff0*/  ISETP.GT.U32.AND P0, PT, R29.reuse, R5, PT ;  /* 0x000000051d00720c */ /* 0x040fe40003f04070 */
[----:B-----5:R-:W-:Y:S01]  /*c000*/  ISETP.GT.U32.AND P5, PT, R29, R10, PT ;  /* 0x0000000a1d00720c */ /* 0x020fe20003fa4070 */
[----:B------:R-:W-:Y:S01]  /*c010*/  @!P2 IMAD.IADD R9, R9, 0x1, -R29 ;  /* 0x000000010909a824 */ /* 0x000fe200078e0a1d */
[----:B------:R-:W-:-:S05]  /*c020*/  ISETP.GT.U32.AND P2, PT, R29, R6, PT ;  /* 0x000000061d00720c */ /* 0x000fca0003f44070 */
[--C-:B------:R-:W-:Y:S02]  /*c030*/  @!P6 IMAD.IADD R15, R15, 0x1, -R29.reuse ;  /* 0x000000010f0fe824 */ /* 0x100fe400078e0a1d */
[--C-:B------:R-:W-:Y:S02]  /*c040*/  @!P4 IMAD.IADD R7, R7, 0x1, -R29.reuse ;  /* 0x000000010707c824 */ /* 0x100fe400078e0a1d */
[--C-:B------:R-:W-:Y:S01]  /*c050*/  @!P1 IMAD.IADD R3, R3, 0x1, -R29.reuse ;  /* 0x0000000103039824 */ /* 0x100fe200078e0a1d */
        /* <DEDUP_REMOVED lines=9> */
[----:B------:R-:W4:Y:S04]  /*c0f0*/  LDL.LU R2, [R1+0x1d4] ;  /* 0x0001d40001027983 */ /* 0x000f280000300800 */
[----:B------:R5:W-:Y:S04]  /*c100*/  STL [R1+0x20c], R6 ;  /* 0x00020c0601007387 */ /* 0x000be80000100800 */
[----:B0-----:R-:W2:Y:S04]  /*c110*/  LDL.LU R3, [R1+0x1d8] ;  /* 0x0001d80001037983 */ /* 0x001ea80000300800 */
[----:B-1----:R-:W2:Y:S01]  /*c120*/  LDL.LU R5, [R1+0x1b0] ;  /* 0x0001b00001057983 */ /* 0x002ea20000300800 */
[----:B------:R-:W-:-:S05]  /*c130*/  @!P5 IMAD.IADD R7, R7, 0x1, -R29 ;  /* 0x000000010707d824 */ /* 0x000fca00078e0a1d */
[----:B------:R0:W-:Y:S04]  /*c140*/  STL [R1+0x210], R7 ;  /* 0x0002100701007387 */ /* 0x0001e80000100800 */
[----:B-----5:R-:W5:Y:S04]  /*c150*/  LDL.LU R6, [R1+0x1b4] ;  /* 0x0001b40001067983 */ /* 0x020f680000300800 */
[----:B0-----:R-:W5:Y:S01]  /*c160*/  LDL.LU R7, [R1+0x1b8] ;  /* 0x0001b80001077983 */ /* 0x001f620000300800 */
[C---:B------:R-:W-:Y:S02]  /*c170*/  ISETP.GT.U32.AND P3, PT, R29.reuse, R17, PT ;  /* 0x000000111d00720c */ /* 0x040fe40003f64070 */
[----:B------:R-:W-:-:S11]  /*c180*/  ISETP.GT.U32.AND P4, PT, R29, R16, PT ;  /* 0x000000101d00720c */ /* 0x000fd60003f84070 */
[--C-:B------:R-:W-:Y:S01]  /*c190*/  @!P3 IMAD.IADD R17, R17, 0x1, -R29.reuse ;  /* 0x000000011111b824 */ /* 0x100fe200078e0a1d */
[C---:B------:R-:W-:Y:S01]  /*c1a0*/  ISETP.GT.U32.AND P3, PT, R29.reuse, R18, PT ;  /* 0x000000121d00720c */ /* 0x040fe20003f64070 */
[----:B------:R-:W-:Y:S01]  /*c1b0*/  @!P4 IMAD.IADD R16, R16, 0x1, -R29 ;  /* 0x000000011010c824 */ /* 0x000fe200078e0a1d */
[C---:B------:R-:W-:Y:S02]  /*c1c0*/  ISETP.GT.U32.AND P1, PT, R29.reuse, R4, PT ;  /* 0x000000041d00720c */ /* 0x040fe40003f24070 */
[C---:B------:R-:W-:Y:S02]  /*c1d0*/  ISETP.GT.U32.AND P4, PT, R29.reuse, R17, PT ;  /* 0x000000111d00720c */ /* 0x040fe40003f84070 */
[----:B------:R-:W-:-:S07]  /*c1e0*/  ISETP.GT.U32.AND P0, PT, R29, R8, PT ;  /* 0x000000081d00720c */ /* 0x000fce0003f04070 */
[--C-:B------:R-:W-:Y:S01]  /*c1f0*/  @!P3 IMAD.IADD R18, R18, 0x1, -R29.reuse ;  /* 0x000000011212b824 */ /* 0x100fe200078e0a1d */
[----:B------:R-:W-:Y:S01]  /*c200*/  ISETP.GT.U32.AND P3, PT, R29, R27, PT ;  /* 0x0000001b1d00720c */ /* 0x000fe20003f64070 */
[----:B------:R-:W-:-:S03]  /*c210*/  @!P1 IMAD.IADD R4, R4, 0x1, -R29 ;  /* 0x0000000104049824 */ /* 0x000fc600078e0a1d */
[----:B------:R-:W-:Y:S01]  /*c220*/  ISETP.GT.U32.AND P6, PT, R29, R18, PT ;  /* 0x000000121d00720c */ /* 0x000fe20003fc4070 */
[----:B------:R-:W-:Y:S01]  /*c230*/  @!P4 IMAD.IADD R17, R17, 0x1, -R29 ;  /* 0x000000011111c824 */ /* 0x000fe200078e0a1d */
[C---:B------:R-:W-:Y:S02]  /*c240*/  ISETP.GT.U32.AND P2, PT, R29.reuse, R9, PT ;  /* 0x000000091d00720c */ /* 0x040fe40003f44070 */
[----:B------:R-:W-:-:S05]  /*c250*/  ISETP.GT.U32.AND P1, PT, R29, R0, PT ;  /* 0x000000001d00720c */ /* 0x000fca0003f24070 */
[--C-:B------:R-:W-:Y:S01]  /*c260*/  @!P3 IMAD.IADD R27, R27, 0x1, -R29.reuse ;  /* 0x000000011b1bb824 */ /* 0x100fe200078e0a1d */
[C---:B------:R-:W-:Y:S01]  /*c270*/  ISETP.GT.U32.AND P3, PT, R29.reuse, R11, PT ;  /* 0x0000000b1d00720c */ /* 0x040fe20003f64070 */
[--C-:B------:R-:W-:Y:S01]  /*c280*/  @!P0 IMAD.IADD R8, R8, 0x1, -R29.reuse ;  /* 0x0000000108088824 */ /* 0x100fe200078e0a1d */
[C---:B------:R-:W-:Y:S01]  /*c290*/  ISETP.GT.U32.AND P5, PT, R29.reuse, R10, PT ;  /* 0x0000000a1d00720c */ /* 0x040fe20003fa4070 */
[----:B------:R0:W-:Y:S01]  /*c2a0*/  STL [R1+0x214], R17 ;  /* 0x0002141101007387 */ /* 0x0001e20000100800 */
[C---:B------:R-:W-:Y:S01]  /*c2b0*/  ISETP.GT.U32.AND P0, PT, R29.reuse, R12, PT ;  /* 0x0000000c1d00720c */ /* 0x040fe20003f04070 */
[--C-:B------:R-:W-:Y:S01]  /*c2c0*/  @!P6 IMAD.IADD R18, R18, 0x1, -R29.reuse ;  /* 0x000000011212e824 */ /* 0x100fe200078e0a1d */
[----:B------:R-:W-:Y:S01]  /*c2d0*/  ISETP.GT.U32.AND P4, PT, R29, R16, PT ;  /* 0x000000101d00720c */ /* 0x000fe20003f84070 */
[----:B0-----:R-:W5:Y:S06]  /*c2e0*/  LDL.LU R17, [R1+0x1bc] ;  /* 0x0001bc0001117983 */ /* 0x001f6c0000300800 */
[----:B------:R-:W-:-:S02]  /*c2f0*/  @!P3 IMAD.IADD R11, R11, 0x1, -R29 ;  /* 0x000000010b0bb824 */ /* 0x000fc400078e0a1d */
[--C-:B------:R-:W-:Y:S01]  /*c300*/  @!P2 IMAD.IADD R9, R9, 0x1, -R29.reuse ;  /* 0x000000010909a824 */ /* 0x100fe200078e0a1d */
[C---:B------:R-:W-:Y:S01]  /*c310*/  ISETP.GT.U32.AND P2, PT, R29.reuse, R13, PT ;  /* 0x0000000d1d00720c */ /* 0x040fe20003f44070 */
[--C-:B------:R-:W-:Y:S02]  /*c320*/  @!P1 IMAD.IADD R0, R0, 0x1, -R29.reuse ;  /* 0x0000000100009824 */ /* 0x100fe400078e0a1d */
[--C-:B------:R-:W-:Y:S01]  /*c330*/  @!P5 IMAD.IADD R10, R10, 0x1, -R29.reuse ;  /* 0x000000010a0ad824 */ /* 0x100fe200078e0a1d */
[----:B------:R-:W-:Y:S01]  /*c340*/  ISETP.GT.U32.AND P5, PT, R29, R14, PT ;  /* 0x0000000e1d00720c */ /* 0x000fe20003fa4070 */
[--C-:B------:R-:W-:Y:S01]  /*c350*/  @!P0 IMAD.IADD R12, R12, 0x1, -R29.reuse ;  /* 0x000000010c0c8824 */ /* 0x100fe200078e0a1d */
[----:B------:R-:W-:Y:S01]  /*c360*/  STL [R1+0x218], R27 ;  /* 0x0002181b01007387 */ /* 0x000fe20000100800 */
[----:B------:R-:W-:-:S03]  /*c370*/  @!P4 IMAD.IADD R16, R16, 0x1, -R29 ;  /* 0x000000011010c824 */ /* 0x000fc600078e0a1d */
[----:B------:R-:W-:Y:S03]  /*c380*/  STL [R1+0x1f4], R4 ;  /* 0x0001f40401007387 */ /* 0x000fe60000100800 */
[--C-:B------:R-:W-:Y:S01]  /*c390*/  @!P2 IMAD.IADD R13, R13, 0x1, -R29.reuse ;  /* 0x000000010d0da824 */ /* 0x100fe200078e0a1d */
[----:B------:R-:W-:Y:S03]  /*c3a0*/  STL [R1+0x1f8], R8 ;  /* 0x0001f80801007387 */ /* 0x000fe60000100800 */
[----:B------:R-:W-:Y:S01]  /*c3b0*/  @!P5 IMAD.IADD R14, R14, 0x1, -R29 ;  /* 0x000000010e0ed824 */ /* 0x000fe200078e0a1d */
[----:B------:R-:W-:Y:S04]  /*c3c0*/  STL [R1+0x1fc], R9 ;  /* 0x0001fc0901007387 */ /* 0x000fe80000100800 */
[----:B------:R-:W-:Y:S04]  /*c3d0*/  STL [R1+0x200], R10 ;  /* 0x0002000a01007387 */ /* 0x000fe80000100800 */
[----:B------:R0:W-:Y:S04]  /*c3e0*/  STL [R1+0x204], R16 ;  /* 0x0002041001007387 */ /* 0x0001e80000100800 */
[----:B0-----:R-:W5:Y:S04]  /*c3f0*/  LDL R16, [R1+0xc94] ;  /* 0x000c940001107983 */ /* 0x001f680000100800 */
[----:B------:R0:W-:Y:S04]  /*c400*/  STL [R1+0x1dc], R18 ;  /* 0x0001dc1201007387 */ /* 0x0001e80000100800 */
[----:B0-----:R-:W5:Y:S04]  /*c410*/  LDL.LU R18, [R1+0x1c0] ;  /* 0x0001c00001127983 */ /* 0x001f680000300800 */
[----:B------:R-:W5:Y:S04]  /*c420*/  LDL.LU R4, [R1+0x19c] ;  /* 0x00019c0001047983 */ /* 0x000f680000300800 */
[----:B------:R-:W5:Y:S04]  /*c430*/  LDL.LU R8, [R1+0x1a0] ;  /* 0x0001a00001087983 */ /* 0x000f680000300800 */
[----:B------:R-:W5:Y:S04]  /*c440*/  LDL.LU R9, [R1+0x1a4] ;  /* 0x0001a40001097983 */ /* 0x000f680000300800 */
[----:B------:R-:W5:Y:S01]  /*c450*/  LDL.LU R10, [R1+0x1a8] ;  /* 0x0001a800010a7983 */ /* 0x000f620000300800 */
[----:B---3--:R-:W-:-:S02]  /*c460*/  ISETP.GT.U32.AND P6, PT, R29, R20, PT ;  /* 0x000000141d00720c */ /* 0x008fc40003fc4070 */
[C---:B----4-:R-:W-:Y:S02]  /*c470*/  ISETP.GT.U32.AND P3, PT, R29.reuse, R2, PT ;  /* 0x000000021d00720c */ /* 0x050fe40003f64070 */
[C---:B--2---:R-:W-:Y:S02]  /*c480*/  ISETP.GT.U32.AND P1, PT, R29.reuse, R3, PT ;  /* 0x000000031d00720c */ /* 0x044fe40003f24070 */
[----:B------:R-:W-:-:S07]  /*c490*/  ISETP.GT.U32.AND P0, PT, R29, R5, PT ;  /* 0x000000051d00720c */ /* 0x000fce0003f04070 */
[--C-:B------:R-:W-:Y:S01]  /*c4a0*/  @!P6 IMAD.IADD R20, R20, 0x1, -R29.reuse ;  /* 0x000000011414e824 */ /* 0x100fe200078e0a1d */
[C---:B------:R-:W-:Y:S01]  /*c4b0*/  ISETP.GT.U32.AND P6, PT, R29.reuse, R11, PT ;  /* 0x0000000b1d00720c */ /* 0x040fe20003fc4070 */
[--C-:B------:R-:W-:Y:S01]  /*c4c0*/  @!P3 IMAD.IADD R2, R2, 0x1, -R29.reuse ;  /* 0x000000010202b824 */ /* 0x100fe200078e0a1d */
[C---:B------:R-:W-:Y:S02]  /*c4d0*/  ISETP.GT.U32.AND P4, PT, R29.reuse, R15, PT ;  /* 0x0000000f1d00720c */ /* 0x040fe40003f84070 */
[----:B------:R-:W-:Y:S01]  /*c4e0*/  ISETP.GT.U32.AND P3, PT, R29, R0, PT ;  /* 0x000000001d00720c */ /* 0x000fe20003f64070 */
[--C-:B------:R-:W-:Y:S01]  /*c4f0*/  @!P1 IMAD.IADD R3, R3, 0x1, -R29.reuse ;  /* 0x0000000103039824 */ /* 0x100fe200078e0a1d */
[C---:B-----5:R-:W-:Y:S02]  /*c500*/  ISETP.GT.U32.AND P2, PT, R29.reuse, R6, PT ;  /* 0x000000061d00720c */ /* 0x060fe40003f44070 */
[----:B------:R-:W-:Y:S01]  /*c510*/  ISETP.GT.U32.AND P1, PT, R29, R12, PT ;  /* 0x0000000c1d00720c */ /* 0x000fe20003f24070 */
[----:B------:R-:W-:Y:S01]  /*c520*/  @!P0 IMAD.IADD R5, R5, 0x1, -R29 ;  /* 0x0000000105058824 */ /* 0x000fe200078e0a1d */
[----:B------:R-:W-:-:S02]  /*c530*/  ISETP.GT.U32.AND P0, PT, R29, R13, PT ;  /* 0x0000000d1d00720c */ /* 0x000fc40003f04070 */
[----:B------:R-:W-:Y:S01]  /*c540*/  ISETP.GT.U32.AND P5, PT, R29, R7, PT ;  /* 0x000000071d00720c */ /* 0x000fe20003fa4070 */
[--C-:B------:R-:W-:Y:S02]  /*c550*/  @!P6 IMAD.IADD R11, R11, 0x1, -R29.reuse ;  /* 0x000000010b0be824 */ /* 0x100fe400078e0a1d */
[--C-:B------:R-:W-:Y:S02]  /*c560*/  @!P4 IMAD.IADD R15, R15, 0x1, -R29.reuse ;  /* 0x000000010f0fc824 */ /* 0x100fe400078e0a1d */
[--C-:B------:R-:W-:Y:S01]  /*c570*/  @!P3 IMAD.IADD R0, R0, 0x1, -R29.reuse ;  /* 0x000000010000b824 */ /* 0x100fe200078e0a1d */
[----:B------:R0:W-:Y:S01]  /*c580*/  STL [R1+0x1e0], R11 ;  /* 0x0001e00b01007387 */ /* 0x0001e20000100800 */
[--C-:B------:R-:W-:Y:S01]  /*c590*/  @!P2 IMAD.IADD R6, R6, 0x1, -R29.reuse ;  /* 0x000000010606a824 */ /* 0x100fe200078e0a1d */
[----:B------:R-:W-:Y:S01]  /*c5a0*/  ISETP.GT.U32.AND P2, PT, R29, R14, PT ;  /* 0x0000000e1d00720c */ /* 0x000fe20003f44070 */
[--C-:B------:R-:W-:Y:S02]  /*c5b0*/  @!P1 IMAD.IADD R12, R12, 0x1, -R29.reuse ;  /* 0x000000010c0c9824 */ /* 0x100fe400078e0a1d */
[----:B------:R-:W-:-:S02]  /*c5c0*/  @!P0 IMAD.IADD R13, R13, 0x1, -R29 ;  /* 0x000000010d0d8824 */ /* 0x000fc400078e0a1d */
[--C-:B------:R-:W-:Y:S01]  /*c5d0*/  @!P5 IMAD.IADD R7, R7, 0x1, -R29.reuse ;  /* 0x000000010707d824 */ /* 0x100fe200078e0a1d */
[----:B------:R-:W-:Y:S01]  /*c5e0*/  ISETP.GT.U32.AND P5, PT, R29, R15, PT ;  /* 0x0000000f1d00720c */ /* 0x000fe20003fa4070 */
[----:B0-----:R-:W2:Y:S04]  /*c5f0*/  LDL.LU R11, [R1+0x1ac] ;  /* 0x0001ac00010b7983 */ /* 0x001ea80000300800 */
[----:B------:R0:W-:Y:S04]  /*c600*/  STL [R1+0x1e4], R0 ;  /* 0x0001e40001007387 */ /* 0x0001e80000100800 */
[----:B------:R-:W3:Y:S04]  /*c610*/  LDL.LU R27, [R1+0x180] ;  /* 0x00018000011b7983 */ /* 0x000ee80000300800 */
[----:B------:R1:W-:Y:S04]  /*c620*/  STL [R1+0x1e8], R12 ;  /* 0x0001e80c01007387 */ /* 0x0003e80000100800 */
[----:B0-----:R-:W4:Y:S04]  /*c630*/  LDL.LU R0, [R1+0x184] ;  /* 0x0001840001007983 */ /* 0x001f280000300800 */
[----:B------:R0:W-:Y:S04]  /*c640*/  STL [R1+0x1ec], R13 ;  /* 0x0001ec0d01007387 */ /* 0x0001e80000100800 */
[----:B-1----:R-:W5:Y:S01]  /*c650*/  LDL.LU R12, [R1+0x188] ;  /* 0x00018800010c7983 */ /* 0x002f620000300800 */
[----:B------:R-:W-:-:S03]  /*c660*/  @!P2 IMAD.IADD R14, R14, 0x1, -R29 ;  /* 0x000000010e0ea824 */ /* 0x000fc600078e0a1d */
[----:B0-----:R-:W2:Y:S01]  /*c670*/  LDL.LU R13, [R1+0x18c] ;  /* 0x00018c00010d7983 */ /* 0x001ea20000300800 */
[----:B------:R-:W-:-:S03]  /*c680*/  @!P5 IMAD.IADD R15, R15, 0x1, -R29 ;  /* 0x000000010f0fd824 */ /* 0x000fc600078e0a1d */
[----:B------:R0:W-:Y:S04]  /*c690*/  STL [R1+0x1c4], R14 ;  /* 0x0001c40e01007387 */ /* 0x0001e80000100800 */
[----:B0-----:R-:W2:Y:S04]  /*c6a0*/  LDL.LU R14, [R1+0x190] ;  /* 0x00019000010e7983 */ /* 0x001ea80000300800 */
[----:B------:R0:W-:Y:S04]  /*c6b0*/  STL [R1+0x1cc], R15 ;  /* 0x0001cc0f01007387 */ /* 0x0001e80000100800 */
[----:B0-----:R-:W2:Y:S01]  /*c6c0*/  LDL.LU R15, [R1+0x168] ;  /* 0x00016800010f7983 */ /* 0x001ea20000300800 */
[----:B------:R-:W-:-:S02]  /*c6d0*/  ISETP.GT.U32.AND P4, PT, R29, R17, PT ;  /* 0x000000111d00720c */ /* 0x000fc40003f84070 */
[C---:B------:R-:W-:Y:S02]  /*c6e0*/  ISETP.GT.U32.AND P3, PT, R29.reuse, R2, PT ;  /* 0x000000021d00720c */ /* 0x040fe40003f64070 */
[----:B------:R-:W-:-:S09]  /*c6f0*/  ISETP.GT.U32.AND P1, PT, R29, R3, PT ;  /* 0x000000031d00720c */ /* 0x000fd20003f24070 */
[----:B------:R-:W-:Y:S01]  /*c700*/  @!P4 IMAD.IADD R17, R17, 0x1, -R29 ;  /* 0x000000011111c824 */ /* 0x000fe200078e0a1d */
[----:B------:R-:W-:-:S04]  /*c710*/  ISETP.GT.U32.AND P4, PT, R29, R20, PT ;  /* 0x000000141d00720c */ /* 0x000fc80003f84070 */
[C---:B------:R-:W-:Y:S01]  /*c720*/  ISETP.GT.U32.AND P6, PT, R29.reuse, R17, PT ;  /* 0x000000111d00720c */ /* 0x040fe20003fc4070 */
[----:B------:R-:W-:Y:S01]  /*c730*/  @!P3 IMAD.IADD R2, R2, 0x1, -R29 ;  /* 0x000000010202b824 */ /* 0x000fe200078e0a1d */
[C---:B------:R-:W-:Y:S02]  /*c740*/  ISETP.GT.U32.AND P0, PT, R29.reuse, R5, PT ;  /* 0x000000051d00720c */ /* 0x040fe40003f04070 */
[----:B------:R-:W-:-:S05]  /*c750*/  ISETP.GT.U32.AND P2, PT, R29, R6, PT ;  /* 0x000000061d00720c */ /* 0x000fca0003f44070 */
[--C-:B------:R-:W-:Y:S02]  /*c760*/  @!P4 IMAD.IADD R20, R20, 0x1, -R29.reuse ;  /* 0x000000011414c824 */ /* 0x100fe400078e0a1d */
[--C-:B------:R-:W-:Y:S01]  /*c770*/  @!P1 IMAD.IADD R3, R3, 0x1, -R29.reuse ;  /* 0x0000000103039824 */ /* 0x100fe200078e0a1d */
[C---:B------:R-:W-:Y:S02]  /*c780*/  ISETP.GT.U32.AND P4, PT, R29.reuse, R18, PT ;  /* 0x000000121d00720c */ /* 0x040fe40003f84070 */
[C---:B------:R-:W-:Y:S02]  /*c790*/  ISETP.GT.U32.AND P3, PT, R29.reuse, R4, PT ;  /* 0x000000041d00720c */ /* 0x040fe40003f64070 */
[----:B------:R-:W-:Y:S02]  /*c7a0*/  IABS R21, R16 ;  /* 0x0000001000157213 */ /* 0x000fe40000000000 */
[----:B------:R-:W-:Y:S01]  /*c7b0*/  ISETP.GT.U32.AND P1, PT, R29, R8, PT ;  /* 0x000000081d00720c */ /* 0x000fe20003f24070 */
[----:B------:R-:W2:Y:S01]  /*c7c0*/  LDL.LU R16, [R1+0x170] ;  /* 0x0001700001107983 */ /* 0x000ea20000300800 */
[--C-:B------:R-:W-:Y:S01]  /*c7d0*/  @!P6 IMAD.IADD R17, R17, 0x1, -R29.reuse ;  /* 0x000000011111e824 */ /* 0x100fe200078e0a1d */
[----:B------:R-:W-:Y:S01]  /*c7e0*/  ISETP.GT.U32.AND P5, PT, R29, R7, PT ;  /* 0x000000071d00720c */ /* 0x000fe20003fa4070 */
[----:B------:R-:W-:-:S03]  /*c7f0*/  @!P0 IMAD.IADD R5, R5, 0x1, -R29 ;  /* 0x0000000105058824 */ /* 0x000fc600078e0a1d */
[--C-:B------:R-:W-:Y:S01]  /*c800*/  @!P4 IMAD.IADD R18, R18, 0x1, -R29.reuse ;  /* 0x000000011212c824 */ /* 0x100fe200078e0a1d */
[C---:B------:R-:W-:Y:S01]  /*c810*/  ISETP.GT.U32.AND P0, PT, R29.reuse, R9, PT ;  /* 0x000000091d00720c */ /* 0x040fe20003f04070 */
[--C-:B------:R-:W-:Y:S01]  /*c820*/  @!P2 IMAD.IADD R6, R6, 0x1, -R29.reuse ;  /* 0x000000010606a824 */ /* 0x100fe200078e0a1d */
[----:B------:R-:W-:Y:S01]  /*c830*/  ISETP.GT.U32.AND P2, PT, R29, R10, PT ;  /* 0x0000000a1d00720c */ /* 0x000fe20003f44070 */
[--C-:B------:R-:W-:Y:S02]  /*c840*/  @!P3 IMAD.IADD R4, R4, 0x1, -R29.reuse ;  /* 0x000000010404b824 */ /* 0x100fe400078e0a1d */
[----:B------:R-:W-:-:S03]  /*c850*/  @!P1 IMAD.IADD R8, R8, 0x1, -R29 ;  /* 0x0000000108089824 */ /* 0x000fc600078e0a1d */
[--C-:B------:R-:W-:Y:S01]  /*c860*/  @!P5 IMAD.IADD R7, R7, 0x1, -R29.reuse ;  /* 0x000000010707d824 */ /* 0x100fe200078e0a1d */
        /* <DEDUP_REMOVED lines=8> */
[----:B------:R1:W-:Y:S04]  /*c8f0*/  STL [R1+0x1b8], R7 ;  /* 0x0001b80701007387 */ /* 0x0003e80000100800 */
[----:B0-----:R-:W2:Y:S04]  /*c900*/  LDL.LU R17, [R1+0x174] ;  /* 0x0001740001117983 */ /* 0x001ea80000300800 */
[----:B------:R-:W2:Y:S04]  /*c910*/  LDL.LU R2, [R1+0x178] ;  /* 0x0001780001027983 */ /* 0x000ea80000300800 */
[----:B------:R-:W2:Y:S04]  /*c920*/  LDL.LU R5, [R1+0x17c] ;  /* 0x00017c0001057983 */ /* 0x000ea80000300800 */
[----:B------:R-:W2:Y:S04]  /*c930*/  LDL.LU R6, [R1+0x148] ;  /* 0x0001480001067983 */ /* 0x000ea80000300800 */
[----:B-1----:R-:W2:Y:S01]  /*c940*/  LDL.LU R7, [R1+0x14c] ;  /* 0x00014c0001077983 */ /* 0x002ea20000300800 */
[----:B---3--:R-:W-:-:S02]  /*c950*/  ISETP.GT.U32.AND P6, PT, R29, R27, PT ;  /* 0x0000001b1d00720c */ /* 0x008fc40003fc4070 */
[C---:B----4-:R-:W-:Y:S02]  /*c960*/  ISETP.GT.U32.AND P4, PT, R29.reuse, R0, PT ;  /* 0x000000001d00720c */ /* 0x050fe40003f84070 */
[C---:B-----5:R-:W-:Y:S02]  /*c970*/  ISETP.GT.U32.AND P3, PT, R29.reuse, R12, PT ;  /* 0x0000000c1d00720c */ /* 0x060fe40003f64070 */
[----:B--2---:R-:W-:-:S07]  /*c980*/  ISETP.GT.U32.AND P1, PT, R29, R13, PT ;  /* 0x0000000d1d00720c */ /* 0x004fce0003f24070 */
[--C-:B------:R-:W-:Y:S01]  /*c990*/  @!P6 IMAD.IADD R27, R27, 0x1, -R29.reuse ;  /* 0x000000011b1be824 */ /* 0x100fe200078e0a1d */
[C---:B------:R-:W-:Y:S01]  /*c9a0*/  ISETP.GT.U32.AND P5, PT, R29.reuse, R11, PT ;  /* 0x0000000b1d00720c */ /* 0x040fe20003fa4070 */
[--C-:B------:R-:W-:Y:S01]  /*c9b0*/  @!P4 IMAD.IADD R0, R0, 0x1, -R29.reuse ;  /* 0x000000010000c824 */ /* 0x100fe200078e0a1d */
[C---:B------:R-:W-:Y:S02]  /*c9c0*/  ISETP.GT.U32.AND P6, PT, R29.reuse, R18, PT ;  /* 0x000000121d00720c */ /* 0x040fe40003fc4070 */
[C---:B------:R-:W-:Y:S01]  /*c9d0*/  ISETP.GT.U32.AND P4, PT, R29.reuse, R4, PT ;  /* 0x000000041d00720c */ /* 0x040fe20003f84070 */
[--C-:B------:R-:W-:Y:S01]  /*c9e0*/  @!P3 IMAD.IADD R12, R12, 0x1, -R29.reuse ;  /* 0x000000010c0cb824 */ /* 0x100fe200078e0a1d */
[C---:B------:R-:W-:Y:S02]  /*c9f0*/  ISETP.GT.U32.AND P3, PT, R29.reuse, R8, PT ;  /* 0x000000081d00720c */ /* 0x040fe40003f64070 */
[----:B------:R-:W-:Y:S01]  /*ca00*/  ISETP.GT.U32.AND P0, PT, R29, R14, PT ;  /* 0x0000000e1d00720c */ /* 0x000fe20003f04070 */
[----:B------:R-:W-:Y:S01]  /*ca10*/  @!P1 IMAD.IADD R13, R13, 0x1, -R29 ;  /* 0x000000010d0d9824 */ /* 0x000fe200078e0a1d */
[----:B------:R-:W-:-:S03]  /*ca20*/  ISETP.GT.U32.AND P1, PT, R29, R9, PT ;  /* 0x000000091d00720c */ /* 0x000fc60003f24070 */
[--C-:B------:R-:W-:Y:S02]  /*ca30*/  @!P5 IMAD.IADD R11, R11, 0x1, -R29.reuse ;  /* 0x000000010b0bd824 */ /* 0x100fe400078e0a1d */
[--C-:B------:R-:W-:Y:S01]  /*ca40*/  @!P6 IMAD.IADD R18, R18, 0x1, -R29.reuse ;  /* 0x000000011212e824 */ /* 0x100fe200078e0a1d */
[----:B------:R-:W-:Y:S01]  /*ca50*/  ISETP.GT.U32.AND P2, PT, R29, R15, PT ;  /* 0x0000000f1d00720c */ /* 0x000fe20003f44070 */
[----:B------:R-:W-:-:S04]  /*ca60*/  @!P4 IMAD.IADD R4, R4, 0x1, -R29 ;  /* 0x000000010404c824 */ /* 0x000fc800078e0a1d */
[--C-:B------:R-:W-:Y:S01]  /*ca70*/  @!P0 IMAD.IADD R14, R14, 0x1, -R29.reuse ;  /* 0x000000010e0e8824 */ /* 0x100fe200078e0a1d */
[----:B------:R-:W-:Y:S01]  /*ca80*/  ISETP.GT.U32.AND P0, PT, R29, R10, PT ;  /* 0x0000000a1d00720c */ /* 0x000fe20003f04070 */
[----:B------:R0:W-:Y:S01]  /*ca90*/  STL [R1+0x1c0], R18 ;  /* 0x0001c01201007387 */ /* 0x0001e20000100800 */
[--C-:B------:R-:W-:Y:S02]  /*caa0*/  @!P3 IMAD.IADD R8, R8, 0x1, -R29.reuse ;  /* 0x000000010808b824 */ /* 0x100fe400078e0a1d */
[----:B------:R-:W-:-:S03]  /*cab0*/  @!P1 IMAD.IADD R9, R9, 0x1, -R29 ;  /* 0x0000000109099824 */ /* 0x000fc600078e0a1d */
[--C-:B------:R-:W-:Y:S01]  /*cac0*/  @!P2 IMAD.IADD R15, R15, 0x1, -R29.reuse ;  /* 0x000000010f0fa824 */ /* 0x100fe200078e0a1d */
[----:B------:R-:W-:Y:S01]  /*cad0*/  ISETP.GT.U32.AND P2, PT, R29, R11, PT ;  /* 0x0000000b1d00720c */ /* 0x000fe20003f44070 */
[----:B0-----:R-:W2:Y:S04]  /*cae0*/  LDL.LU R18, [R1+0x150] ;  /* 0x0001500001127983 */ /* 0x001ea80000300800 */
[----:B------:R0:W-:Y:S04]  /*caf0*/  STL [R1+0x19c], R4 ;  /* 0x00019c0401007387 */ /* 0x0001e80000100800 */
[----:B------:R-:W3:Y:S04]  /*cb00*/  LDL.LU R20, [R1+0x154] ;  /* 0x0001540001147983 */ /* 0x000ee80000300800 */
[----:B------:R1:W-:Y:S04]  /*cb10*/  STL [R1+0x1a0], R8 ;  /* 0x0001a00801007387 */ /* 0x0003e80000100800 */
[----:B------:R-:W4:Y:S04]  /*cb20*/  LDL.LU R3, [R1+0x158] ;  /* 0x0001580001037983 */ /* 0x000f280000300800 */
[----:B------:R-:W-:Y:S04]  /*cb30*/  STL [R1+0x1a4], R9 ;  /* 0x0001a40901007387 */ /* 0x000fe80000100800 */
[----:B0-----:R-:W5:Y:S01]  /*cb40*/  LDL.LU R4, [R1+0x134] ;  /* 0x0001340001047983 */ /* 0x001f620000300800 */
[----:B------:R-:W-:-:S02]  /*cb50*/  @!P0 IMAD.IADD R10, R10, 0x1, -R29 ;  /* 0x000000010a0a8824 */ /* 0x000fc400078e0a1d */
[----:B------:R-:W-:Y:S01]  /*cb60*/  @!P2 IMAD.IADD R11, R11, 0x1, -R29 ;  /* 0x000000010b0ba824 */ /* 0x000fe200078e0a1d */
[----:B-1----:R-:W2:Y:S04]  /*cb70*/  LDL.LU R8, [R1+0x138] ;  /* 0x0001380001087983 */ /* 0x002ea80000300800 */
[----:B------:R-:W-:Y:S04]  /*cb80*/  STL [R1+0x1a8], R10 ;  /* 0x0001a80a01007387 */ /* 0x000fe80000100800 */
[----:B------:R0:W-:Y:S04]  /*cb90*/  STL [R1+0x1ac], R11 ;  /* 0x0001ac0b01007387 */ /* 0x0001e80000100800 */
[----:B0-----:R-:W2:Y:S04]  /*cba0*/  LDL.LU R11, [R1+0x13c] ;  /* 0x00013c00010b7983 */ /* 0x001ea80000300800 */
[----:B------:R-:W2:Y:S04]  /*cbb0*/  LDL.LU R9, [R1+0x140] ;  /* 0x0001400001097983 */ /* 0x000ea80000300800 */
[----:B------:R-:W2:Y:S01]  /*cbc0*/  LDL.LU R10, [R1+0x144] ;  /* 0x00014400010a7983 */ /* 0x000ea20000300800 */
[----:B------:R-:W-:-:S02]  /*cbd0*/  ISETP.GT.U32.AND P5, PT, R29, R16, PT ;  /* 0x000000101d00720c */ /* 0x000fc40003fa4070 */
        /* <DEDUP_REMOVED lines=10> */
[C---:B------:R-:W-:Y:S01]  /*cc80*/  ISETP.GT.U32.AND P0, PT, R29.reuse, R14, PT ;  /* 0x0000000e1d00720c */ /* 0x040fe20003f04070 */
        /* <DEDUP_REMOVED lines=10> */
[--C-:B------:R-:W-:Y:S02]  /*cd30*/  @!P2 IMAD.IADD R15, R15, 0x1, -R29.reuse ;  /* 0x000000010f0fa824 */ /* 0x100fe400078e0a1d */
[--C-:B------:R-:W-:Y:S02]  /*cd40*/  @!P3 IMAD.IADD R5, R5, 0x1, -R29.reuse ;  /* 0x000000010505b824 */ /* 0x100fe400078e0a1d */
[--C-:B------:R-:W-:Y:S01]  /*cd50*/  @!P1 IMAD.IADD R6, R6, 0x1, -R29.reuse ;  /* 0x0000000106069824 */ /* 0x100fe200078e0a1d */
[----:B------:R-:W-:Y:S04]  /*cd60*/  STL [R1+0x180], R27 ;  /* 0x0001801b01007387 */ /* 0x000fe80000100800 */
[----:B------:R-:W-:Y:S04]  /*cd70*/  STL [R1+0x184], R0 ;  /* 0x0001840001007387 */ /* 0x000fe80000100800 */
[----:B------:R0:W-:Y:S04]  /*cd80*/  STL [R1+0x188], R12 ;  /* 0x0001880c01007387 */ /* 0x0001e80000100800 */
[----:B------:R1:W-:Y:S01]  /*cd90*/  STL [R1+0x18c], R13 ;  /* 0x00018c0d01007387 */ /* 0x0003e20000100800 */
[----:B------:R-:W-:-:S03]  /*cda0*/  @!P0 IMAD.IADD R7, R7, 0x1, -R29 ;  /* 0x0000000107078824 */ /* 0x000fc600078e0a1d */
[----:B------:R1:W-:Y:S04]  /*cdb0*/  STL [R1+0x190], R14 ;  /* 0x0001900e01007387 */ /* 0x0003e80000100800 */
[----:B0-----:R-:W2:Y:S04]  /*cdc0*/  LDL.LU R12, [R1+0x10c] ;  /* 0x00010c00010c7983 */ /* 0x001ea80000300800 */
[----:B------:R0:W-:Y:S04]  /*cdd0*/  STL [R1+0x168], R15 ;  /* 0x0001680f01007387 */ /* 0x0001e80000100800 */
[----:B-1----:R-:W2:Y:S04]  /*cde0*/  LDL.LU R13, [R1+0x110] ;  /* 0x00011000010d7983 */ /* 0x002ea80000300800 */
[----:B------:R-:W2:Y:S04]  /*cdf0*/  LDL.LU R14, [R1+0x114] ;  /* 0x00011400010e7983 */ /* 0x000ea80000300800 */
[----:B------:R1:W-:Y:S04]  /*ce00*/  STL [R1+0x170], R16 ;  /* 0x0001701001007387 */ /* 0x0003e80000100800 */
[----:B0-----:R-:W2:Y:S04]  /*ce10*/  LDL.LU R15, [R1+0x118] ;  /* 0x00011800010f7983 */ /* 0x001ea80000300800 */
[----:B-1----:R-:W2:Y:S01]  /*ce20*/  LDL.LU R16, [R1+0x11c] ;  /* 0x00011c0001107983 */ /* 0x002ea20000300800 */
[----:B---3--:R-:W-:-:S02]  /*ce30*/  ISETP.GT.U32.AND P6, PT, R29, R20, PT ;  /* 0x000000141d00720c */ /* 0x008fc40003fc4070 */
[C---:B----4-:R-:W-:Y:S02]  /*ce40*/  ISETP.GT.U32.AND P5, PT, R29.reuse, R3, PT ;  /* 0x000000031d00720c */ /* 0x050fe40003fa4070 */
[----:B-----5:R-:W-:-:S09]  /*ce50*/  ISETP.GT.U32.AND P4, PT, R29, R4, PT ;  /* 0x000000041d00720c */ /* 0x020fd20003f84070 */
[--C-:B------:R-:W-:Y:S01]  /*ce60*/  @!P6 IMAD.IADD R20, R20, 0x1, -R29.reuse ;  /* 0x000000011414e824 */ /* 0x100fe200078e0a1d */
[C---:B--2---:R-:W-:Y:S02]  /*ce70*/  ISETP.GT.U32.AND P2, PT, R29.reuse, R18, PT ;  /* 0x000000121d00720c */ /* 0x044fe40003f44070 */
        /* <DEDUP_REMOVED lines=9> */
[--C-:B------:R-:W-:Y:S01]  /*cf10*/  @!P6 IMAD.IADD R17, R17, 0x1, -R29.reuse ;  /* 0x000000011111e824 */ /* 0x100fe200078e0a1d */
[C---:B------:R-:W-:Y:S01]  /*cf20*/  ISETP.GT.U32.AND P2, PT, R29.reuse, R10, PT ;  /* 0x0000000a1d00720c */ /* 0x040fe20003f44070 */
[--C-:B------:R-:W-:Y:S01]  /*cf30*/  @!P3 IMAD.IADD R8, R8, 0x1, -R29.reuse ;  /* 0x000000010808b824 */ /* 0x100fe200078e0a1d */
[----:B------:R-:W-:Y:S01]  /*cf40*/  ISETP.GT.U32.AND P3, PT, R29, R6, PT ;  /* 0x000000061d00720c */ /* 0x000fe20003f64070 */
[----:B------:R-:W-:-:S04]  /*cf50*/  @!P5 IMAD.IADD R2, R2, 0x1, -R29 ;  /* 0x000000010202d824 */ /* 0x000fc800078e0a1d */
[--C-:B------:R-:W-:Y:S01]  /*cf60*/  @!P1 IMAD.IADD R11, R11, 0x1, -R29.reuse ;  /* 0x000000010b0b9824 */ /* 0x100fe200078e0a1d */
[----:B------:R-:W-:Y:S01]  /*cf70*/  ISETP.GT.U32.AND P1, PT, R29, R7, PT ;  /* 0x000000071d00720c */ /* 0x000fe20003f24070 */
[----:B------:R0:W-:Y:S01]  /*cf80*/  STL [R1+0x174], R17 ;  /* 0x0001741101007387 */ /* 0x0001e20000100800 */
[--C-:B------:R-:W-:Y:S02]  /*cf90*/  @!P4 IMAD.IADD R5, R5, 0x1, -R29.reuse ;  /* 0x000000010505c824 */ /* 0x100fe400078e0a1d */
[--C-:B------:R-:W-:Y:S01]  /*cfa0*/  @!P0 IMAD.IADD R9, R9, 0x1, -R29.reuse ;  /* 0x0000000109098824 */ /* 0x100fe200078e0a1d */
[----:B------:R-:W-:Y:S01]  /*cfb0*/  ISETP.GT.U32.AND P0, PT, R29, R18, PT ;  /* 0x000000121d00720c */ /* 0x000fe20003f04070 */
[----:B0-----:R-:W2:Y:S04]  /*cfc0*/  LDL.LU R17, [R1+0xf4] ;  /* 0x0000f40001117983 */ /* 0x001ea80000300800 */
[----:B------:R-:W3:Y:S04]  /*cfd0*/  LDL.LU R27, [R1+0xfc] ;  /* 0x0000fc00011b7983 */ /* 0x000ee80000300800 */
[----:B------:R0:W-:Y:S04]  /*cfe0*/  STL [R1+0x178], R2 ;  /* 0x0001780201007387 */ /* 0x0001e80000100800 */
[----:B------:R-:W4:Y:S01]  /*cff0*/  LDL.LU R0, [R1+0x100] ;  /* 0x0001000001007983 */ /* 0x000f220000300800 */
[----:B------:R-:W-:-:S03]  /*d000*/  @!P2 IMAD.IADD R10, R10, 0x1, -R29 ;  /* 0x000000010a0aa824 */ /* 0x000fc600078e0a1d */
[----:B------:R1:W-:Y:S01]  /*d010*/  STL [R1+0x17c], R5 ;  /* 0x00017c0501007387 */ /* 0x0003e20000100800 */
[----:B------:R-:W-:-:S03]  /*d020*/  ISETP.GT.U32.AND P2, PT, R29, R20, PT ;  /* 0x000000141d00720c */ /* 0x000fc60003f44070 */
[----:B0-----:R-:W5:Y:S01]  /*d030*/  LDL.LU R2, [R1+0x104] ;  /* 0x0001040001027983 */ /* 0x001f620000300800 */
[C---:B------:R-:W-:Y:S01]  /*d040*/  ISETP.GT.U32.AND P6, PT, R29.reuse, R3, PT ;  /* 0x000000031d00720c */ /* 0x040fe20003fc4070 */
[--C-:B------:R-:W-:Y:S01]  /*d050*/  @!P3 IMAD.IADD R6, R6, 0x1, -R29.reuse ;  /* 0x000000010606b824 */ /* 0x100fe200078e0a1d */
[----:B------:R-:W-:Y:S01]  /*d060*/  ISETP.GT.U32.AND P5, PT, R29, R4, PT ;  /* 0x000000041d00720c */ /* 0x000fe20003fa4070 */
[----:B-1----:R-:W2:Y:S01]  /*d070*/  LDL.LU R5, [R1+0x108] ;  /* 0x0001080001057983 */ /* 0x002ea20000300800 */
[--C-:B------:R-:W-:Y:S01]  /*d080*/  @!P1 IMAD.IADD R7, R7, 0x1, -R29.reuse ;  /* 0x0000000107079824 */ /* 0x100fe200078e0a1d */
[C---:B------:R-:W-:Y:S02]  /*d090*/  ISETP.GT.U32.AND P1, PT, R29.reuse, R11, PT ;  /* 0x0000000b1d00720c */ /* 0x040fe40003f24070 */
[----:B------:R-:W-:Y:S01]  /*d0a0*/  ISETP.GT.U32.AND P3, PT, R29, R8, PT ;  /* 0x000000081d00720c */ /* 0x000fe20003f64070 */
[----:B------:R0:W-:Y:S01]  /*d0b0*/  STL [R1+0x148], R6 ;  /* 0x0001480601007387 */ /* 0x0001e20000100800 */
[----:B------:R-:W-:-:S02]  /*d0c0*/  @!P0 IMAD.IADD R18, R18, 0x1, -R29 ;  /* 0x0000000112128824 */ /* 0x000fc400078e0a1d */
[--C-:B------:R-:W-:Y:S01]  /*d0d0*/  @!P2 IMAD.IADD R20, R20, 0x1, -R29.reuse ;  /* 0x000000011414a824 */ /* 0x100fe200078e0a1d */
[----:B0-----:R-:W2:Y:S01]  /*d0e0*/  LDL.LU R6, [R1+0xd0] ;  /* 0x0000d00001067983 */ /* 0x001ea20000300800 */
[--C-:B------:R-:W-:Y:S02]  /*d0f0*/  @!P6 IMAD.IADD R3, R3, 0x1, -R29.reuse ;  /* 0x000000010303e824 */ /* 0x100fe400078e0a1d */
[--C-:B------:R-:W-:Y:S01]  /*d100*/  @!P5 IMAD.IADD R4, R4, 0x1, -R29.reuse ;  /* 0x000000010404d824 */ /* 0x100fe200078e0a1d */
[----:B------:R0:W-:Y:S02]  /*d110*/  STL [R1+0x14c], R7 ;  /* 0x00014c0701007387 */ /* 0x0001e40000100800 */
[--C-:B------:R-:W-:Y:S02]  /*d120*/  @!P1 IMAD.IADD R11, R11, 0x1, -R29.reuse ;  /* 0x000000010b0b9824 */ /* 0x100fe400078e0a1d */
[----:B------:R-:W-:Y:S01]  /*d130*/  @!P3 IMAD.IADD R8, R8, 0x1, -R29 ;  /* 0x000000010808b824 */ /* 0x000fe200078e0a1d */
[----:B0-----:R-:W2:Y:S04]  /*d140*/  LDL.LU R7, [R1+0xd4] ;  /* 0x0000d40001077983 */ /* 0x001ea80000300800 */
[----:B------:R0:W-:Y:S04]  /*d150*/  STL [R1+0x150], R18 ;  /* 0x0001501201007387 */ /* 0x0001e80000100800 */
[----:B0-----:R-:W2:Y:S04]  /*d160*/  LDL.LU R18, [R1+0xd8] ;  /* 0x0000d80001127983 */ /* 0x001ea80000300800 */
[----:B------:R-:W-:Y:S04]  /*d170*/  STL [R1+0x154], R20 ;  /* 0x0001541401007387 */ /* 0x000fe80000100800 */
[----:B------:R-:W-:Y:S04]  /*d180*/  STL [R1+0x158], R3 ;  /* 0x0001580301007387 */ /* 0x000fe80000100800 */
[----:B------:R-:W-:Y:S04]  /*d190*/  STL [R1+0x134], R4 ;  /* 0x0001340401007387 */ /* 0x000fe80000100800 */
[----:B------:R0:W-:Y:S04]  /*d1a0*/  STL [R1+0x13c], R11 ;  /* 0x00013c0b01007387 */ /* 0x0001e80000100800 */
[----:B------:R1:W-:Y:S04]  /*d1b0*/  STL [R1+0x138], R8 ;  /* 0x0001380801007387 */ /* 0x0003e80000100800 */
[----:B0-----:R-:W2:Y:S01]  /*d1c0*/  LDL R11, [R1+0x1df4] ;  /* 0x001df400010b7983 */ /* 0x001ea20000100800 */
[----:B------:R-:W-:-:S02]  /*d1d0*/  ISETP.GT.U32.AND P4, PT, R29, R10, PT ;  /* 0x0000000a1d00720c */ /* 0x000fc40003f84070 */
[C---:B------:R-:W-:Y:S01]  /*d1e0*/  ISETP.GT.U32.AND P2, PT, R29.reuse, R12, PT ;  /* 0x0000000c1d00720c */ /* 0x040fe20003f44070 */
[----:B-1----:R-:W2:Y:S01]  /*d1f0*/  LDL.LU R8, [R1+0xdc] ;  /* 0x0000dc0001087983 */ /* 0x002ea20000300800 */
[C---:B------:R-:W-:Y:S02]  /*d200*/  ISETP.GT.U32.AND P6, PT, R29.reuse, R13, PT ;  /* 0x0000000d1d00720c */ /* 0x040fe40003fc4070 */
[C---:B------:R-:W-:Y:S02]  /*d210*/  ISETP.GT.U32.AND P5, PT, R29.reuse, R14, PT ;  /* 0x0000000e1d00720c */ /* 0x040fe40003fa4070 */
[----:B------:R-:W-:-:S05]  /*d220*/  ISETP.GT.U32.AND P3, PT, R29, R15, PT ;  /* 0x0000000f1d00720c */ /* 0x000fca0003f64070 */
[--C-:B------:R-:W-:Y:S02]  /*d230*/  @!P4 IMAD.IADD R10, R10, 0x1, -R29.reuse ;  /* 0x000000010a0ac824 */ /* 0x100fe400078e0a1d */
[--C-:B------:R-:W-:Y:S02]  /*d240*/  @!P2 IMAD.IADD R12, R12, 0x1, -R29.reuse ;  /* 0x000000010c0ca824 */ /* 0x100fe400078e0a1d */
[--C-:B------:R-:W-:Y:S01]  /*d250*/  @!P6 IMAD.IADD R13, R13, 0x1, -R29.reuse ;  /* 0x000000010d0de824 */ /* 0x100fe200078e0a1d */
[C---:B------:R-:W-:Y:S01]  /*d260*/  ISETP.GT.U32.AND P0, PT, R29.reuse, R9, PT ;  /* 0x000000091d00720c */ /* 0x040fe20003f04070 */
[--C-:B------:R-:W-:Y:S01]  /*d270*/  @!P5 IMAD.IADD R14, R14, 0x1, -R29.reuse ;  /* 0x000000010e0ed824 */ /* 0x100fe200078e0a1d */
[----:B------:R-:W-:Y:S01]  /*d280*/  ISETP.GT.U32.AND P1, PT, R29, R16, PT ;  /* 0x000000101d00720c */ /* 0x000fe20003f24070 */
[----:B------:R-:W-:-:S10]  /*d290*/  @!P3 IMAD.IADD R15, R15, 0x1, -R29 ;  /* 0x000000010f0fb824 */ /* 0x000fd400078e0a1d */
[--C-:B------:R-:W-:Y:S02]  /*d2a0*/  @!P0 IMAD.IADD R9, R9, 0x1, -R29.reuse ;  /* 0x0000000109098824 */ /* 0x100fe400078e0a1d */
[----:B------:R-:W-:-:S03]  /*d2b0*/  @!P1 IMAD.IADD R16, R16, 0x1, -R29 ;  /* 0x0000000110109824 */ /* 0x000fc600078e0a1d */
[----:B------:R0:W-:Y:S04]  /*d2c0*/  STL [R1+0x140], R9 ;  /* 0x0001400901007387 */ /* 0x0001e80000100800 */
[----:B------:R-:W2:Y:S04]  /*d2d0*/  LDL.LU R3, [R1+0xe0] ;  /* 0x0000e00001037983 */ /* 0x000ea80000300800 */
[----:B------:R-:W-:Y:S04]  /*d2e0*/  STL [R1+0x144], R10 ;  /* 0x0001440a01007387 */ /* 0x000fe80000100800 */
[----:B------:R-:W2:Y:S04]  /*d2f0*/  LDL.LU R4, [R1+0xbc] ;  /* 0x0000bc0001047983 */ /* 0x000ea80000300800 */
[----:B0-----:R-:W2:Y:S01]  /*d300*/  LDL.LU R9, [R1+0xc0] ;  /* 0x0000c00001097983 */ /* 0x001ea20000300800 */
[----:B---3--:R-:W-:-:S02]  /*d310*/  ISETP.GT.U32.AND P4, PT, R29, R27, PT ;  /* 0x0000001b1d00720c */ /* 0x008fc40003f84070 */
[C---:B----4-:R-:W-:Y:S02]  /*d320*/  ISETP.GT.U32.AND P2, PT, R29.reuse, R0, PT ;  /* 0x000000001d00720c */ /* 0x050fe40003f44070 */
[C---:B-----5:R-:W-:Y:S02]  /*d330*/  ISETP.GT.U32.AND P6, PT, R29.reuse, R2, PT ;  /* 0x000000021d00720c */ /* 0x060fe40003fc4070 */
[----:B--2---:R-:W-:-:S07]  /*d340*/  ISETP.GT.U32.AND P5, PT, R29, R5, PT ;  /* 0x000000051d00720c */ /* 0x004fce0003fa4070 */
[--C-:B------:R-:W-:Y:S01]  /*d350*/  @!P4 IMAD.IADD R27, R27, 0x1, -R29.reuse ;  /* 0x000000011b1bc824 */ /* 0x100fe200078e0a1d */
[C---:B------:R-:W-:Y:S01]  /*d360*/  ISETP.GT.U32.AND P4, PT, R29.reuse, R12, PT ;  /* 0x0000000c1d00720c */ /* 0x040fe20003f84070 */
[--C-:B------:R-:W-:Y:S01]  /*d370*/  @!P2 IMAD.IADD R0, R0, 0x1, -R29.reuse ;  /* 0x000000010000a824 */ /* 0x100fe200078e0a1d */
[C---:B------:R-:W-:Y:S01]  /*d380*/  ISETP.GT.U32.AND P2, PT, R29.reuse, R13, PT ;  /* 0x0000000d1d00720c */ /* 0x040fe20003f44070 */
[--C-:B------:R-:W-:Y:S01]  /*d390*/  @!P6 IMAD.IADD R2, R2, 0x1, -R29.reuse ;  /* 0x000000010202e824 */ /* 0x100fe200078e0a1d */
[C---:B------:R-:W-:Y:S02]  /*d3a0*/  ISETP.GT.U32.AND P6, PT, R29.reuse, R14, PT ;  /* 0x0000000e1d00720c */ /* 0x040fe40003fc4070 */
[----:B------:R-:W-:Y:S01]  /*d3b0*/  ISETP.GT.U32.AND P3, PT, R29, R6, PT ;  /* 0x000000061d00720c */ /* 0x000fe20003f64070 */
[----:B------:R-:W-:Y:S01]  /*d3c0*/  @!P5 IMAD.IADD R5, R5, 0x1, -R29 ;  /* 0x000000010505d824 */ /* 0x000fe200078e0a1d */
[----:B------:R-:W-:-:S05]  /*d3d0*/  ISETP.GT.U32.AND P5, PT, R29, R15, PT ;  /* 0x0000000f1d00720c */ /* 0x000fca0003fa4070 */
[--C-:B------:R-:W-:Y:S02]  /*d3e0*/  @!P4 IMAD.IADD R12, R12, 0x1, -R29.reuse ;  /* 0x000000010c0cc824 */ /* 0x100fe400078e0a1d */
[--C-:B------:R-:W-:Y:S02]  /*d3f0*/  @!P2 IMAD.IADD R13, R13, 0x1, -R29.reuse ;  /* 0x000000010d0da824 */ /* 0x100fe400078e0a1d */
[--C-:B------:R-:W-:Y:S02]  /*d400*/  @!P6 IMAD.IADD R14, R14, 0x1, -R29.reuse ;  /* 0x000000010e0ee824 */ /* 0x100fe400078e0a1d */
[--C-:B------:R-:W-:Y:S01]  /*d410*/  @!P3 IMAD.IADD R6, R6, 0x1, -R29.reuse ;  /* 0x000000010606b824 */ /* 0x100fe200078e0a1d */
[----:B------:R-:W-:Y:S01]  /*d420*/  ISETP.GT.U32.AND P3, PT, R29, R16, PT ;  /* 0x000000101d00720c */ /* 0x000fe20003f64070 */
[----:B------:R-:W-:-:S12]  /*d430*/  @!P5 IMAD.IADD R15, R15, 0x1, -R29 ;  /* 0x000000010f0fd824 */ /* 0x000fd800078e0a1d */
        /* <DEDUP_REMOVED lines=8> */
[----:B------:R-:W5:Y:S04]  /*d4c0*/  LDL.LU R10, [R1+0xa8] ;  /* 0x0000a800010a7983 */ /* 0x000f680000300800 */
[----:B------:R1:W-:Y:S04]  /*d4d0*/  STL [R1+0x118], R15 ;  /* 0x0001180f01007387 */ /* 0x0003e80000100800 */
[----:B0-----:R-:W3:Y:S04]  /*d4e0*/  LDL.LU R13, [R1+0xac] ;  /* 0x0000ac00010d7983 */ /* 0x001ee80000300800 */
[----:B-1----:R-:W3:Y:S04]  /*d4f0*/  LDL.LU R14, [R1+0xb0] ;  /* 0x0000b000010e7983 */ /* 0x002ee80000300800 */
[----:B------:R0:W-:Y:S04]  /*d500*/  STL [R1+0x11c], R16 ;  /* 0x00011c1001007387 */ /* 0x0001e80000100800 */
[----:B------:R-:W3:Y:S01]  /*d510*/  LDL.LU R15, [R1+0xb4] ;  /* 0x0000b400010f7983 */ /* 0x000ee20000300800 */
[----:B------:R-:W-:-:S02]  /*d520*/  ISETP.GT.U32.AND P0, PT, R29, R17, PT ;  /* 0x000000111d00720c */ /* 0x000fc40003f04070 */
[C---:B------:R-:W-:Y:S02]  /*d530*/  ISETP.GT.U32.AND P1, PT, R29.reuse, R7, PT ;  /* 0x000000071d00720c */ /* 0x040fe40003f24070 */
[----:B------:R-:W-:Y:S01]  /*d540*/  ISETP.GT.U32.AND P2, PT, R29, R0, PT ;  /* 0x000000001d00720c */ /* 0x000fe20003f44070 */
[----:B0-----:R-:W3:Y:S08]  /*d550*/  LDL.LU R16, [R1+0xb8] ;  /* 0x0000b80001107983 */ /* 0x001ef00000300800 */
[--C-:B------:R-:W-:Y:S01]  /*d560*/  @!P0 IMAD.IADD R17, R17, 0x1, -R29.reuse ;  /* 0x0000000111118824 */ /* 0x100fe200078e0a1d */
[----:B------:R-:W-:Y:S01]  /*d570*/  ISETP.GT.U32.AND P0, PT, R29, R18, PT ;  /* 0x000000121d00720c */ /* 0x000fe20003f04070 */
[----:B------:R-:W-:-:S03]  /*d580*/  @!P1 IMAD.IADD R7, R7, 0x1, -R29 ;  /* 0x0000000107079824 */ /* 0x000fc600078e0a1d */
[C---:B------:R-:W-:Y:S02]  /*d590*/  ISETP.GT.U32.AND P1, PT, R29.reuse, R17, PT ;  /* 0x000000111d00720c */ /* 0x040fe40003f24070 */
[----:B------:R-:W-:-:S07]  /*d5a0*/  ISETP.GT.U32.AND P4, PT, R29, R2, PT ;  /* 0x000000021d00720c */ /* 0x000fce0003f84070 */
[--C-:B------:R-:W-:Y:S01]  /*d5b0*/  @!P0 IMAD.IADD R18, R18, 0x1, -R29.reuse ;  /* 0x0000000112128824 */ /* 0x100fe200078e0a1d */
[C---:B------:R-:W-:Y:S02]  /*d5c0*/  ISETP.GT.U32.AND P0, PT, R29.reuse, R27, PT ;  /* 0x0000001b1d00720c */ /* 0x040fe40003f04070 */
[----:B------:R-:W-:Y:S01]  /*d5d0*/  ISETP.GT.U32.AND P5, PT, R29, R5, PT ;  /* 0x000000051d00720c */ /* 0x000fe20003fa4070 */
[--C-:B------:R-:W-:Y:S01]  /*d5e0*/  @!P1 IMAD.IADD R17, R17, 0x1, -R29.reuse ;  /* 0x0000000111119824 */ /* 0x100fe200078e0a1d */
[C---:B------:R-:W-:Y:S01]  /*d5f0*/  ISETP.GT.U32.AND P1, PT, R29.reuse, R18, PT ;  /* 0x000000121d00720c */ /* 0x040fe20003f24070 */
[--C-:B------:R-:W-:Y:S01]  /*d600*/  @!P2 IMAD.IADD R0, R0, 0x1, -R29.reuse ;  /* 0x000000010000a824 */ /* 0x100fe200078e0a1d */
[C---:B------:R-:W-:Y:S01]  /*d610*/  ISETP.GT.U32.AND P2, PT, R29.reuse, R3, PT ;  /* 0x000000031d00720c */ /* 0x040fe20003f44070 */
[----:B------:R-:W-:Y:S01]  /*d620*/  @!P4 IMAD.IADD R2, R2, 0x1, -R29 ;  /* 0x000000010202c824 */ /* 0x000fe200078e0a1d */
[----:B------:R-:W-:-:S05]  /*d630*/  ISETP.GT.U32.AND P4, PT, R29, R4, PT ;  /* 0x000000041d00720c */ /* 0x000fca0003f84070 */
[--C-:B------:R-:W-:Y:S01]  /*d640*/  @!P0 IMAD.IADD R27, R27, 0x1, -R29.reuse ;  /* 0x000000011b1b8824 */ /* 0x100fe200078e0a1d */
[C---:B------:R-:W-:Y:S02]  /*d650*/  ISETP.GT.U32.AND P0, PT, R29.reuse, R8, PT ;  /* 0x000000081d00720c */ /* 0x040fe40003f04070 */
[----:B------:R-:W-:Y:S01]  /*d660*/  ISETP.GT.U32.AND P3, PT, R29, R6, PT ;  /* 0x000000061d00720c */ /* 0x000fe20003f64070 */
[--C-:B------:R-:W-:Y:S01]  /*d670*/  @!P5 IMAD.IADD R5, R5, 0x1, -R29.reuse ;  /* 0x000000010505d824 */ /* 0x100fe200078e0a1d */
[----:B------:R-:W-:Y:S01]  /*d680*/  ISETP.GT.U32.AND P5, PT, R29, R9, PT ;  /* 0x000000091d00720c */ /* 0x000fe20003fa4070 */
[--C-:B------:R-:W-:Y:S01]  /*d690*/  @!P1 IMAD.IADD R18, R18, 0x1, -R29.reuse ;  /* 0x0000000112129824 */ /* 0x100fe200078e0a1d */
[----:B------:R0:W-:Y:S01]  /*d6a0*/  STL [R1+0xf4], R17 ;  /* 0x0000f41101007387 */ /* 0x0001e20000100800 */
[--C-:B------:R-:W-:Y:S01]  /*d6b0*/  @!P2 IMAD.IADD R3, R3, 0x1, -R29.reuse ;  /* 0x000000010303a824 */ /* 0x100fe200078e0a1d */
[----:B------:R-:W-:Y:S01]  /*d6c0*/  ISETP.GT.U32.AND P6, PT, R29, R7, PT ;  /* 0x000000071d00720c */ /* 0x000fe20003fc4070 */
[----:B------:R-:W-:-:S04]  /*d6d0*/  @!P4 IMAD.IADD R4, R4, 0x1, -R29 ;  /* 0x000000010404c824 */ /* 0x000fc800078e0a1d */
[--C-:B------:R-:W-:Y:S01]  /*d6e0*/  @!P0 IMAD.IADD R8, R8, 0x1, -R29.reuse ;  /* 0x0000000108088824 */ /* 0x100fe200078e0a1d */
[----:B0-----:R-:W3:Y:S01]  /*d6f0*/  LDL.LU R17, [R1+0x98] ;  /* 0x0000980001117983 */ /* 0x001ee20000300800 */
[--C-:B------:R-:W-:Y:S02]  /*d700*/  @!P3 IMAD.IADD R6, R6, 0x1, -R29.reuse ;  /* 0x000000010606b824 */ /* 0x100fe400078e0a1d */
[--C-:B------:R-:W-:Y:S01]  /*d710*/  @!P5 IMAD.IADD R9, R9, 0x1, -R29.reuse ;  /* 0x000000010909d824 */ /* 0x100fe200078e0a1d */
[----:B------:R-:W-:Y:S03]  /*d720*/  STL [R1+0xfc], R27 ;  /* 0x0000fc1b01007387 */ /* 0x000fe60000100800 */
[----:B------:R-:W-:Y:S01]  /*d730*/  @!P6 IMAD.IADD R7, R7, 0x1, -R29 ;  /* 0x000000010707e824 */ /* 0x000fe200078e0a1d */
[----:B------:R-:W-:Y:S04]  /*d740*/  STL [R1+0x100], R0 ;  /* 0x0001000001007387 */ /* 0x000fe80000100800 */
[----:B------:R-:W-:Y:S04]  /*d750*/  STL [R1+0x104], R2 ;  /* 0x0001040201007387 */ /* 0x000fe80000100800 */
[----:B------:R-:W-:Y:S04]  /*d760*/  STL [R1+0x108], R5 ;  /* 0x0001080501007387 */ /* 0x000fe80000100800 */
[----:B------:R-:W-:Y:S04]  /*d770*/  STL [R1+0xd0], R6 ;  /* 0x0000d00601007387 */ /* 0x000fe80000100800 */
[----:B------:R0:W-:Y:S04]  /*d780*/  STL [R1+0xd8], R18 ;  /* 0x0000d81201007387 */ /* 0x0001e80000100800 */
[----:B------:R1:W-:Y:S04]  /*d790*/  STL [R1+0xd4], R7 ;  /* 0x0000d40701007387 */ /* 0x0003e80000100800 */
[----:B0-----:R-:W3:Y:S04]  /*d7a0*/  LDL.LU R18, [R1+0x9c] ;  /* 0x00009c0001127983 */ /* 0x001ee80000300800 */
[----:B------:R-:W3:Y:S04]  /*d7b0*/  LDL.LU R27, [R1+0xa0] ;  /* 0x0000a000011b7983 */ /* 0x000ee80000300800 */
[----:B------:R-:W3:Y:S04]  /*d7c0*/  LDL.LU R5, [R1+0xa4] ;  /* 0x0000a40001057983 */ /* 0x000ee80000300800 */
[----:B------:R-:W3:Y:S04]  /*d7d0*/  LDL.LU R6, [R1+0x1f0] ;  /* 0x0001f00001067983 */ /* 0x000ee80000300800 */
[----:B-1----:R-:W3:Y:S01]  /*d7e0*/  LDL.LU R7, [R1+0x88] ;  /* 0x0000880001077983 */ /* 0x002ee20000300800 */
[----:B--2---:R-:W-:-:S02]  /*d7f0*/  ISETP.GT.U32.AND P3, PT, R29, R11, PT ;  /* 0x0000000b1d00720c */ /* 0x004fc40003f64070 */
[C---:B----4-:R-:W-:Y:S02]  /*d800*/  ISETP.GT.U32.AND P1, PT, R29.reuse, R26, PT ;  /* 0x0000001a1d00720c */ /* 0x050fe40003f24070 */
[C---:B-----5:R-:W-:Y:S02]  /*d810*/  ISETP.GT.U32.AND P0, PT, R29.reuse, R10, PT ;  /* 0x0000000a1d00720c */ /* 0x060fe40003f04070 */
[C---:B---3--:R-:W-:Y:S02]  /*d820*/  ISETP.GT.U32.AND P2, PT, R29.reuse, R13, PT ;  /* 0x0000000d1d00720c */ /* 0x048fe40003f44070 */
[----:B------:R-:W-:-:S07]  /*d830*/  ISETP.GT.U32.AND P4, PT, R29, R14, PT ;  /* 0x0000000e1d00720c */ /* 0x000fce0003f84070 */
[--C-:B------:R-:W-:Y:S01]  /*d840*/  @!P1 IMAD.IADD R26, R26, 0x1, -R29.reuse ;  /* 0x000000011a1a9824 */ /* 0x100fe200078e0a1d */
[C---:B------:R-:W-:Y:S01]  /*d850*/  ISETP.GT.U32.AND P1, PT, R29.reuse, R8, PT ;  /* 0x000000081d00720c */ /* 0x040fe20003f24070 */
[--C-:B------:R-:W-:Y:S01]  /*d860*/  @!P0 IMAD.IADD R10, R10, 0x1, -R29.reuse ;  /* 0x000000010a0a8824 */ /* 0x100fe200078e0a1d */
[C---:B------:R-:W-:Y:S02]  /*d870*/  ISETP.GT.U32.AND P0, PT, R29.reuse, R3, PT ;  /* 0x000000031d00720c */ /* 0x040fe40003f04070 */
[----:B------:R-:W-:Y:S01]  /*d880*/  ISETP.GT.U32.AND P5, PT, R29, R15, PT ;  /* 0x0000000f1d00720c */ /* 0x000fe20003fa4070 */
[--C-:B------:R-:W-:Y:S01]  /*d890*/  @!P2 IMAD.IADD R13, R13, 0x1, -R29.reuse ;  /* 0x000000010d0da824 */ /* 0x100fe200078e0a1d */
[C---:B------:R-:W-:Y:S01]  /*d8a0*/  ISETP.GT.U32.AND P2, PT, R29.reuse, R4, PT ;  /* 0x000000041d00720c */ /* 0x040fe20003f44070 */
[--C-:B------:R-:W-:Y:S01]  /*d8b0*/  @!P4 IMAD.IADD R14, R14, 0x1, -R29.reuse ;  /* 0x000000010e0ec824 */ /* 0x100fe200078e0a1d */
[----:B------:R-:W-:Y:S01]  /*d8c0*/  ISETP.GT.U32.AND P4, PT, R29, R9, PT ;  /* 0x000000091d00720c */ /* 0x000fe20003f84070 */
[----:B------:R-:W-:-:S04]  /*d8d0*/  @!P3 IMAD.IADD R11, R11, 0x1, -R29 ;  /* 0x000000010b0bb824 */ /* 0x000fc800078e0a1d */
[----:B------:R-:W-:-:S04]  /*d8e0*/  @!P1 IMAD.IADD R8, R8, 0x1, -R29 ;  /* 0x0000000108089824 */ /* 0x000fc800078e0a1d */
[--C-:B------:R-:W-:Y:S01]  /*d8f0*/  @!P5 IMAD.IADD R15, R15, 0x1, -R29.reuse ;  /* 0x000000010f0fd824 */ /* 0x100fe200078e0a1d */
[----:B------:R-:W-:Y:S01]  /*d900*/  ISETP.GT.U32.AND P5, PT, R29, R11, PT ;  /* 0x0000000b1d00720c */ /* 0x000fe20003fa4070 */
[--C-:B------:R-:W-:Y:S01]  /*d910*/  @!P0 IMAD.IADD R3, R3, 0x1, -R29.reuse ;  /* 0x0000000103038824 */ /* 0x100fe200078e0a1d */
[----:B------:R0:W-:Y:S01]  /*d920*/  STL [R1+0xdc], R8 ;  /* 0x0000dc0801007387 */ /* 0x0001e20000100800 */
[--C-:B------:R-:W-:Y:S02]  /*d930*/  @!P2 IMAD.IADD R4, R4, 0x1, -R29.reuse ;  /* 0x000000010404a824 */ /* 0x100fe400078e0a1d */
[--C-:B------:R-:W-:Y:S01]  /*d940*/  @!P4 IMAD.IADD R9, R9, 0x1, -R29.reuse ;  /* 0x000000010909c824 */ /* 0x100fe200078e0a1d */
[----:B0-----:R-:W2:Y:S04]  /*d950*/  LDL.LU R8, [R1+0x8c] ;  /* 0x00008c0001087983 */ /* 0x001ea80000300800 */
[----:B------:R0:W-:Y:S04]  /*d960*/  STL [R1+0xe0], R3 ;  /* 0x0000e00301007387 */ /* 0x0001e80000100800 */
[----:B------:R-:W3:Y:S04]  /*d970*/  LDL.LU R0, [R1+0x90] ;  /* 0x0000900001007983 */ /* 0x000ee80000300800 */
[----:B------:R1:W-:Y:S01]  /*d980*/  STL [R1+0xbc], R4 ;  /* 0x0000bc0401007387 */ /* 0x0003e20000100800 */
[----:B------:R-:W-:-:S03]  /*d990*/  @!P5 IMAD.IADD R11, R11, 0x1, -R29 ;  /* 0x000000010b0bd824 */ /* 0x000fc600078e0a1d */
[----:B------:R-:W4:Y:S04]  /*d9a0*/  LDL.LU R2, [R1+0x94] ;  /* 0x0000940001027983 */ /* 0x000f280000300800 */
[----:B------:R5:W-:Y:S04]  /*d9b0*/  STL [R1+0xc0], R9 ;  /* 0x0000c00901007387 */ /* 0x000be80000100800 */
[----:B0-----:R-:W2:Y:S04]  /*d9c0*/  LDL.LU R3, [R1+0x1c8] ;  /* 0x0001c80001037983 */ /* 0x001ea80000300800 */
[----:B-1----:R-:W2:Y:S04]  /*d9d0*/  LDL.LU R4, [R1+0x7c] ;  /* 0x00007c0001047983 */ /* 0x002ea80000300800 */
[----:B------:R0:W-:Y:S04]  /*d9e0*/  STL [R1+0xc4], R11 ;  /* 0x0000c40b01007387 */ /* 0x0001e80000100800 */
[----:B-----5:R-:W5:Y:S04]  /*d9f0*/  LDL.LU R9, [R1+0x80] ;  /* 0x0000800001097983 */ /* 0x020f680000300800 */
[----:B0-----:R-:W5:Y:S01]  /*da00*/  LDL.LU R11, [R1+0x84] ;  /* 0x00008400010b7983 */ /* 0x001f620000300800 */
[----:B------:R-:W-:-:S02]  /*da10*/  ISETP.GT.U32.AND P6, PT, R29, R12, PT ;  /* 0x0000000c1d00720c */ /* 0x000fc40003fc4070 */
[C---:B------:R-:W-:Y:S02]  /*da20*/  ISETP.GT.U32.AND P3, PT, R29.reuse, R16, PT ;  /* 0x000000101d00720c */ /* 0x040fe40003f64070 */
[----:B------:R-:W-:-:S09]  /*da30*/  ISETP.GT.U32.AND P1, PT, R29, R26, PT ;  /* 0x0000001a1d00720c */ /* 0x000fd20003f24070 */
[--C-:B------:R-:W-:Y:S01]  /*da40*/  @!P6 IMAD.IADD R12, R12, 0x1, -R29.reuse ;  /* 0x000000010c0ce824 */ /* 0x100fe200078e0a1d */
[----:B------:R-:W-:Y:S01]  /*da50*/  ISETP.GT.U32.AND P6, PT, R29, R17, PT ;  /* 0x000000111d00720c */ /* 0x000fe20003fc4070 */
[----:B------:R-:W-:-:S03]  /*da60*/  @!P3 IMAD.IADD R16, R16, 0x1, -R29 ;  /* 0x000000011010b824 */ /* 0x000fc600078e0a1d */
[C---:B------:R-:W-:Y:S02]  /*da70*/  ISETP.GT.U32.AND P3, PT, R29.reuse, R12, PT ;  /* 0x0000000c1d00720c */ /* 0x040fe40003f64070 */
[C---:B------:R-:W-:Y:S02]  /*da80*/  ISETP.GT.U32.AND P0, PT, R29.reuse, R10, PT ;  /* 0x0000000a1d00720c */ /* 0x040fe40003f04070 */
[C---:B------:R-:W-:Y:S02]  /*da90*/  ISETP.GT.U32.AND P2, PT, R29.reuse, R13, PT ;  /* 0x0000000d1d00720c */ /* 0x040fe40003f44070 */
[----:B------:R-:W-:-:S03]  /*daa0*/  ISETP.GT.U32.AND P4, PT, R29, R14, PT ;  /* 0x0000000e1d00720c */ /* 0x000fc60003f84070 */
[--C-:B------:R-:W-:Y:S01]  /*dab0*/  @!P6 IMAD.IADD R17, R17, 0x1, -R29.reuse ;  /* 0x000000011111e824 */ /* 0x100fe200078e0a1d */
[C---:B------:R-:W-:Y:S01]  /*dac0*/  ISETP.GT.U32.AND P5, PT, R29.reuse, R15, PT ;  /* 0x0000000f1d00720c */ /* 0x040fe20003fa4070 */
[--C-:B------:R-:W-:Y:S02]  /*dad0*/  @!P1 IMAD.IADD R26, R26, 0x1, -R29.reuse ;  /* 0x000000011a1a9824 */ /* 0x100fe400078e0a1d */
[--C-:B------:R-:W-:Y:S01]  /*dae0*/  @!P3 IMAD.IADD R12, R12, 0x1, -R29.reuse ;  /* 0x000000010c0cb824 */ /* 0x100fe200078e0a1d */
[C---:B------:R-:W-:Y:S01]  /*daf0*/  ISETP.GT.U32.AND P3, PT, R29.reuse, R17, PT ;  /* 0x000000111d00720c */ /* 0x040fe20003f64070 */
[--C-:B------:R-:W-:Y:S01]  /*db00*/  @!P0 IMAD.IADD R10, R10, 0x1, -R29.reuse ;  /* 0x000000010a0a8824 */ /* 0x100fe200078e0a1d */
[----:B------:R-:W-:Y:S01]  /*db10*/  ISETP.GT.U32.AND P1, PT, R29, R18, PT ;  /* 0x000000121d00720c */ /* 0x000fe20003f24070 */
[--C-:B------:R-:W-:Y:S01]  /*db20*/  @!P2 IMAD.IADD R13, R13, 0x1, -R29.reuse ;  /* 0x000000010d0da824 */ /* 0x100fe200078e0a1d */
[C---:B------:R-:W-:Y:S02]  /*db30*/  ISETP.GT.U32.AND P0, PT, R29.reuse, R27, PT ;  /* 0x0000001b1d00720c */ /* 0x040fe40003f04070 */
[C---:B------:R-:W-:Y:S01]  /*db40*/  ISETP.GT.U32.AND P2, PT, R29.reuse, R5, PT ;  /* 0x000000051d00720c */ /* 0x040fe20003f44070 */
[----:B------:R-:W-:Y:S01]  /*db50*/  @!P4 IMAD.IADD R14, R14, 0x1, -R29 ;  /* 0x000000010e0ec824 */ /* 0x000fe200078e0a1d */
[----:B------:R-:W-:-:S02]  /*db60*/  ISETP.GT.U32.AND P4, PT, R29, R6, PT ;  /* 0x000000061d00720c */ /* 0x000fc40003f84070 */
[----:B------:R-:W-:Y:S01]  /*db70*/  ISETP.GT.U32.AND P6, PT, R29, R16, PT ;  /* 0x000000101d00720c */ /* 0x000fe20003fc4070 */
[--C-:B------:R-:W-:Y:S02]  /*db80*/  @!P5 IMAD.IADD R15, R15, 0x1, -R29.reuse ;  /* 0x000000010f0fd824 */ /* 0x100fe400078e0a1d */
[--C-:B------:R-:W-:Y:S01]  /*db90*/  @!P3 IMAD.IADD R17, R17, 0x1, -R29.reuse ;  /* 0x000000011111b824 */ /* 0x100fe200078e0a1d */
[----:B------:R-:W-:Y:S01]  /*dba0*/  ISETP.GT.U32.AND P5, PT, R29, R7, PT ;  /* 0x000000071d00720c */ /* 0x000fe20003fa4070 */
[--C-:B------:R-:W-:Y:S01]  /*dbb0*/  @!P1 IMAD.IADD R18, R18, 0x1, -R29.reuse ;  /* 0x0000000112129824 */ /* 0x100fe200078e0a1d */
[----:B------:R0:W-:Y:S01]  /*dbc0*/  STL [R1+0xc8], R12 ;  /* 0x0000c80c01007387 */ /* 0x0001e20000100800 */
[--C-:B------:R-:W-:Y:S02]  /*dbd0*/  @!P0 IMAD.IADD R27, R27, 0x1, -R29.reuse ;  /* 0x000000011b1b8824 */ /* 0x100fe400078e0a1d */
[--C-:B------:R-:W-:Y:S01]  /*dbe0*/  @!P2 IMAD.IADD R5, R5, 0x1, -R29.reuse ;  /* 0x000000010505a824 */ /* 0x100fe200078e0a1d */
[----:B0-----:R-:W5:Y:S01]  /*dbf0*/  LDL.LU R12, [R1+0x194] ;  /* 0x00019400010c7983 */ /* 0x001f620000300800 */
[----:B------:R-:W-:-:S02]  /*dc00*/  @!P4 IMAD.IADD R6, R6, 0x1, -R29 ;  /* 0x000000010606c824 */ /* 0x000fc400078e0a1d */
[--C-:B------:R-:W-:Y:S01]  /*dc10*/  @!P6 IMAD.IADD R16, R16, 0x1, -R29.reuse ;  /* 0x000000011010e824 */ /* 0x100fe200078e0a1d */
[----:B------:R-:W-:Y:S03]  /*dc20*/  STL [R1+0xcc], R26 ;  /* 0x0000cc1a01007387 */ /* 0x000fe60000100800 */
[----:B------:R-:W-:Y:S01]  /*dc30*/  @!P5 IMAD.IADD R7, R7, 0x1, -R29 ;  /* 0x000000010707d824 */ /* 0x000fe200078e0a1d */
[----:B------:R0:W-:Y:S04]  /*dc40*/  STL [R1+0xa8], R10 ;  /* 0x0000a80a01007387 */ /* 0x0001e80000100800 */
[----:B------:R1:W-:Y:S04]  /*dc50*/  STL [R1+0xac], R13 ;  /* 0x0000ac0d01007387 */ /* 0x0003e80000100800 */
[----:B------:R1:W-:Y:S04]  /*dc60*/  STL [R1+0xb0], R14 ;  /* 0x0000b00e01007387 */ /* 0x0003e80000100800 */
[----:B------:R1:W-:Y:S04]  /*dc70*/  STL [R1+0xb4], R15 ;  /* 0x0000b40f01007387 */ /* 0x0003e80000100800 */
[----:B0-----:R-:W5:Y:S04]  /*dc80*/  LDL R10, [R1+0x1dec] ;  /* 0x001dec00010a7983 */ /* 0x001f680000100800 */
[----:B------:R0:W-:Y:S04]  /*dc90*/  STL [R1+0xb8], R16 ;  /* 0x0000b81001007387 */ /* 0x0001e80000100800 */
[----:B-1----:R-:W5:Y:S04]  /*dca0*/  LDL.LU R13, [R1+0x198] ;  /* 0x00019800010d7983 */ /* 0x002f680000300800 */
[----:B------:R-:W5:Y:S04]  /*dcb0*/  LDL.LU R14, [R1+0x78] ;  /* 0x00007800010e7983 */ /* 0x000f680000300800 */
[----:B------:R1:W-:Y:S04]  /*dcc0*/  STL [R1+0x98], R17 ;  /* 0x0000981101007387 */ /* 0x0003e80000100800 */
[----:B------:R-:W5:Y:S04]  /*dcd0*/  LDL.LU R15, [R1+0x15c] ;  /* 0x00015c00010f7983 */ /* 0x000f680000300800 */
[----:B0-----:R-:W5:Y:S04]  /*dce0*/  LDL.LU R16, [R1+0x160] ;  /* 0x0001600001107983 */ /* 0x001f680000300800 */
[----:B-1----:R-:W5:Y:S01]  /*dcf0*/  LDL.LU R17, [R1+0x164] ;  /* 0x0001640001117983 */ /* 0x002f620000300800 */
        /* <DEDUP_REMOVED lines=8> */
[----:B-----5:R-:W-:Y:S01]  /*dd80*/  ISETP.GT.U32.AND P4, PT, R29, R9, PT ;  /* 0x000000091d00720c */ /* 0x020fe20003f84070 */
[--C-:B------:R-:W-:Y:S01]  /*dd90*/  @!P0 IMAD.IADD R3, R3, 0x1, -R29.reuse ;  /* 0x0000000103038824 */ /* 0x100fe200078e0a1d */
[C---:B------:R-:W-:Y:S02]  /*dda0*/  ISETP.GT.U32.AND P1, PT, R29.reuse, R27, PT ;  /* 0x0000001b1d00720c */ /* 0x040fe40003f24070 */
[C---:B------:R-:W-:Y:S02]  /*ddb0*/  ISETP.GT.U32.AND P0, PT, R29.reuse, R5, PT ;  /* 0x000000051d00720c */ /* 0x040fe40003f04070 */
[C---:B------:R-:W-:Y:S01]  /*ddc0*/  ISETP.GT.U32.AND P5, PT, R29.reuse, R11, PT ;  /* 0x0000000b1d00720c */ /* 0x040fe20003fa4070 */
[--C-:B------:R-:W-:Y:S01]  /*ddd0*/  @!P2 IMAD.IADD R4, R4, 0x1, -R29.reuse ;  /* 0x000000010404a824 */ /* 0x100fe200078e0a1d */
[----:B------:R-:W-:Y:S01]  /*dde0*/  ISETP.GT.U32.AND P2, PT, R29, R6, PT ;  /* 0x000000061d00720c */ /* 0x000fe20003f44070 */
[----:B------:R-:W-:-:S04]  /*ddf0*/  @!P6 IMAD.IADD R8, R8, 0x1, -R29 ;  /* 0x000000010808e824 */ /* 0x000fc800078e0a1d */
[--C-:B------:R-:W-:Y:S01]  /*de00*/  @!P4 IMAD.IADD R9, R9, 0x1, -R29.reuse ;  /* 0x000000010909c824 */ /* 0x100fe200078e0a1d */
[----:B------:R-:W-:Y:S01]  /*de10*/  ISETP.GT.U32.AND P4, PT, R29, R7, PT ;  /* 0x000000071d00720c */ /* 0x000fe20003f84070 */
[--C-:B------:R-:W-:Y:S02]  /*de20*/  @!P3 IMAD.IADD R18, R18, 0x1, -R29.reuse ;  /* 0x000000011212b824 */ /* 0x100fe400078e0a1d */
[--C-:B------:R-:W-:Y:S02]  /*de30*/  @!P1 IMAD.IADD R27, R27, 0x1, -R29.reuse ;  /* 0x000000011b1b9824 */ /* 0x100fe400078e0a1d */
[--C-:B------:R-:W-:Y:S01]  /*de40*/  @!P5 IMAD.IADD R11, R11, 0x1, -R29.reuse ;  /* 0x000000010b0bd824 */ /* 0x100fe200078e0a1d */
[----:B------:R-:W-:Y:S01]  /*de50*/  ISETP.GT.U32.AND P5, PT, R29, R8, PT ;  /* 0x000000081d00720c */ /* 0x000fe20003fa4070 */
[--C-:B------:R-:W-:Y:S01]  /*de60*/  @!P0 IMAD.IADD R5, R5, 0x1, -R29.reuse ;  /* 0x0000000105058824 */ /* 0x100fe200078e0a1d */
[----:B------:R0:W-:Y:S01]  /*de70*/  STL [R1+0x9c], R18 ;  /* 0x00009c1201007387 */ /* 0x0001e20000100800 */
[----:B------:R-:W-:-:S04]  /*de80*/  @!P2 IMAD.IADD R6, R6, 0x1, -R29 ;  /* 0x000000010606a824 */ /* 0x000fc800078e0a1d */
[--C-:B------:R-:W-:Y:S01]  /*de90*/  @!P4 IMAD.IADD R7, R7, 0x1, -R29.reuse ;  /* 0x000000010707c824 */ /* 0x100fe200078e0a1d */
[----:B0-----:R-:W2:Y:S04]  /*dea0*/  LDL.LU R18, [R1+0x16c] ;  /* 0x00016c0001127983 */ /* 0x001ea80000300800 */
[----:B------:R-:W-:Y:S04]  /*deb0*/  STL [R1+0xa0], R27 ;  /* 0x0000a01b01007387 */ /* 0x000fe80000100800 */
[----:B------:R-:W3:Y:S04]  /*dec0*/  LDL.LU R25, [R1+0x120] ;  /* 0x0001200001197983 */ /* 0x000ee80000300800 */
[----:B------:R0:W-:Y:S04]  /*ded0*/  STL [R1+0xa4], R5 ;  /* 0x0000a40501007387 */ /* 0x0001e80000100800 */
[----:B------:R-:W4:Y:S04]  /*dee0*/  LDL.LU R26, [R1+0x124] ;  /* 0x00012400011a7983 */ /* 0x000f280000300800 */
[----:B------:R1:W-:Y:S04]  /*def0*/  STL [R1+0x1f0], R6 ;  /* 0x0001f00601007387 */ /* 0x0003e80000100800 */
[----:B0-----:R-:W5:Y:S01]  /*df00*/  LDL.LU R5, [R1+0x128] ;  /* 0x0001280001057983 */ /* 0x001f620000300800 */
[----:B------:R-:W-:-:S03]  /*df10*/  @!P5 IMAD.IADD R8, R8, 0x1, -R29 ;  /* 0x000000010808d824 */ /* 0x000fc600078e0a1d */
[----:B-1----:R-:W5:Y:S04]  /*df20*/  LDL.LU R6, [R1+0x12c] ;  /* 0x00012c0001067983 */ /* 0x002f680000300800 */
[----:B------:R0:W-:Y:S04]  /*df30*/  STL [R1+0x88], R7 ;  /* 0x0000880701007387 */ /* 0x0001e80000100800 */
[----:B0-----:R-:W5:Y:S04]  /*df40*/  LDL.LU R7, [R1+0x130] ;  /* 0x0001300001077983 */ /* 0x001f680000300800 */
[----:B------:R0:W-:Y:S04]  /*df50*/  STL [R1+0x8c], R8 ;  /* 0x00008c0801007387 */ /* 0x0001e80000100800 */
[----:B0-----:R-:W5:Y:S01]  /*df60*/  LDL.LU R8, [R1+0xe4] ;  /* 0x0000e40001087983 */ /* 0x001f620000300800 */
[----:B------:R-:W-:-:S05]  /*df70*/  IABS R24, R24 ;  /* 0x0000001800187213 */ /* 0x000fca0000000000 */
[----:B------:R-:W-:Y:S01]  /*df80*/  IMAD.HI.U32 R19, R28, R24, RZ ;  /* 0x000000181c137227 */ /* 0x000fe200078e00ff */
[----:B------:R-:W-:-:S03]  /*df90*/  IABS R23, R23 ;  /* 0x0000001700177213 */ /* 0x000fc60000000000 */
[----:B------:R-:W-:Y:S01]  /*dfa0*/  IMAD.MOV R19, RZ, RZ, -R19 ;  /* 0x000000ffff137224 */ /* 0x000fe200078e0a13 */
[----:B------:R-:W-:-:S03]  /*dfb0*/  ISETP.GT.U32.AND P6, PT, R29, R12, PT ;  /* 0x0000000c1d00720c */ /* 0x000fc60003fc4070 */
[C---:B------:R-:W-:Y:S02]  /*dfc0*/  IMAD R24, R29.reuse, R19, R24 ;  /* 0x000000131d187224 */ /* 0x040fe400078e0218 */
[----:B------:R-:W-:Y:S01]  /*dfd0*/  IMAD.HI.U32 R19, R28, R23, RZ ;  /* 0x000000171c137227 */ /* 0x000fe200078e00ff */
[----:B------:R-:W-:-:S03]  /*dfe0*/  ISETP.GT.U32.AND P3, PT, R29, R0, PT ;  /* 0x000000001d00720c */ /* 0x000fc60003f64070 */
[----:B------:R-:W-:Y:S01]  /*dff0*/  IMAD.MOV R19, RZ, RZ, -R19 ;  /* 0x000000ffff137224 */ /* 0x000fe200078e0a13 */
[----:B------:R-:W-:-:S03]  /*e000*/  ISETP.GT.U32.AND P1, PT, R29, R2, PT ;  /* 0x000000021d00720c */ /* 0x000fc60003f24070 */
[C---:B------:R-:W-:Y:S01]  /*e010*/  IMAD R23, R29.reuse, R19, R23 ;  /* 0x000000131d177224 */ /* 0x040fe200078e0217 */
[C---:B------:R-:W-:Y:S01]  /*e020*/  ISETP.GT.U32.AND P0, PT, R29.reuse, R3, PT ;  /* 0x000000031d00720c */ /* 0x040fe20003f04070 */
[----:B------:R-:W-:Y:S01]  /*e030*/  IMAD.HI.U32 R19, R28, R22, RZ ;  /* 0x000000161c137227 */ /* 0x000fe200078e00ff */
[----:B------:R-:W-:-:S03]  /*e040*/  ISETP.GT.U32.AND P2, PT, R29, R4, PT ;  /* 0x000000041d00720c */ /* 0x000fc60003f44070 */
[----:B------:R-:W-:Y:S02]  /*e050*/  IMAD.MOV R19, RZ, RZ, -R19 ;  /* 0x000000ffff137224 */ /* 0x000fe400078e0a13 */
[----:B------:R-:W-:Y:S02]  /*e060*/  @!P6 IMAD.IADD R12, R12, 0x1, -R29 ;  /* 0x000000010c0ce824 */ /* 0x000fe400078e0a1d */
[C---:B------:R-:W-:Y:S01]  /*e070*/  IMAD R22, R29.reuse, R19, R22 ;  /* 0x000000131d167224 */ /* 0x040fe200078e0216 */
[C---:B------:R-:W-:Y:S01]  /*e080*/  ISETP.GT.U32.AND P4, PT, R29.reuse, R9, PT ;  /* 0x000000091d00720c */ /* 0x040fe20003f84070 */
[----:B------:R-:W-:Y:S01]  /*e090*/  IMAD.HI.U32 R19, R28, R21, RZ ;  /* 0x000000151c137227 */ /* 0x000fe200078e00ff */
[----:B------:R-:W-:-:S03]  /*e0a0*/  ISETP.GT.U32.AND P5, PT, R29, R12, PT ;  /* 0x0000000c1d00720c */ /* 0x000fc60003fa4070 */
[----:B------:R-:W-:Y:S01]  /*e0b0*/  @!P3 IMAD.IADD R0, R0, 0x1, -R29 ;  /* 0x000000010000b824 */ /* 0x000fe200078e0a1d */
[C---:B------:R-:W-:Y:S01]  /*e0c0*/  ISETP.GT.U32.AND P3, PT, R29.reuse, R13, PT ;  /* 0x0000000d1d00720c */ /* 0x040fe20003f64070 */
[----:B------:R-:W-:Y:S02]  /*e0d0*/  IMAD.MOV R19, RZ, RZ, -R19 ;  /* 0x000000ffff137224 */ /* 0x000fe400078e0a13 */
[--C-:B------:R-:W-:Y:S01]  /*e0e0*/  @!P1 IMAD.IADD R2, R2, 0x1, -R29.reuse ;  /* 0x0000000102029824 */ /* 0x100fe200078e0a1d */
[----:B------:R-:W-:Y:S01]  /*e0f0*/  ISETP.GT.U32.AND P1, PT, R29, R14, PT ;  /* 0x0000000e1d00720c */ /* 0x000fe20003f24070 */
[----:B------:R-:W-:Y:S01]  /*e100*/  @!P0 IMAD.IADD R3, R3, 0x1, -R29 ;  /* 0x0000000103038824 */ /* 0x000fe200078e0a1d */
[C---:B------:R-:W-:Y:S01]  /*e110*/  ISETP.GT.U32.AND P0, PT, R29.reuse, R15, PT ;  /* 0x0000000f1d00720c */ /* 0x040fe20003f04070 */
[C---:B------:R-:W-:Y:S02]  /*e120*/  IMAD R21, R29.reuse, R19, R21 ;  /* 0x000000131d157224 */ /* 0x040fe400078e0215 */
[----:B------:R-:W-:Y:S01]  /*e130*/  IMAD.HI.U32 R19, R28, R20, RZ ;  /* 0x000000141c137227 */ /* 0x000fe200078e00ff */
[----:B------:R-:W-:-:S03]  /*e140*/  ISETP.GT.U32.AND P6, PT, R29, R11, PT ;  /* 0x0000000b1d00720c */ /* 0x000fc60003fc4070 */
[----:B------:R-:W-:Y:S01]  /*e150*/  @!P2 IMAD.IADD R4, R4, 0x1, -R29 ;  /* 0x000000010404a824 */ /* 0x000fe200078e0a1d */
[----:B------:R-:W-:Y:S01]  /*e160*/  ISETP.GT.U32.AND P2, PT, R29, R16, PT ;  /* 0x000000101d00720c */ /* 0x000fe20003f44070 */
[----:B------:R-:W-:Y:S02]  /*e170*/  IMAD.MOV R19, RZ, RZ, -R19 ;  /* 0x000000ffff137224 */ /* 0x000fe400078e0a13 */
[--C-:B------:R-:W-:Y:S01]  /*e180*/  @!P4 IMAD.IADD R9, R9, 0x1, -R29.reuse ;  /* 0x000000010909c824 */ /* 0x100fe200078e0a1d */
[----:B------:R-:W-:Y:S01]  /*e190*/  ISETP.GT.U32.AND P4, PT, R29, R17, PT ;  /* 0x000000111d00720c */ /* 0x000fe20003f84070 */
[--C-:B------:R-:W-:Y:S02]  /*e1a0*/  @!P5 IMAD.IADD R12, R12, 0x1, -R29.reuse ;  /* 0x000000010c0cd824 */ /* 0x100fe400078e0a1d */
[--C-:B------:R-:W-:Y:S02]  /*e1b0*/  @!P3 IMAD.IADD R13, R13, 0x1, -R29.reuse ;  /* 0x000000010d0db824 */ /* 0x100fe400078e0a1d */
[----:B------:R-:W-:Y:S01]  /*e1c0*/  IMAD R20, R29, R19, R20 ;  /* 0x000000131d147224 */ /* 0x000fe200078e0214 */
[----:B------:R-:W-:Y:S01]  /*e1d0*/  IABS R19, R10 ;  /* 0x0000000a00137213 */ /* 0x000fe20000000000 */
[--C-:B------:R-:W-:Y:S01]  /*e1e0*/  @!P1 IMAD.IADD R14, R14, 0x1, -R29.reuse ;  /* 0x000000010e0e9824 */ /* 0x100fe200078e0a1d */
[----:B------:R-:W5:Y:S01]  /*e1f0*/  LDL.LU R10, [R1+0xe8] ;  /* 0x0000e800010a7983 */ /* 0x000f620000300800 */
[----:B------:R-:W-:-:S02]  /*e200*/  @!P0 IMAD.IADD R15, R15, 0x1, -R29 ;  /* 0x000000010f0f8824 */ /* 0x000fc400078e0a1d */
[--C-:B------:R-:W-:Y:S02]  /*e210*/  @!P2 IMAD.IADD R16, R16, 0x1, -R29.reuse ;  /* 0x000000011010a824 */ /* 0x100fe400078e0a1d */
[--C-:B------:R-:W-:Y:S02]  /*e220*/  @!P6 IMAD.IADD R11, R11, 0x1, -R29.reuse ;  /* 0x000000010b0be824 */ /* 0x100fe400078e0a1d */
[----:B------:R-:W-:Y:S01]  /*e230*/  @!P4 IMAD.IADD R17, R17, 0x1, -R29 ;  /* 0x000000011111c824 */ /* 0x000fe200078e0a1d */
[----:B------:R0:W-:Y:S04]  /*e240*/  STL [R1+0x90], R0 ;  /* 0x0000900001007387 */ /* 0x0001e80000100800 */
[----:B------:R1:W-:Y:S04]  /*e250*/  STL [R1+0x94], R2 ;  /* 0x0000940201007387 */ /* 0x0003e80000100800 */
[----:B------:R0:W-:Y:S04]  /*e260*/  STL [R1+0x1c8], R3 ;  /* 0x0001c80301007387 */ /* 0x0001e80000100800 */
[----:B------:R0:W-:Y:S04]  /*e270*/  STL [R1+0x7c], R4 ;  /* 0x00007c0401007387 */ /* 0x0001e80000100800 */
[----:B------:R-:W-:Y:S04]  /*e280*/  STL [R1+0x80], R9 ;  /* 0x0000800901007387 */ /* 0x000fe80000100800 */
[----:B------:R-:W5:Y:S04]  /*e290*/  LDL.LU R27, [R1+0xec] ;  /* 0x0000ec00011b7983 */ /* 0x000f680000300800 */
[----:B------:R1:W-:Y:S04]  /*e2a0*/  STL [R1+0x84], R11 ;  /* 0x0000840b01007387 */ /* 0x0003e80000100800 */
[----:B0-----:R-:W5:Y:S04]  /*e2b0*/  LDL.LU R0, [R1+0xf0] ;  /* 0x0000f00001007983 */ /* 0x001f680000300800 */
[----:B-1----:R-:W5:Y:S04]  /*e2c0*/  LDL.LU R2, [R1+0xf8] ;  /* 0x0000f80001027983 */ /* 0x002f680000300800 */
[----:B------:R-:W-:Y:S04]  /*e2d0*/  STL [R1+0x194], R12 ;  /* 0x0001940c01007387 */ /* 0x000fe80000100800 */
[----:B------:R-:W5:Y:S04]  /*e2e0*/  LDL.LU R3, [R1+0x38] ;  /* 0x0000380001037983 */ /* 0x000f680000300800 */
[----:B------:R-:W5:Y:S04]  /*e2f0*/  LDL.LU R4, [R1+0x34] ;  /* 0x0000340001047983 */ /* 0x000f680000300800 */
[----:B------:R-:W5:Y:S01]  /*e300*/  LDL.LU R11, [R1+0x30] ;  /* 0x00003000010b7983 */ /* 0x000f620000300800 */
[----:B---3--:R-:W-:-:S02]  /*e310*/  ISETP.GT.U32.AND P5, PT, R29, R25, PT ;  /* 0x000000191d00720c */ /* 0x008fc40003fa4070 */
[C---:B----4-:R-:W-:Y:S02]  /*e320*/  ISETP.GT.U32.AND P3, PT, R29.reuse, R26, PT ;  /* 0x0000001a1d00720c */ /* 0x050fe40003f64070 */
[C---:B--2---:R-:W-:Y:S02]  /*e330*/  ISETP.GT.U32.AND P6, PT, R29.reuse, R18, PT ;  /* 0x000000121d00720c */ /* 0x044fe40003fc4070 */
[C---:B-----5:R-:W-:Y:S02]  /*e340*/  ISETP.GT.U32.AND P1, PT, R29.reuse, R5, PT ;  /* 0x000000051d00720c */ /* 0x060fe40003f24070 */
[----:B------:R-:W-:-:S05]  /*e350*/  ISETP.GT.U32.AND P0, PT, R29, R6, PT ;  /* 0x000000061d00720c */ /* 0x000fca0003f04070 */
        /* <DEDUP_REMOVED lines=10> */
[----:B------:R-:W-:-:S07]  /*e400*/  ISETP.GT.U32.AND P4, PT, R29, R8, PT ;  /* 0x000000081d00720c */ /* 0x000fce0003f84070 */
[--C-:B------:R-:W-:Y:S01]  /*e410*/  @!P2 IMAD.IADD R7, R7, 0x1, -R29.reuse ;  /* 0x000000010707a824 */ /* 0x100fe200078e0a1d */
[----:B------:R-:W-:Y:S01]  /*e420*/  ISETP.GT.U32.AND P2, PT, R29, R17, PT ;  /* 0x000000111d00720c */ /* 0x000fe20003f44070 */
[--C-:B------:R-:W-:Y:S02]  /*e430*/  @!P5 IMAD.IADD R13, R13, 0x1, -R29.reuse ;  /* 0x000000010d0dd824 */ /* 0x100fe400078e0a1d */
[--C-:B------:R-:W-:Y:S02]  /*e440*/  @!P3 IMAD.IADD R14, R14, 0x1, -R29.reuse ;  /* 0x000000010e0eb824 */ /* 0x100fe400078e0a1d */
[--C-:B------:R-:W-:Y:S02]  /*e450*/  @!P1 IMAD.IADD R15, R15, 0x1, -R29.reuse ;  /* 0x000000010f0f9824 */ /* 0x100fe400078e0a1d */
[--C-:B------:R-:W-:Y:S01]  /*e460*/  @!P4 IMAD.IADD R8, R8, 0x1, -R29.reuse ;  /* 0x000000010808c824 */ /* 0x100fe200078e0a1d */
[----:B------:R-:W-:Y:S01]  /*e470*/  ISETP.GT.U32.AND P4, PT, R29, R18, PT ;  /* 0x000000121d00720c */ /* 0x000fe20003f84070 */
[--C-:B------:R-:W-:Y:S01]  /*e480*/  @!P0 IMAD.IADD R16, R16, 0x1, -R29.reuse ;  /* 0x0000000110108824 */ /* 0x100fe200078e0a1d */
[----:B------:R0:W-:Y:S03]  /*e490*/  STL [R1+0x198], R13 ;  /* 0x0001980d01007387 */ /* 0x0001e60000100800 */
[--C-:B------:R-:W-:Y:S01]  /*e4a0*/  @!P2 IMAD.IADD R17, R17, 0x1, -R29.reuse ;  /* 0x000000011111a824 */ /* 0x100fe200078e0a1d */
[----:B------:R1:W-:Y:S04]  /*e4b0*/  STL [R1+0x78], R14 ;  /* 0x0000780e01007387 */ /* 0x0003e80000100800 */
[----:B0-----:R-:W2:Y:S04]  /*e4c0*/  LDL.LU R13, [R1+0x2c] ;  /* 0x00002c00010d7983 */ /* 0x001ea80000300800 */
[----:B------:R0:W-:Y:S04]  /*e4d0*/  STL [R1+0x15c], R15 ;  /* 0x00015c0f01007387 */ /* 0x0001e80000100800 */
[----:B------:R3:W-:Y:S01]  /*e4e0*/  STL [R1+0x160], R16 ;  /* 0x0001601001007387 */ /* 0x0007e20000100800 */
[----:B------:R-:W-:-:S03]  /*e4f0*/  @!P4 IMAD.IADD R18, R18, 0x1, -R29 ;  /* 0x000000011212c824 */ /* 0x000fc600078e0a1d */
[----:B-1----:R-:W4:Y:S04]  /*e500*/  LDL.LU R14, [R1+0x28] ;  /* 0x00002800010e7983 */ /* 0x002f280000300800 */
[----:B0-----:R-:W5:Y:S04]  /*e510*/  LDL.LU R15, [R1+0x24] ;  /* 0x00002400010f7983 */ /* 0x001f680000300800 */
[----:B------:R-:W-:Y:S04]  /*e520*/  STL [R1+0x164], R17 ;  /* 0x0001641101007387 */ /* 0x000fe80000100800 */
[----:B------:R-:W5:Y:S04]  /*e530*/  LDL.LU R9, [R1+0x20] ;  /* 0x0000200001097983 */ /* 0x000f680000300800 */
[----:B---3--:R-:W3:Y:S04]  /*e540*/  LDL.LU R16, [R1+0x1c] ;  /* 0x00001c0001107983 */ /* 0x008ee80000300800 */
[----:B------:R0:W-:Y:S04]  /*e550*/  STL [R1+0x16c], R18 ;  /* 0x00016c1201007387 */ /* 0x0001e80000100800 */
[----:B0-----:R-:W3:Y:S04]  /*e560*/  LDL.LU R18, [R1+0x18] ;  /* 0x0000180001127983 */ /* 0x001ee80000300800 */
[----:B------:R-:W3:Y:S01]  /*e570*/  LDL.LU R17, [R1+0x14] ;  /* 0x0000140001117983 */ /* 0x000ee20000300800 */
[----:B------:R-:W-:-:S02]  /*e580*/  ISETP.GT.U32.AND P6, PT, R29, R10, PT ;  /* 0x0000000a1d00720c */ /* 0x000fc40003fc4070 */
[C---:B------:R-:W-:Y:S02]  /*e590*/  ISETP.GT.U32.AND P5, PT, R29.reuse, R25, PT ;  /* 0x000000191d00720c */ /* 0x040fe40003fa4070 */
[C---:B------:R-:W-:Y:S02]  /*e5a0*/  ISETP.GT.U32.AND P3, PT, R29.reuse, R26, PT ;  /* 0x0000001a1d00720c */ /* 0x040fe40003f64070 */
[C---:B------:R-:W-:Y:S02]  /*e5b0*/  ISETP.GT.U32.AND P1, PT, R29.reuse, R5, PT ;  /* 0x000000051d00720c */ /* 0x040fe40003f24070 */
[C---:B------:R-:W-:Y:S02]  /*e5c0*/  ISETP.GT.U32.AND P0, PT, R29.reuse, R6, PT ;  /* 0x000000061d00720c */ /* 0x040fe40003f04070 */
[----:B------:R-:W-:-:S03]  /*e5d0*/  ISETP.GT.U32.AND P2, PT, R29, R7, PT ;  /* 0x000000071d00720c */ /* 0x000fc60003f44070 */
[--C-:B------:R-:W-:Y:S02]  /*e5e0*/  @!P6 IMAD.IADD R10, R10, 0x1, -R29.reuse ;  /* 0x000000010a0ae824 */ /* 0x100fe400078e0a1d */
[----:B------:R-:W-:-:S03]  /*e5f0*/  @!P5 IMAD.IADD R25, R25, 0x1, -R29 ;  /* 0x000000011919d824 */ /* 0x000fc600078e0a1d */
[C---:B------:R-:W-:Y:S01]  /*e600*/  ISETP.GT.U32.AND P4, PT, R29.reuse, R10, PT ;  /* 0x0000000a1d00720c */ /* 0x040fe20003f84070 */
[--C-:B------:R-:W-:Y:S01]  /*e610*/  @!P3 IMAD.IADD R26, R26, 0x1, -R29.reuse ;  /* 0x000000011a1ab824 */ /* 0x100fe200078e0a1d */
[----:B------:R-:W-:Y:S01]  /*e620*/  ISETP.GT.U32.AND P5, PT, R29, R27, PT ;  /* 0x0000001b1d00720c */ /* 0x000fe20003fa4070 */
[--C-:B------:R-:W-:Y:S01]  /*e630*/  @!P1 IMAD.IADD R5, R5, 0x1, -R29.reuse ;  /* 0x0000000105059824 */ /* 0x100fe200078e0a1d */
[C---:B------:R-:W-:Y:S01]  /*e640*/  ISETP.GT.U32.AND P6, PT, R29.reuse, R8, PT ;  /* 0x000000081d00720c */ /* 0x040fe20003fc4070 */
[--C-:B------:R-:W-:Y:S01]  /*e650*/  @!P0 IMAD.IADD R6, R6, 0x1, -R29.reuse ;  /* 0x0000000106068824 */ /* 0x100fe200078e0a1d */
[C---:B------:R-:W-:Y:S02]  /*e660*/  ISETP.GT.U32.AND P3, PT, R29.reuse, R0, PT ;  /* 0x000000001d00720c */ /* 0x040fe40003f64070 */
[----:B------:R-:W-:Y:S01]  /*e670*/  ISETP.GT.U32.AND P1, PT, R29, R2, PT ;  /* 0x000000021d00720c */ /* 0x000fe20003f24070 */
[----:B------:R-:W-:-:S04]  /*e680*/  @!P2 IMAD.IADD R7, R7, 0x1, -R29 ;  /* 0x000000010707a824 */ /* 0x000fc800078e0a1d */
[--C-:B------:R-:W-:Y:S01]  /*e690*/  @!P4 IMAD.IADD R10, R10, 0x1, -R29.reuse ;  /* 0x000000010a0ac824 */ /* 0x100fe200078e0a1d */
[C---:B------:R-:W-:Y:S02]  /*e6a0*/  ISETP.GT.U32.AND P0, PT, R29.reuse, R3, PT ;  /* 0x000000031d00720c */ /* 0x040fe40003f04070 */
[----:B------:R-:W-:Y:S01]  /*e6b0*/  ISETP.GT.U32.AND P2, PT, R29, R4, PT ;  /* 0x000000041d00720c */ /* 0x000fe20003f44070 */
[--C-:B------:R-:W-:Y:S02]  /*e6c0*/  @!P5 IMAD.IADD R27, R27, 0x1, -R29.reuse ;  /* 0x000000011b1bd824 */ /* 0x100fe400078e0a1d */
[--C-:B------:R-:W-:Y:S02]  /*e6d0*/  @!P3 IMAD.IADD R0, R0, 0x1, -R29.reuse ;  /* 0x000000010000b824 */ /* 0x100fe400078e0a1d */
[--C-:B------:R-:W-:Y:S02]  /*e6e0*/  @!P1 IMAD.IADD R2, R2, 0x1, -R29.reuse ;  /* 0x0000000102029824 */ /* 0x100fe400078e0a1d */
[----:B------:R-:W-:Y:S01]  /*e6f0*/  @!P6 IMAD.IADD R8, R8, 0x1, -R29 ;  /* 0x000000010808e824 */ /* 0x000fe200078e0a1d */
[----:B------:R-:W-:-:S03]  /*e700*/  ISETP.GT.U32.AND P6, PT, R29, R11, PT ;  /* 0x0000000b1d00720c */ /* 0x000fc60003fc4070 */
[--C-:B------:R-:W-:Y:S02]  /*e710*/  @!P0 IMAD.IADD R3, R3, 0x1, -R29.reuse ;  /* 0x0000000103038824 */ /* 0x100fe400078e0a1d */
[--C-:B------:R-:W-:Y:S01]  /*e720*/  @!P2 IMAD.IADD R4, R4, 0x1, -R29.reuse ;  /* 0x000000010404a824 */ /* 0x100fe200078e0a1d */
[----:B------:R0:W-:Y:S07]  /*e730*/  STL [R1+0x120], R25 ;  /* 0x0001201901007387 */ /* 0x0001ee0000100800 */
[----:B------:R-:W-:Y:S01]  /*e740*/  @!P6 IMAD.IADD R11, R11, 0x1, -R29 ;  /* 0x000000010b0be824 */ /* 0x000fe200078e0a1d */
[----:B0-----:R-:W3:Y:S04]  /*e750*/  LDL.LU R25, [R1+0x240c] ;  /* 0x00240c0001197983 */ /* 0x001ee80000300800 */
[----:B------:R0:W-:Y:S04]  /*e760*/  STL [R1+0x124], R26 ;  /* 0x0001241a01007387 */ /* 0x0001e80000100800 */
[----:B0-----:R-:W3:Y:S04]  /*e770*/  LDL.LU R26, [R1+0x2408] ;  /* 0x00240800011a7983 */ /* 0x001ee80000300800 */
[----:B------:R0:W-:Y:S04]  /*e780*/  STL [R1+0x128], R5 ;  /* 0x0001280501007387 */ /* 0x0001e80000100800 */
[----:B------:R1:W-:Y:S04]  /*e790*/  STL [R1+0x12c], R6 ;  /* 0x00012c0601007387 */ /* 0x0003e80000100800 */
[----:B------:R1:W-:Y:S04]  /*e7a0*/  STL [R1+0x130], R7 ;  /* 0x0001300701007387 */ /* 0x0003e80000100800 */
[----:B0-----:R-:W3:Y:S04]  /*e7b0*/  LDL.LU R5, [R1+0x10] ;  /* 0x0000100001057983 */ /* 0x001ee80000300800 */
[----:B------:R0:W-:Y:S04]  /*e7c0*/  STL [R1+0xe4], R8 ;  /* 0x0000e40801007387 */ /* 0x0001e80000100800 */
[----:B-1----:R-:W3:Y:S04]  /*e7d0*/  LDL.LU R6, [R1+0xc] ;  /* 0x00000c0001067983 */ /* 0x002ee80000300800 */
[----:B------:R-:W3:Y:S04]  /*e7e0*/  LDL.LU R7, [R1+0x8] ;  /* 0x0000080001077983 */ /* 0x000ee80000300800 */
[----:B------:R1:W-:Y:S04]  /*e7f0*/  STL [R1+0xe8], R10 ;  /* 0x0000e80a01007387 */ /* 0x0003e80000100800 */
[----:B0-----:R-:W3:Y:S01]  /*e800*/  LDL.LU R8, [R1+0x4] ;  /* 0x0000040001087983 */ /* 0x001ee20000300800 */
[----:B------:R-:W-:-:S03]  /*e810*/  IMAD.HI.U32 R12, R28, R19, RZ ;  /* 0x000000131c0c7227 */ /* 0x000fc600078e00ff */
[----:B-1----:R-:W3:Y:S01]  /*e820*/  LDL.LU R10, [R1] ;  /* 0x00000000010a7983 */ /* 0x002ee20000300800 */
[----:B------:R-:W-:-:S04]  /*e830*/  IMAD.MOV R12, RZ, RZ, -R12 ;  /* 0x000000ffff0c7224 */ /* 0x000fc800078e0a0c */
[C---:B------:R-:W-:Y:S01]  /*e840*/  IMAD R19, R29.reuse, R12, R19 ;  /* 0x0000000c1d137224 */ /* 0x040fe200078e0213 */
[C---:B--2---:R-:W-:Y:S02]  /*e850*/  ISETP.GT.U32.AND P4, PT, R29.reuse, R13, PT ;  /* 0x0000000d1d00720c */ /* 0x044fe40003f84070 */
[C---:B----4-:R-:W-:Y:S02]  /*e860*/  ISETP.GT.U32.AND P5, PT, R29.reuse, R14, PT ;  /* 0x0000000e1d00720c */ /* 0x050fe40003fa4070 */
[----:B-----5:R-:W-:-:S09]  /*e870*/  ISETP.GT.U32.AND P3, PT, R29, R15, PT ;  /* 0x0000000f1d00720c */ /* 0x020fd20003f64070 */
[--C-:B------:R-:W-:Y:S01]  /*e880*/  @!P4 IMAD.IADD R13, R13, 0x1, -R29.reuse ;  /* 0x000000010d0dc824 */ /* 0x100fe200078e0a1d */
[C---:B------:R-:W-:Y:S02]  /*e890*/  ISETP.GT.U32.AND P1, PT, R29.reuse, R9, PT ;  /* 0x000000091d00720c */ /* 0x040fe40003f24070 */
[C---:B---3--:R-:W-:Y:S01]  /*e8a0*/  ISETP.GT.U32.AND P0, PT, R29.reuse, R16, PT ;  /* 0x000000101d00720c */ /* 0x048fe20003f04070 */
[--C-:B------:R-:W-:Y:S01]  /*e8b0*/  @!P5 IMAD.IADD R14, R14, 0x1, -R29.reuse ;  /* 0x000000010e0ed824 */ /* 0x100fe200078e0a1d */
[----:B------:R-:W-:Y:S01]  /*e8c0*/  ISETP.GT.U32.AND P4, PT, R29, R27, PT ;  /* 0x0000001b1d00720c */ /* 0x000fe20003f84070 */
[----:B------:R-:W-:Y:S01]  /*e8d0*/  @!P3 IMAD.IADD R15, R15, 0x1, -R29 ;  /* 0x000000010f0fb824 */ /* 0x000fe200078e0a1d */
[C---:B------:R-:W-:Y:S02]  /*e8e0*/  ISETP.GT.U32.AND P5, PT, R29.reuse, R0, PT ;  /* 0x000000001d00720c */ /* 0x040fe40003fa4070 */
[C---:B------:R-:W-:Y:S02]  /*e8f0*/  ISETP.GT.U32.AND P3, PT, R29.reuse, R2, PT ;  /* 0x000000021d00720c */ /* 0x040fe40003f64070 */
[----:B------:R-:W-:-:S03]  /*e900*/  ISETP.GT.U32.AND P2, PT, R29, R18, PT ;  /* 0x000000121d00720c */ /* 0x000fc60003f44070 */
[--C-:B------:R-:W-:Y:S01]  /*e910*/  @!P1 IMAD.IADD R9, R9, 0x1, -R29.reuse ;  /* 0x0000000109099824 */ /* 0x100fe200078e0a1d */
[C---:B------:R-:W-:Y:S01]  /*e920*/  ISETP.GT.U32.AND P1, PT, R29.reuse, R3, PT ;  /* 0x000000031d00720c */ /* 0x040fe20003f24070 */
[--C-:B------:R-:W-:Y:S01]  /*e930*/  @!P0 IMAD.IADD R16, R16, 0x1, -R29.reuse ;  /* 0x0000000110108824 */ /* 0x100fe200078e0a1d */
[C---:B------:R-:W-:Y:S02]  /*e940*/  ISETP.GT.U32.AND P6, PT, R29.reuse, R17, PT ;  /* 0x000000111d00720c */ /* 0x040fe40003fc4070 */
[----:B------:R-:W-:Y:S01]  /*e950*/  ISETP.GT.U32.AND P0, PT, R29, R4, PT ;  /* 0x000000041d00720c */ /* 0x000fe20003f04070 */
[----:B------:R-:W-:Y:S01]  /*e960*/  @!P4 IMAD.IADD R27, R27, 0x1, -R29 ;  /* 0x000000011b1bc824 */ /* 0x000fe200078e0a1d */
[----:B------:R-:W-:-:S03]  /*e970*/  ISETP.GT.U32.AND P4, PT, R29, R13, PT ;  /* 0x0000000d1d00720c */ /* 0x000fc60003f84070 */
[--C-:B------:R-:W-:Y:S01]  /*e980*/  @!P2 IMAD.IADD R18, R18, 0x1, -R29.reuse ;  /* 0x000000011212a824 */ /* 0x100fe200078e0a1d */
[C---:B------:R-:W-:Y:S01]  /*e990*/  ISETP.GT.U32.AND P2, PT, R29.reuse, R11, PT ;  /* 0x0000000b1d00720c */ /* 0x040fe20003f44070 */
[--C-:B------:R-:W-:Y:S01]  /*e9a0*/  @!P5 IMAD.IADD R0, R0, 0x1, -R29.reuse ;  /* 0x000000010000d824 */ /* 0x100fe200078e0a1d */
[C---:B------:R-:W-:Y:S01]  /*e9b0*/  ISETP.GT.U32.AND P5, PT, R29.reuse, R14, PT ;  /* 0x0000000e1d00720c */ /* 0x040fe20003fa4070 */
[--C-:B------:R-:W-:Y:S01]  /*e9c0*/  @!P3 IMAD.IADD R2, R2, 0x1, -R29.reuse ;  /* 0x000000010202b824 */ /* 0x100fe200078e0a1d */
[----:B------:R-:W-:Y:S01]  /*e9d0*/  ISETP.GT.U32.AND P3, PT, R29, R15, PT ;  /* 0x0000000f1d00720c */ /* 0x000fe20003f64070 */
[----:B------:R0:W-:Y:S01]  /*e9e0*/  STL [R1+0xec], R27 ;  /* 0x0000ec1b01007387 */ /* 0x0001e20000100800 */
[--C-:B------:R-:W-:Y:S01]  /*e9f0*/  @!P1 IMAD.IADD R3, R3, 0x1, -R29.reuse ;  /* 0x0000000103039824 */ /* 0x100fe200078e0a1d */
[----:B------:R-:W-:Y:S01]  /*ea00*/  ISETP.GT.U32.AND P1, PT, R29, R9, PT ;  /* 0x000000091d00720c */ /* 0x000fe20003f24070 */
[--C-:B------:R-:W-:Y:S02]  /*ea10*/  @!P6 IMAD.IADD R17, R17, 0x1, -R29.reuse ;  /* 0x000000011111e824 */ /* 0x100fe400078e0a1d */
[--C-:B------:R-:W-:Y:S01]  /*ea20*/  @!P0 IMAD.IADD R4, R4, 0x1, -R29.reuse ;  /* 0x0000000104048824 */ /* 0x100fe200078e0a1d */
[----:B------:R-:W-:Y:S01]  /*ea30*/  ISETP.GT.U32.AND P0, PT, R29, R16, PT ;  /* 0x000000101d00720c */ /* 0x000fe20003f04070 */
[----:B0-----:R-:W2:Y:S01]  /*ea40*/  LDL.LU R27, [R1+0x2404] ;  /* 0x00240400011b7983 */ /* 0x001ea20000300800 */
[----:B------:R-:W-:-:S03]  /*ea50*/  @!P2 IMAD.IADD R11, R11, 0x1, -R29 ;  /* 0x000000010b0ba824 */ /* 0x000fc600078e0a1d */
[----:B------:R0:W-:Y:S01]  /*ea60*/  STL [R1+0xf0], R0 ;  /* 0x0000f00001007387 */ /* 0x0001e20000100800 */
[----:B------:R-:W-:Y:S01]  /*ea70*/  ISETP.GT.U32.AND P6, PT, R29, R18, PT ;  /* 0x000000121d00720c */ /* 0x000fe20003fc4070 */
[--C-:B------:R-:W-:Y:S01]  /*ea80*/  @!P4 IMAD.IADD R13, R13, 0x1, -R29.reuse ;  /* 0x000000010d0dc824 */ /* 0x100fe200078e0a1d */
[----:B------:R-:W-:Y:S01]  /*ea90*/  ISETP.GT.U32.AND P2, PT, R29, R17, PT ;  /* 0x000000111d00720c */ /* 0x000fe20003f44070 */
[----:B0-----:R-:W3:Y:S04]  /*eaa0*/  LDL.LU R0, [R1+0x2400] ;  /* 0x0024000001007983 */ /* 0x001ee80000300800 */
[----:B------:R0:W-:Y:S01]  /*eab0*/  STL [R1+0xf8], R2 ;  /* 0x0000f80201007387 */ /* 0x0001e20000100800 */
[--C-:B------:R-:W-:Y:S02]  /*eac0*/  @!P5 IMAD.IADD R14, R14, 0x1, -R29.reuse ;  /* 0x000000010e0ed824 */ /* 0x100fe400078e0a1d */
[--C-:B------:R-:W-:Y:S01]  /*ead0*/  @!P3 IMAD.IADD R15, R15, 0x1, -R29.reuse ;  /* 0x000000010f0fb824 */ /* 0x100fe200078e0a1d */
[----:B0-----:R-:W4:Y:S04]  /*eae0*/  LDL.LU R2, [R1+0x23fc] ;  /* 0x0023fc0001027983 */ /* 0x001f280000300800 */
[----:B------:R0:W-:Y:S01]  /*eaf0*/  STL [R1+0x38], R3 ;  /* 0x0000380301007387 */ /* 0x0001e20000100800 */
[----:B------:R-:W-:-:S03]  /*eb00*/  @!P1 IMAD.IADD R9, R9, 0x1, -R29 ;  /* 0x0000000109099824 */ /* 0x000fc600078e0a1d */
[----:B0-----:R-:W5:Y:S04]  /*eb10*/  LDL.LU R3, [R1+0x23f8] ;  /* 0x0023f80001037983 */ /* 0x001f680000300800 */
[----:B------:R0:W-:Y:S01]  /*eb20*/  STL [R1+0x34], R4 ;  /* 0x0000340401007387 */ /* 0x0001e20000100800 */
[----:B------:R-:W-:-:S03]  /*eb30*/  @!P0 IMAD.IADD R16, R16, 0x1, -R29 ;  /* 0x0000000110108824 */ /* 0x000fc600078e0a1d */
[----:B0-----:R-:W2:Y:S04]  /*eb40*/  LDL.LU R4, [R1+0x23f4] ;  /* 0x0023f40001047983 */ /* 0x001ea80000300800 */
[----:B------:R0:W-:Y:S01]  /*eb50*/  STL [R1+0x30], R11 ;  /* 0x0000300b01007387 */ /* 0x0001e20000100800 */
[----:B------:R-:W-:-:S03]  /*eb60*/  @!P6 IMAD.IADD R18, R18, 0x1, -R29 ;  /* 0x000000011212e824 */ /* 0x000fc600078e0a1d */
[----:B0-----:R-:W2:Y:S04]  /*eb70*/  LDL.LU R11, [R1+0x23f0] ;  /* 0x0023f000010b7983 */ /* 0x001ea80000300800 */
[----:B------:R-:W2:Y:S04]  /*eb80*/  LDL.LU R12, [R1+0x23ec] ;  /* 0x0023ec00010c7983 */ /* 0x000ea80000300800 */
[----:B------:R0:W-:Y:S01]  /*eb90*/  STL [R1+0x2c], R13 ;  /* 0x00002c0d01007387 */ /* 0x0001e20000100800 */
[----:B------:R-:W-:-:S03]  /*eba0*/  @!P2 IMAD.IADD R17, R17, 0x1, -R29 ;  /* 0x000000011111a824 */ /* 0x000fc600078e0a1d */
[----:B0-----:R-:W3:Y:S04]  /*ebb0*/  LDL.LU R13, [R1+0x23e8] ;  /* 0x0023e800010d7983 */ /* 0x001ee80000300800 */
[----:B------:R0:W-:Y:S04]  /*ebc0*/  STL [R1+0x28], R14 ;  /* 0x0000280e01007387 */ /* 0x0001e80000100800 */
[----:B0-----:R-:W4:Y:S04]  /*ebd0*/  LDL.LU R14, [R1+0x23e4] ;  /* 0x0023e400010e7983 */ /* 0x001f280000300800 */
[----:B------:R0:W-:Y:S04]  /*ebe0*/  STL [R1+0x24], R15 ;  /* 0x0000240f01007387 */ /* 0x0001e80000100800 */
[----:B0-----:R-:W5:Y:S04]  /*ebf0*/  LDL.LU R15, [R1+0x23e0] ;  /* 0x0023e000010f7983 */ /* 0x001f680000300800 */
[----:B------:R0:W-:Y:S04]  /*ec00*/  STL [R1+0x20], R9 ;  /* 0x0000200901007387 */ /* 0x0001e80000100800 */
[----:B0-----:R-:W5:Y:S04]  /*ec10*/  LDL R9, [R1+0x1df0] ;  /* 0x001df00001097983 */ /* 0x001f680000100800 */
[----:B------:R0:W-:Y:S04]  /*ec20*/  STL [R1+0x1c], R16 ;  /* 0x00001c1001007387 */ /* 0x0001e80000100800 */
[----:B0-----:R-:W5:Y:S04]  /*ec30*/  LDL.LU R16, [R1+0x23dc] ;  /* 0x0023dc0001107983 */ /* 0x001f680000300800 */
[----:B------:R0:W-:Y:S04]  /*ec40*/  STL [R1+0x18], R18 ;  /* 0x0000181201007387 */ /* 0x0001e80000100800 */
[----:B0-----:R-:W5:Y:S04]  /*ec50*/  LDL.LU R18, [R1+0x23d8] ;  /* 0x0023d80001127983 */ /* 0x001f680000300800 */
[----:B------:R0:W-:Y:S04]  /*ec60*/  STL [R1+0x14], R17 ;  /* 0x0000141101007387 */ /* 0x0001e80000100800 */
[----:B0-----:R-:W5:Y:S01]  /*ec70*/  LDL.LU R17, [R1+0x23d4] ;  /* 0x0023d40001117983 */ /* 0x001f620000300800 */
[----:B------:R-:W-:-:S02]  /*ec80*/  ISETP.GT.U32.AND P4, PT, R29, R5, PT ;  /* 0x000000051d00720c */ /* 0x000fc40003f84070 */
[C---:B------:R-:W-:Y:S02]  /*ec90*/  ISETP.GT.U32.AND P5, PT, R29.reuse, R6, PT ;  /* 0x000000061d00720c */ /* 0x040fe40003fa4070 */
[C---:B------:R-:W-:Y:S02]  /*eca0*/  ISETP.GT.U32.AND P3, PT, R29.reuse, R7, PT ;  /* 0x000000071d00720c */ /* 0x040fe40003f64070 */
[C---:B------:R-:W-:Y:S02]  /*ecb0*/  ISETP.GT.U32.AND P1, PT, R29.reuse, R8, PT ;  /* 0x000000081d00720c */ /* 0x040fe40003f24070 */
[----:B------:R-:W-:-:S05]  /*ecc0*/  ISETP.GT.U32.AND P0, PT, R29, R10, PT ;  /* 0x0000000a1d00720c */ /* 0x000fca0003f04070 */
[--C-:B------:R-:W-:Y:S02]  /*ecd0*/  @!P4 IMAD.IADD R5, R5, 0x1, -R29.reuse ;  /* 0x000000010505c824 */ /* 0x100fe400078e0a1d */
[--C-:B------:R-:W-:Y:S02]  /*ece0*/  @!P5 IMAD.IADD R6, R6, 0x1, -R29.reuse ;  /* 0x000000010606d824 */ /* 0x100fe400078e0a1d */
[--C-:B------:R-:W-:Y:S02]  /*ecf0*/  @!P3 IMAD.IADD R7, R7, 0x1, -R29.reuse ;  /* 0x000000010707b824 */ /* 0x100fe400078e0a1d */
[--C-:B------:R-:W-:Y:S02]  /*ed00*/  @!P1 IMAD.IADD R8, R8, 0x1, -R29.reuse ;  /* 0x0000000108089824 */ /* 0x100fe400078e0a1d */
[----:B------:R-:W-:Y:S01]  /*ed10*/  @!P0 IMAD.IADD R10, R10, 0x1, -R29 ;  /* 0x000000010a0a8824 */ /* 0x000fe200078e0a1d */
[C---:B--2---:R-:W-:Y:S02]  /*ed20*/  ISETP.GT.U32.AND P0, PT, R29.reuse, R12, PT ;  /* 0x0000000c1d00720c */ /* 0x044fe40003f04070 */
[----:B---3--:R-:W-:-:S02]  /*ed30*/  ISETP.GT.U32.AND P1, PT, R29, R13, PT ;  /* 0x0000000d1d00720c */ /* 0x008fc40003f24070 */
[C---:B----4-:R-:W-:Y:S02]  /*ed40*/  ISETP.GT.U32.AND P3, PT, R29.reuse, R14, PT ;  /* 0x0000000e1d00720c */ /* 0x050fe40003f64070 */
[----:B-----5:R-:W-:-:S11]  /*ed50*/  ISETP.GT.U32.AND P5, PT, R29, R15, PT ;  /* 0x0000000f1d00720c */ /* 0x020fd60003fa4070 */
[--C-:B------:R-:W-:Y:S01]  /*ed60*/  @!P3 IMAD.IADD R14, R14, 0x1, -R29.reuse ;  /* 0x000000010e0eb824 */ /* 0x100fe200078e0a1d */
[----:B------:R-:W-:Y:S01]  /*ed70*/  ISETP.GT.U32.AND P3, PT, R29, R8, PT ;  /* 0x000000081d00720c */ /* 0x000fe20003f64070 */
[--C-:B------:R-:W-:Y:S01]  /*ed80*/  @!P1 IMAD.IADD R13, R13, 0x1, -R29.reuse ;  /* 0x000000010d0d9824 */ /* 0x100fe200078e0a1d */
[----:B------:R-:W-:Y:S01]  /*ed90*/  ISETP.GT.U32.AND P1, PT, R29, R10, PT ;  /* 0x0000000a1d00720c */ /* 0x000fe20003f24070 */
[----:B------:R-:W-:Y:S01]  /*eda0*/  @!P5 IMAD.IADD R15, R15, 0x1, -R29 ;  /* 0x000000010f0fd824 */ /* 0x000fe200078e0a1d */
[C---:B------:R-:W-:Y:S02]  /*edb0*/  ISETP.GT.U32.AND P4, PT, R29.reuse, R16, PT ;  /* 0x000000101d00720c */ /* 0x040fe40003f84070 */
[C---:B------:R-:W-:Y:S02]  /*edc0*/  ISETP.GT.U32.AND P5, PT, R29.reuse, R7, PT ;  /* 0x000000071d00720c */ /* 0x040fe40003fa4070 */
[C---:B------:R-:W-:Y:S02]  /*edd0*/  ISETP.GT.U32.AND P6, PT, R29.reuse, R18, PT ;  /* 0x000000121d00720c */ /* 0x040fe40003fc4070 */
[----:B------:R-:W-:-:S07]  /*ede0*/  ISETP.GT.U32.AND P2, PT, R29, R17, PT ;  /* 0x000000111d00720c */ /* 0x000fce0003f44070 */
[----:B------:R-:W-:Y:S01]  /*edf0*/  @!P4 IMAD.IADD R16, R16, 0x1, -R29 ;  /* 0x000000011010c824 */ /* 0x000fe200078e0a1d */
[----:B------:R-:W-:-:S05]  /*ee00*/  ISETP.GT.U32.AND P4, PT, R29, R6, PT ;  /* 0x000000061d00720c */ /* 0x000fca0003f84070 */
[--C-:B------:R-:W-:Y:S01]  /*ee10*/  @!P2 IMAD.IADD R17, R17, 0x1, -R29.reuse ;  /* 0x000000011111a824 */ /* 0x100fe200078e0a1d */
[----:B------:R-:W-:Y:S01]  /*ee20*/  ISETP.GT.U32.AND P2, PT, R29, R5, PT ;  /* 0x000000051d00720c */ /* 0x000fe20003f44070 */
[--C-:B------:R-:W-:Y:S02]  /*ee30*/  @!P6 IMAD.IADD R18, R18, 0x1, -R29.reuse ;  /* 0x000000011212e824 */ /* 0x100fe400078e0a1d */
[----:B------:R-:W-:-:S04]  /*ee40*/  @!P0 IMAD.IADD R12, R12, 0x1, -R29 ;  /* 0x000000010c0c8824 */ /* 0x000fc800078e0a1d */
[--C-:B------:R-:W-:Y:S01]  /*ee50*/  @!P4 IMAD.IADD R6, R6, 0x1, -R29.reuse ;  /* 0x000000010606c824 */ /* 0x100fe200078e0a1d */
[----:B------:R-:W-:Y:S01]  /*ee60*/  ISETP.GT.U32.AND P0, PT, R29, R18, PT ;  /* 0x000000121d00720c */ /* 0x000fe20003f04070 */
[----:B------:R-:W-:-:S04]  /*ee70*/  @!P5 IMAD.IADD R7, R7, 0x1, -R29 ;  /* 0x000000010707d824 */ /* 0x000fc800078e0a1d */
[--C-:B------:R-:W-:Y:S02]  /*ee80*/  @!P2 IMAD.IADD R5, R5, 0x1, -R29.reuse ;  /* 0x000000010505a824 */ /* 0x100fe400078e0a1d */
[----:B------:R-:W-:-:S03]  /*ee90*/  @!P3 IMAD.IADD R8, R8, 0x1, -R29 ;  /* 0x000000010808b824 */ /* 0x000fc600078e0a1d */
[----:B------:R0:W-:Y:S01]  /*eea0*/  STL [R1+0x10], R5 ;  /* 0x0000100501007387 */ /* 0x0001e20000100800 */
[----:B------:R-:W-:-:S03]  /*eeb0*/  @!P1 IMAD.IADD R10, R10, 0x1, -R29 ;  /* 0x000000010a0a9824 */ /* 0x000fc600078e0a1d */
[----:B0-----:R-:W2:Y:S04]  /*eec0*/  LDL.LU R5, [R1+0x23d0] ;  /* 0x0023d00001057983 */ /* 0x001ea80000300800 */
[----:B------:R0:W-:Y:S01]  /*eed0*/  STL [R1+0xc], R6 ;  /* 0x00000c0601007387 */ /* 0x0001e20000100800 */
[----:B------:R-:W-:Y:S01]  /*eee0*/  @!P0 IMAD.IADD R18, R18, 0x1, -R29 ;  /* 0x0000000112128824 */ /* 0x000fe200078e0a1d */
[----:B------:R-:W-:Y:S02]  /*eef0*/  IABS R9, R9 ;  /* 0x0000000900097213 */ /* 0x000fe40000000000 */
[----:B0-----:R-:W3:Y:S04]  /*ef00*/  LDL.LU R6, [R1+0x23cc] ;  /* 0x0023cc0001067983 */ /* 0x001ee80000300800 */
[----:B------:R0:W-:Y:S04]  /*ef10*/  STL [R1+0x8], R7 ;  /* 0x0000080701007387 */ /* 0x0001e80000100800 */
[----:B0-----:R-:W4:Y:S04]  /*ef20*/  LDL.LU R7, [R1+0x23c8] ;  /* 0x0023c80001077983 */ /* 0x001f280000300800 */
[----:B------:R0:W-:Y:S04]  /*ef30*/  STL [R1+0x4], R8 ;  /* 0x0000040801007387 */ /* 0x0001e80000100800 */
[----:B0-----:R-:W5:Y:S04]  /*ef40*/  LDL.LU R8, [R1+0x23c4] ;  /* 0x0023c40001087983 */ /* 0x001f680000300800 */
[----:B------:R0:W-:Y:S04]  /*ef50*/  STL [R1], R10 ;  /* 0x0000000a01007387 */ /* 0x0001e80000100800 */
[----:B0-----:R-:W5:Y:S04]  /*ef60*/  LDL.LU R10, [R1+0x23c0] ;  /* 0x0023c000010a7983 */ /* 0x001f680000300800 */
[----:B------:R0:W-:Y:S01]  /*ef70*/  STL [R1+0x239c], R18 ;  /* 0x00239c1201007387 */ /* 0x0001e20000100800 */
[----:B------:R-:W-:Y:S01]  /*ef80*/  ISETP.GT.U32.AND P2, PT, R29, R17, PT ;  /* 0x000000111d00720c */ /* 0x000fe20003f44070 */
[----:B0-----:R-:W-:-:S02]  /*ef90*/  IMAD.MOV.U32 R18, RZ, RZ, R9 ;  /* 0x000000ffff127224 */ /* 0x001fc400078e0009 */
[----:B------:R-:W5:Y:S01]  /*efa0*/  LDL.LU R9, [R1+0x23bc] ;  /* 0x0023bc0001097983 */ /* 0x000f620000300800 */
[C---:B------:R-:W-:Y:S02]  /*efb0*/  ISETP.GT.U32.AND P4, PT, R29.reuse, R16, PT ;  /* 0x000000101d00720c */ /* 0x040fe40003f84070 */
[C---:B------:R-:W-:Y:S02]  /*efc0*/  ISETP.GT.U32.AND P5, PT, R29.reuse, R15, PT ;  /* 0x0000000f1d00720c */ /* 0x040fe40003fa4070 */
[----:B------:R-:W-:-:S05]  /*efd0*/  ISETP.GT.U32.AND P3, PT, R29, R14, PT ;  /* 0x0000000e1d00720c */ /* 0x000fca0003f64070 */
[--C-:B------:R-:W-:Y:S01]  /*efe0*/  @!P2 IMAD.IADD R17, R17, 0x1, -R29.reuse ;  /* 0x000000011111a824 */ /* 0x100fe200078e0a1d */
[----:B------:R0:W-:Y:S03]  /*eff0*/  STL [R1+0x74], R18 ;  /* 0x0000741201007387 */ /* 0x0001e60000100800 */
[--C-:B------:R-:W-:Y:S02]  /*f000*/  @!P4 IMAD.IADD R16, R16, 0x1, -R29.reuse ;  /* 0x000000011010c824 */ /* 0x100fe400078e0a1d */
[--C-:B------:R-:W-:Y:S01]  /*f010*/  @!P5 IMAD.IADD R15, R15, 0x1, -R29.reuse ;  /* 0x000000010f0fd824 */ /* 0x100fe200078e0a1d */
[----:B0-----:R-:W5:Y:S01]  /*f020*/  LDL R18, [R1+0xca8] ;  /* 0x000ca80001127983 */ /* 0x001f620000100800 */
[----:B------:R-:W-:-:S03]  /*f030*/  @!P3 IMAD.IADD R14, R14, 0x1, -R29 ;  /* 0x000000010e0eb824 */ /* 0x000fc600078e0a1d */
[----:B------:R0:W-:Y:S04]  /*f040*/  STL [R1+0x2398], R17 ;  /* 0x0023981101007387 */ /* 0x0001e80000100800 */
[----:B0-----:R-:W5:Y:S04]  /*f050*/  LDL R17, [R1+0xcac] ;  /* 0x000cac0001117983 */ /* 0x001f680000100800 */
[----:B------:R0:W-:Y:S04]  /*f060*/  STL [R1+0x2394], R16 ;  /* 0x0023941001007387 */ /* 0x0001e80000100800 */
[----:B0-----:R-:W5:Y:S04]  /*f070*/  LDL.LU R16, [R1+0x39c] ;  /* 0x00039c0001107983 */ /* 0x001f680000300800 */
[----:B------:R-:W-:Y:S04]  /*f080*/  STL [R1+0x2390], R15 ;  /* 0x0023900f01007387 */ /* 0x000fe80000100800 */
[----:B------:R0:W-:Y:S04]  /*f090*/  STL [R1+0x238c], R14 ;  /* 0x00238c0e01007387 */ /* 0x0001e80000100800 */
[----:B0-----:R-:W5:Y:S01]  /*f0a0*/  LDL.LU R14, [R1+0x74] ;  /* 0x00007400010e7983 */ /* 0x001f620000300800 */
[----:B------:R-:W-:-:S02]  /*f0b0*/  ISETP.GT.U32.AND P6, PT, R29, R11, PT ;  /* 0x0000000b1d00720c */ /* 0x000fc40003fc4070 */
[C---:B------:R-:W-:Y:S02]  /*f0c0*/  ISETP.GT.U32.AND P1, PT, R29.reuse, R13, PT ;  /* 0x0000000d1d00720c */ /* 0x040fe40003f24070 */
[----:B------:R-:W-:-:S09]  /*f0d0*/  ISETP.GT.U32.AND P0, PT, R29, R12, PT ;  /* 0x0000000c1d00720c */ /* 0x000fd20003f04070 */
[----:B------:R-:W-:-:S05]  /*f0e0*/  @!P6 IMAD.IADD R11, R11, 0x1, -R29 ;  /* 0x000000010b0be824 */ /* 0x000fca00078e0a1d */
[----:B------:R-:W-:Y:S01]  /*f0f0*/  ISETP.GT.U32.AND P6, PT, R29, R11, PT ;  /* 0x0000000b1d00720c */ /* 0x000fe20003fc4070 */
[--C-:B------:R-:W-:Y:S02]  /*f100*/  @!P1 IMAD.IADD R13, R13, 0x1, -R29.reuse ;  /* 0x000000010d0d9824 */ /* 0x100fe400078e0a1d */
[----:B------:R-:W-:-:S10]  /*f110*/  @!P0 IMAD.IADD R12, R12, 0x1, -R29 ;  /* 0x000000010c0c8824 */ /* 0x000fd400078e0a1d */
[----:B------:R-:W-:Y:S01]  /*f120*/  @!P6 IMAD.IADD R11, R11, 0x1, -R29 ;  /* 0x000000010b0be824 */ /* 0x000fe200078e0a1d */
[----:B------:R-:W-:-:S13]  /*f130*/  ISETP.GT.U32.AND P6, PT, R29, R4, PT ;  /* 0x000000041d00720c */ /* 0x000fda0003fc4070 */
[----:B------:R-:W-:Y:S01]  /*f140*/  @!P6 IMAD.IADD R4, R4, 0x1, -R29 ;  /* 0x000000010404e824 */ /* 0x000fe200078e0a1d */
[----:B------:R0:W-:Y:S04]  /*f150*/  STL [R1+0x23a0], R13 ;  /* 0x0023a00d01007387 */ /* 0x0001e80000100800 */
[----:B------:R-:W-:Y:S04]  /*f160*/  STL [R1+0x23a4], R12 ;  /* 0x0023a40c01007387 */ /* 0x000fe80000100800 */
[----:B------:R-:W-:Y:S01]  /*f170*/  STL [R1+0x23a8], R11 ;  /* 0x0023a80b01007387 */ /* 0x000fe20000100800 */
[----:B--2---:R-:W-:-:S02]  /*f180*/  ISETP.GT.U32.AND P0, PT, R29, R5, PT ;  /* 0x000000051d00720c */ /* 0x004fc40003f04070 */
[C---:B---3--:R-:W-:Y:S02]  /*f190*/  ISETP.GT.U32.AND P1, PT, R29.reuse, R6, PT ;  /* 0x000000061d00720c */ /* 0x048fe40003f24070 */
[C---:B----4-:R-:W-:Y:S02]  /*f1a0*/  ISETP.GT.U32.AND P3, PT, R29.reuse, R7, PT ;  /* 0x000000071d00720c */ /* 0x050fe40003f64070 */
[C---:B-----5:R-:W-:Y:S02]  /*f1b0*/  ISETP.GT.U32.AND P5, PT, R29.reuse, R8, PT ;  /* 0x000000081d00720c */ /* 0x060fe40003fa4070 */
[----:B------:R-:W-:-:S11]  /*f1c0*/  ISETP.GT.U32.AND P2, PT, R29, R10, PT ;  /* 0x0000000a1d00720c */ /* 0x000fd60003f44070 */
[--C-:B------:R-:W-:Y:S01]  /*f1d0*/  @!P5 IMAD.IADD R8, R8, 0x1, -R29.reuse ;  /* 0x000000010808d824 */ /* 0x100fe200078e0a1d */
[C---:B------:R-:W-:Y:S01]  /*f1e0*/  ISETP.GT.U32.AND P4, PT, R29.reuse, R9, PT ;  /* 0x000000091d00720c */ /* 0x040fe20003f84070 */
[--C-:B------:R-:W-:Y:S01]  /*f1f0*/  @!P2 IMAD.IADD R10, R10, 0x1, -R29.reuse ;  /* 0x000000010a0aa824 */ /* 0x100fe200078e0a1d */
[----:B------:R-:W-:Y:S01]  /*f200*/  ISETP.GT.U32.AND P2, PT, R29, R3, PT ;  /* 0x000000031d00720c */ /* 0x000fe20003f44070 */
[--C-:B------:R-:W-:Y:S02]  /*f210*/  @!P3 IMAD.IADD R7, R7, 0x1, -R29.reuse ;  /* 0x000000010707b824 */ /* 0x100fe400078e0a1d */
[--C-:B------:R-:W-:Y:S01]  /*f220*/  @!P1 IMAD.IADD R6, R6, 0x1, -R29.reuse ;  /* 0x0000000106069824 */ /* 0x100fe200078e0a1d */
[----:B------:R-:W-:Y:S01]  /*f230*/  ISETP.GT.U32.AND P1, PT, R29, R10, PT ;  /* 0x0000000a1d00720c */ /* 0x000fe20003f24070 */
[----:B------:R-:W-:-:S06]  /*f240*/  @!P0 IMAD.IADD R5, R5, 0x1, -R29 ;  /* 0x0000000105058824 */ /* 0x000fcc00078e0a1d */
[--C-:B------:R-:W-:Y:S01]  /*f250*/  @!P4 IMAD.IADD R9, R9, 0x1, -R29.reuse ;  /* 0x000000010909c824 */ /* 0x100fe200078e0a1d */
[----:B------:R-:W-:Y:S01]  /*f260*/  ISETP.GT.U32.AND P6, PT, R29, R8, PT ;  /* 0x000000081d00720c */ /* 0x000fe20003fc4070 */
[--C-:B------:R-:W-:Y:S01]  /*f270*/  @!P2 IMAD.IADD R3, R3, 0x1, -R29.reuse ;  /* 0x000000010303a824 */ /* 0x100fe200078e0a1d */
[C---:B------:R-:W-:Y:S02]  /*f280*/  ISETP.GT.U32.AND P2, PT, R29.reuse, R7, PT ;  /* 0x000000071d00720c */ /* 0x040fe40003f44070 */
[----:B------:R-:W-:Y:S01]  /*f290*/  ISETP.GT.U32.AND P0, PT, R29, R9, PT ;  /* 0x000000091d00720c */ /* 0x000fe20003f04070 */
[----:B------:R-:W-:-:S05]  /*f2a0*/  @!P1 IMAD.IADD R10, R10, 0x1, -R29 ;  /* 0x000000010a0a9824 */ /* 0x000fca00078e0a1d */
[----:B------:R-:W-:Y:S03]  /*f2b0*/  STL [R1+0x23ac], R10 ;  /* 0x0023ac0a01007387 */ /* 0x000fe60000100800 */
[--C-:B------:R-:W-:Y:S02]  /*f2c0*/  @!P6 IMAD.IADD R8, R8, 0x1, -R29.reuse ;  /* 0x000000010808e824 */ /* 0x100fe400078e0a1d */
[--C-:B------:R-:W-:Y:S02]  /*f2d0*/  @!P2 IMAD.IADD R7, R7, 0x1, -R29.reuse ;  /* 0x000000010707a824 */ /* 0x100fe400078e0a1d */
[----:B------:R-:W-:-:S05]  /*f2e0*/  @!P0 IMAD.IADD R9, R9, 0x1, -R29 ;  /* 0x0000000109098824 */ /* 0x000fca00078e0a1d */
[----:B------:R-:W-:Y:S04]  /*f2f0*/  STL [R1+0x23b0], R9 ;  /* 0x0023b00901007387 */ /* 0x000fe80000100800 */
[----:B------:R-:W-:Y:S04]  /*f300*/  STL [R1+0x23b4], R8 ;  /* 0x0023b40801007387 */ /* 0x000fe80000100800 */
[----:B------:R1:W-:Y:S01]  /*f310*/  STL [R1+0x23b8], R7 ;  /* 0x0023b80701007387 */ /* 0x0003e20000100800 */
[----:B------:R-:W-:Y:S01]  /*f320*/  IMAD.HI.U32 R28, R28, R14, RZ ;  /* 0x0000000e1c1c7227 */ /* 0x000fe200078e00ff */
[----:B------:R-:W-:-:S02]  /*f330*/  ISETP.GT.U32.AND P5, PT, R29, R0, PT ;  /* 0x000000001d00720c */ /* 0x000fc40003fa4070 */
[----:B------:R-:W1:Y:S01]  /*f340*/  S2R R15, SR_TID.X ;  /* 0x00000000000f7919 */ /* 0x000e620000002100 */
[----:B------:R-:W-:Y:S01]  /*f350*/  IMAD.MOV R28, RZ, RZ, -R28 ;  /* 0x000000ffff1c7224 */ /* 0x000fe200078e0a1c */
[C---:B------:R-:W-:Y:S02]  /*f360*/  ISETP.GT.U32.AND P4, PT, R29.reuse, R2, PT ;  /* 0x000000021d00720c */ /* 0x040fe40003f84070 */
[----:B0-----:R-:W2:Y:S01]  /*f370*/  LDL R13, [R1+0x21e4] ;  /* 0x0021e400010d7983 */ /* 0x001ea20000100800 */
[----:B------:R-:W-:-:S03]  /*f380*/  IMAD R28, R29, R28, R14 ;  /* 0x0000001c1d1c7224 */ /* 0x000fc600078e020e */
[----:B------:R-:W3:Y:S03]  /*f390*/  LDL R14, [R1+0x21dc] ;  /* 0x0021dc00010e7983 */ /* 0x000ee60000100800 */
[--C-:B------:R-:W-:Y:S01]  /*f3a0*/  @!P5 IMAD.IADD R0, R0, 0x1, -R29.reuse ;  /* 0x000000010000d824 */ /* 0x100fe200078e0a1d */
[C---:B------:R-:W-:Y:S02]  /*f3b0*/  ISETP.GT.U32.AND P5, PT, R29.reuse, R5, PT ;  /* 0x000000051d00720c */ /* 0x040fe40003fa4070 */
[C---:B------:R-:W-:Y:S01]  /*f3c0*/  ISETP.GT.U32.AND P3, PT, R29.reuse, R27, PT ;  /* 0x0000001b1d00720c */ /* 0x040fe20003f64070 */
[----:B------:R-:W-:Y:S01]  /*f3d0*/  @!P4 IMAD.IADD R2, R2, 0x1, -R29 ;  /* 0x000000010202c824 */ /* 0x000fe200078e0a1d */
[C---:B------:R-:W-:Y:S02]  /*f3e0*/  ISETP.GT.U32.AND P1, PT, R29.reuse, R4, PT ;  /* 0x000000041d00720c */ /* 0x040fe40003f24070 */
[----:B------:R-:W-:-:S07]  /*f3f0*/  ISETP.GT.U32.AND P2, PT, R29, R0, PT ;  /* 0x000000001d00720c */ /* 0x000fce0003f44070 */
[--C-:B------:R-:W-:Y:S01]  /*f400*/  @!P5 IMAD.IADD R5, R5, 0x1, -R29.reuse ;  /* 0x000000010505d824 */ /* 0x100fe200078e0a1d */
[----:B------:R-:W-:Y:S01]  /*f410*/  ISETP.GT.U32.AND P5, PT, R29, R25, PT ;  /* 0x000000191d00720c */ /* 0x000fe20003fa4070 */
[--C-:B------:R-:W-:Y:S01]  /*f420*/  @!P3 IMAD.IADD R27, R27, 0x1, -R29.reuse ;  /* 0x000000011b1bb824 */ /* 0x100fe200078e0a1d */
[C---:B------:R-:W-:Y:S01]  /*f430*/  ISETP.GT.U32.AND P3, PT, R29.reuse, R2, PT ;  /* 0x000000021d00720c */ /* 0x040fe20003f64070 */
[--C-:B------:R-:W-:Y:S01]  /*f440*/  @!P1 IMAD.IADD R4, R4, 0x1, -R29.reuse ;  /* 0x0000000104049824 */ /* 0x100fe200078e0a1d */
[C---:B------:R-:W-:Y:S01]  /*f450*/  ISETP.GT.U32.AND P1, PT, R29.reuse, R24, PT ;  /* 0x000000181d00720c */ /* 0x040fe20003f24070 */
[----:B------:R-:W-:Y:S01]  /*f460*/  @!P2 IMAD.IADD R0, R0, 0x1, -R29 ;  /* 0x000000010000a824 */ /* 0x000fe200078e0a1d */
[----:B------:R-:W-:-:S07]  /*f470*/  ISETP.GT.U32.AND P2, PT, R29, R21, PT ;  /* 0x000000151d00720c */ /* 0x000fce0003f44070 */
[--C-:B------:R-:W-:Y:S02]  /*f480*/  @!P5 IMAD.IADD R25, R25, 0x1, -R29.reuse ;  /* 0x000000011919d824 */ /* 0x100fe400078e0a1d */
[--C-:B------:R-:W-:Y:S01]  /*f490*/  @!P3 IMAD.IADD R2, R2, 0x1, -R29.reuse ;  /* 0x000000010202b824 */ /* 0x100fe200078e0a1d */
[C---:B------:R-:W-:Y:S02]  /*f4a0*/  ISETP.GT.U32.AND P3, PT, R29.reuse, R22, PT ;  /* 0x000000161d00720c */ /* 0x040fe40003f64070 */
[----:B------:R-:W-:Y:S01]  /*f4b0*/  ISETP.GT.U32.AND P5, PT, R29, R25, PT ;  /* 0x000000191d00720c */ /* 0x000fe20003fa4070 */
[--C-:B------:R-:W-:Y:S02]  /*f4c0*/  @!P1 IMAD.IADD R24, R24, 0x1, -R29.reuse ;  /* 0x0000000118189824 */ /* 0x100fe400078e0a1d */
[----:B------:R-:W-:Y:S01]  /*f4d0*/  @!P2 IMAD.IADD R21, R21, 0x1, -R29 ;  /* 0x000000011515a824 */ /* 0x000fe200078e0a1d */
[----:B------:R-:W-:Y:S01]  /*f4e0*/  ISETP.GT.U32.AND P1, PT, R29, R19, PT ;  /* 0x000000131d00720c */ /* 0x000fe20003f24070 */
[----:B-1----:R-:W-:-:S02]  /*f4f0*/  IMAD.SHL.U32 R7, R15, 0x100, RZ ;  /* 0x000001000f077824 */ /* 0x002fc400078e00ff */
[----:B------:R-:W4:Y:S04]  /*f500*/  LDL R15, [R1+0x21e0] ;  /* 0x0021e000010f7983 */ /* 0x000f280000100800 */
[--C-:B------:R-:W-:Y:S01]  /*f510*/  @!P3 IMAD.IADD R22, R22, 0x1, -R29.reuse ;  /* 0x000000011616b824 */ /* 0x100fe200078e0a1d */
[----:B------:R-:W-:Y:S01]  /*f520*/  ISETP.GT.U32.AND P3, PT, R29, R24, PT ;  /* 0x000000181d00720c */ /* 0x000fe20003f64070 */
[----:B------:R-:W-:Y:S01]  /*f530*/  @!P5 IMAD.IADD R25, R25, 0x1, -R29 ;  /* 0x000000011919d824 */ /* 0x000fe200078e0a1d */
[----:B------:R-:W-:Y:S02]  /*f540*/  ISETP.GT.U32.AND P5, PT, R29, R21, PT ;  /* 0x000000151d00720c */ /* 0x000fe40003fa4070 */
[----:B------:R-:W-:Y:S01]  /*f550*/  LOP3.LUT R7, R16, 0x1000, R7, 0xf8, !PT ;  /* 0x0000100010077812 */ /* 0x000fe200078ef807 */
[----:B------:R-:W-:Y:S01]  /*f560*/  @!P1 IMAD.IADD R19, R19, 0x1, -R29 ;  /* 0x0000000113139824 */ /* 0x000fe200078e0a1d */
[----:B------:R-:W-:-:S03]  /*f570*/  ISETP.GE.AND P1, PT, R18, RZ, PT ;  /* 0x000000ff1200720c */ /* 0x000fc60003f26270 */
[----:B------:R0:W-:Y:S04]  /*f580*/  STL [R1+0x974], R7 ;  /* 0x0009740701007387 */ /* 0x0001e80000100800 */
[--C-:B------:R-:W-:Y:S01]  /*f590*/  @!P3 IMAD.IADD R24, R24, 0x1, -R29.reuse ;  /* 0x000000011818b824 */ /* 0x100fe200078e0a1d */
[----:B------:R-:W-:Y:S01]  /*f5a0*/  ISETP.GE.AND P3, PT, R17, RZ, PT ;  /* 0x000000ff1100720c */ /* 0x000fe20003f66270 */
[----:B------:R-:W-:Y:S01]  /*f5b0*/  @!P5 IMAD.IADD R21, R21, 0x1, -R29 ;  /* 0x000000011515d824 */ /* 0x000fe200078e0a1d */
[----:B------:R-:W5:Y:S04]  /*f5c0*/  LDL R16, [R1+0x21d4] ;  /* 0x0021d40001107983 */ /* 0x000f680000100800 */
[----:B------:R-:W2:Y:S04]  /*f5d0*/  LDL R10, [R1+0x21d8] ;  /* 0x0021d800010a7983 */ /* 0x000ea80000100800 */
[----:B------:R-:W2:Y:S04]  /*f5e0*/  LDL R18, [R1+0x21cc] ;  /* 0x0021cc0001127983 */ /* 0x000ea80000100800 */
[----:B------:R-:W5:Y:S04]  /*f5f0*/  LDL R17, [R1+0x21d0] ;  /* 0x0021d00001117983 */ /* 0x000f680000100800 */
[----:B------:R-:W5:Y:S01]  /*f600*/  LDL R12, [R1+0x21c4] ;  /* 0x0021c400010c7983 */ /* 0x000f620000100800 */
[----:B---3--:R-:W-:-:S03]  /*f610*/  ISETP.GE.AND P5, PT, R14, RZ, PT ;  /* 0x000000ff0e00720c */ /* 0x008fc60003fa6270 */
[----:B------:R-:W3:Y:S04]  /*f620*/  LDL R14, [R1+0x21c8] ;  /* 0x0021c800010e7983 */ /* 0x000ee80000100800 */
[----:B0-----:R-:W3:Y:S04]  /*f630*/  LDL.LU R7, [R1+0x70] ;  /* 0x0000700001077983 */ /* 0x001ee80000300800 */
[----:B------:R-:W5:Y:S01]  /*f640*/  LDL.LU R8, [R1+0x6c] ;  /* 0x00006c0001087983 */ /* 0x000f620000300800 */
[C---:B------:R-:W-:Y:S02]  /*f650*/  ISETP.GT.U32.AND P4, PT, R29.reuse, R6, PT ;  /* 0x000000061d00720c */ /* 0x040fe40003f84070 */
[C---:B------:R-:W-:Y:S01]  /*f660*/  ISETP.GT.U32.AND P0, PT, R29.reuse, R3, PT ;  /* 0x000000031d00720c */ /* 0x040fe20003f04070 */
[----:B------:R-:W5:Y:S01]  /*f670*/  LDL R11, [R1+0x21c0] ;  /* 0x0021c000010b7983 */ /* 0x000f620000100800 */
[----:B------:R-:W-:-:S09]  /*f680*/  ISETP.GT.U32.AND P6, PT, R29, R27, PT ;  /* 0x0000001b1d00720c */ /* 0x000fd20003fc4070 */
[--C-:B------:R-:W-:Y:S01]  /*f690*/  @!P4 IMAD.IADD R6, R6, 0x1, -R29.reuse ;  /* 0x000000010606c824 */ /* 0x100fe200078e0a1d */
[----:B------:R-:W-:Y:S01]  /*f6a0*/  ISETP.GT.U32.AND P4, PT, R29, R26, PT ;  /* 0x0000001a1d00720c */ /* 0x000fe20003f84070 */
[--C-:B------:R-:W-:Y:S01]  /*f6b0*/  @!P0 IMAD.IADD R3, R3, 0x1, -R29.reuse ;  /* 0x0000000103038824 */ /* 0x100fe200078e0a1d */
[----:B------:R-:W-:Y:S01]  /*f6c0*/  ISETP.GT.U32.AND P0, PT, R29, R23, PT ;  /* 0x000000171d00720c */ /* 0x000fe20003f04070 */
[----:B------:R-:W-:-:S10]  /*f6d0*/  @!P6 IMAD.IADD R27, R27, 0x1, -R29 ;  /* 0x000000011b1be824 */ /* 0x000fd400078e0a1d */
        /* <DEDUP_REMOVED lines=13> */
[----:B------:R-:W-:Y:S02]  /*f7b0*/  ISETP.GT.U32.AND P2, PT, R29, R28, PT ;  /* 0x0000001c1d00720c */ /* 0x000fe40003f44070 */
[----:B------:R-:W-:-:S05]  /*f7c0*/  LOP3.LUT R9, RZ, c[0x0][0x178], RZ, 0x33, !PT ;  /* 0x00005e00ff097a12 */ /* 0x000fca00078e33ff */
[--C-:B------:R-:W-:Y:S01]  /*f7d0*/  @!P4 IMAD.IADD R22, R22, 0x1, -R29.reuse ;  /* 0x000000011616c824 */ /* 0x100fe200078e0a1d */
[----:B------:R-:W-:Y:S01]  /*f7e0*/  ISETP.NE.AND P4, PT, RZ, c[0x0][0x178], PT ;  /* 0x00005e00ff007a0c */ /* 0x000fe20003f85270 */
[--C-:B------:R-:W-:Y:S02]  /*f7f0*/  @!P0 IMAD.IADD R19, R19, 0x1, -R29.reuse ;  /* 0x0000000113138824 */ /* 0x100fe400078e0a1d */
[--C-:B------:R-:W-:Y:S02]  /*f800*/  @!P6 IMAD.IADD R20, R20, 0x1, -R29.reuse ;  /* 0x000000011414e824 */ /* 0x100fe400078e0a1d */
[----:B------:R-:W-:Y:S01]  /*f810*/  @!P2 IMAD.IADD R28, R28, 0x1, -R29 ;  /* 0x000000011c1ca824 */ /* 0x000fe200078e0a1d */
[----:B----4-:R-:W-:Y:S02]  /*f820*/  ISETP.GE.AND P6, PT, R15, RZ, PT ;  /* 0x000000ff0f00720c */ /* 0x010fe40003fc6270 */
[----:B--2---:R-:W-:Y:S01]  /*f830*/  ISETP.GE.AND P0, PT, R13, RZ, PT ;  /* 0x000000ff0d00720c */ /* 0x004fe20003f06270 */
[----:B------:R-:W2:Y:S04]  /*f840*/  LDL R15, [R1+0x21bc] ;  /* 0x0021bc00010f7983 */ /* 0x000ea80000100800 */
[----:B------:R-:W4:Y:S01]  /*f850*/  LDL R13, [R1+0x21b8] ;  /* 0x0021b800010d7983 */ /* 0x000f220000100800 */
[----:B---3--:R-:W-:-:S02]  /*f860*/  @!P1 IMAD.MOV R7, RZ, RZ, -R7 ;  /* 0x000000ffff079224 */ /* 0x008fc400078e0a07 */
[----:B-----5:R-:W-:-:S03]  /*f870*/  @!P3 IMAD.MOV R8, RZ, RZ, -R8 ;  /* 0x000000ffff08b224 */ /* 0x020fc600078e0a08 */
[C---:B------:R-:W-:Y:S02]  /*f880*/  SEL R29, R9.reuse, R7, !P4 ;  /* 0x00000007091d7207 */ /* 0x040fe40006000000 */
[----:B------:R-:W3:Y:S01]  /*f890*/  LDL.LU R7, [R1+0x23b8] ;  /* 0x0023b80001077983 */ /* 0x000ee20000300800 */
[----:B------:R-:W-:-:S03]  /*f8a0*/  SEL R9, R9, R8, !P4 ;  /* 0x0000000809097207 */ /* 0x000fc60006000000 */
[----:B------:R-:W5:Y:S01]  /*f8b0*/  LDL.LU R8, [R1+0x23b4] ;  /* 0x0023b40001087983 */ /* 0x000f620000300800 */
[----:B------:R-:W-:-:S03]  /*f8c0*/  ISETP.GE.AND P1, PT, R16, RZ, PT ;  /* 0x000000ff1000720c */ /* 0x000fc60003f26270 */
[----:B------:R-:W-:Y:S04]  /*f8d0*/  STL [R1+0x43c], R29 ;  /* 0x00043c1d01007387 */ /* 0x000fe80000100800 */
[----:B------:R-:W2:Y:S04]  /*f8e0*/  LDL R16, [R1+0x21b4] ;  /* 0x0021b40001107983 */ /* 0x000ea80000100800 */
[----:B------:R0:W-:Y:S04]  /*f8f0*/  STL [R1+0x440], R9 ;  /* 0x0004400901007387 */ /* 0x0001e80000100800 */
[----:B0-----:R-:W2:Y:S01]  /*f900*/  LDL.LU R9, [R1+0x68] ;  /* 0x0000680001097983 */ /* 0x001ea20000300800 */
[----:B------:R-:W-:-:S02]  /*f910*/  ISETP.GE.AND P2, PT, R18, RZ, PT ;  /* 0x000000ff1200720c */ /* 0x000fc40003f46270 */
[----:B------:R-:W-:Y:S01]  /*f920*/  ISETP.GE.AND P3, PT, R10, RZ, PT ;  /* 0x000000ff0a00720c */ /* 0x000fe20003f66270 */
[----:B------:R-:W3:Y:S01]  /*f930*/  LDL R18, [R1+0x21b0] ;  /* 0x0021b00001127983 */ /* 0x000ee20000100800 */
[----:B------:R-:W-:-:S03]  /*f940*/  ISETP.GE.AND P4, PT, R17, RZ, PT ;  /* 0x000000ff1100720c */ /* 0x000fc60003f86270 */
[----:B------:R-:W3:Y:S04]  /*f950*/  LDL.LU R10, [R1+0x64] ;  /* 0x00006400010a7983 */ /* 0x000ee80000300800 */
[----:B------:R-:W3:Y:S01]  /*f960*/  LDL R17, [R1+0x21ac] ;  /* 0x0021ac0001117983 */ /* 0x000ee20000100800 */
[----:B--2---:R-:W-:-:S05]  /*f970*/  @!P5 IMAD.MOV R9, RZ, RZ, -R9 ;  /* 0x000000ffff09d224 */ /* 0x004fca00078e0a09 */
[----:B------:R0:W-:Y:S04]  /*f980*/  STL [R1+0x3d8], R9 ;  /* 0x0003d80901007387 */ /* 0x0001e80000100800 */
[----:B0-----:R-:W2:Y:S01]  /*f990*/  LDL.LU R9, [R1+0x60] ;  /* 0x0000600001097983 */ /* 0x001ea20000300800 */
[----:B---3--:R-:W-:Y:S01]  /*f9a0*/  @!P6 IMAD.MOV R10, RZ, RZ, -R10 ;  /* 0x000000ffff0ae224 */ /* 0x008fe200078e0a0a */
[----:B------:R-:W-:Y:S02]  /*f9b0*/  ISETP.GE.AND P5, PT, R12, RZ, PT ;  /* 0x000000ff0c00720c */ /* 0x000fe40003fa6270 */
[----:B------:R-:W3:Y:S04]  /*f9c0*/  LDL R12, [R1+0x21a8] ;  /* 0x0021a800010c7983 */ /* 0x000ee80000100800 */
[----:B------:R0:W-:Y:S04]  /*f9d0*/  STL [R1+0x3d4], R10 ;  /* 0x0003d40a01007387 */ /* 0x0001e80000100800 */
[----:B0-----:R-:W3:Y:S01]  /*f9e0*/  LDL.LU R10, [R1+0x5c] ;  /* 0x00005c00010a7983 */ /* 0x001ee20000300800 */
[----:B--2---:R-:W-:Y:S01]  /*f9f0*/  @!P0 IMAD.MOV R9, RZ, RZ, -R9 ;  /* 0x000000ffff098224 */ /* 0x004fe200078e0a09 */
[----:B------:R-:W-:-:S02]  /*fa00*/  ISETP.GE.AND P0, PT, R14, RZ, PT ;  /* 0x000000ff0e00720c */ /* 0x000fc40003f06270 */
[----:B------:R-:W2:Y:S04]  /*fa10*/  LDL R14, [R1+0x21a4] ;  /* 0x0021a400010e7983 */ /* 0x000ea80000100800 */
[----:B------:R0:W-:Y:S04]  /*fa20*/  STL [R1+0x3d0], R9 ;  /* 0x0003d00901007387 */ /* 0x0001e80000100800 */
[----:B0-----:R-:W2:Y:S01]  /*fa30*/  LDL.LU R9, [R1+0x58] ;  /* 0x0000580001097983 */ /* 0x001ea20000300800 */
[----:B---3--:R-:W-:Y:S01]  /*fa40*/  @!P1 IMAD.MOV R10, RZ, RZ, -R10 ;  /* 0x000000ffff0a9224 */ /* 0x008fe200078e0a0a */
[----:B------:R-:W-:-:S02]  /*fa50*/  ISETP.GE.AND P1, PT, R11, RZ, PT ;  /* 0x000000ff0b00720c */ /* 0x000fc40003f26270 */
        /* <DEDUP_REMOVED lines=9> */
[----:B----4-:R-:W-:-:S02]  /*faf0*/  ISETP.GE.AND P2, PT, R13, RZ, PT ;  /* 0x000000ff0d00720c */ /* 0x010fc40003f46270 */
[----:B------:R-:W3:Y:S04]  /*fb00*/  LDL R13, [R1+0x2198] ;  /* 0x00219800010d7983 */ /* 0x000ee80000100800 */
[----:B------:R0:W-:Y:S04]  /*fb10*/  STL [R1+0x3c4], R10 ;  /* 0x0003c40a01007387 */ /* 0x0001e80000100800 */
[----:B0-----:R-:W4:Y:S01]  /*fb20*/  LDL.LU R10, [R1+0x4c] ;  /* 0x00004c00010a7983 */ /* 0x001f220000300800 */
[----:B--2---:R-:W-:Y:S01]  /*fb30*/  @!P4 IMAD.MOV R9, RZ, RZ, -R9 ;  /* 0x000000ffff09c224 */ /* 0x004fe200078e0a09 */
[----:B------:R-:W-:-:S02]  /*fb40*/  ISETP.GE.AND P4, PT, R16, RZ, PT ;  /* 0x000000ff1000720c */ /* 0x000fc40003f86270 */
[----:B------:R-:W2:Y:S04]  /*fb50*/  LDL R16, [R1+0x2194] ;  /* 0x0021940001107983 */ /* 0x000ea80000100800 */
[----:B------:R0:W-:Y:S04]  /*fb60*/  STL [R1+0x3c0], R9 ;  /* 0x0003c00901007387 */ /* 0x0001e80000100800 */
[----:B0-----:R-:W2:Y:S01]  /*fb70*/  LDL.LU R9, [R1+0x48] ;  /* 0x0000480001097983 */ /* 0x001ea20000300800 */
[----:B----4-:R-:W-:Y:S01]  /*fb80*/  @!P5 IMAD.MOV R10, RZ, RZ, -R10 ;  /* 0x000000ffff0ad224 */ /* 0x010fe200078e0a0a */
[----:B------:R-:W-:-:S02]  /*fb90*/  ISETP.GE.AND P5, PT, R18, RZ, PT ;  /* 0x000000ff1200720c */ /* 0x000fc40003fa6270 */
[----:B------:R-:W4:Y:S04]  /*fba0*/  LDL R18, [R1+0x2190] ;  /* 0x0021900001127983 */ /* 0x000f280000100800 */
        /* <DEDUP_REMOVED lines=78> */
[----:B------:R-:W-:-:S04]  /*10090*/  ISETP.GE.AND P2, PT, R18, RZ, PT ;  /* 0x000000ff1200720c */ /* 0x000fc80003f46270 */
[----:B------:R0:W-:Y:S04]  /*100a0*/  STL [R1+0x37c], R10 ;  /* 0x00037c0a01007387 */ /* 0x0001e80000100800 */
[----:B------:R-:W3:Y:S04]  /*100b0*/  LDL R18, [R1+0x2150] ;  /* 0x0021500001127983 */ /* 0x000ee80000100800 */
        /* <DEDUP_REMOVED lines=917> */
[----:B------:R-:W-:-:S04]  /*13a10*/  ISETP.GE.AND P1, PT, R18, RZ, PT ;  /* 0x000000ff1200720c */ /* 0x000fc80003f26270 */
[----:B------:R0:W-:Y:S04]  /*13a20*/  STL [R1+0x54], R10 ;  /* 0x0000540a01007387 */ /* 0x0001e80000100800 */
[----:B0-----:R-:W4:Y:S04]  /*13a30*/  LDL.LU R10, [R1+0xe8] ;  /* 0x0000e800010a7983 */ /* 0x001f280000300800 */
[----:B------:R-:W3:Y:S01]  /*13a40*/  LDL R18, [R1+0x1e6c] ;  /* 0x001e6c0001127983 */ /* 0x000ee20000100800 */
[----:B--2---:R-:W-:-:S05]  /*13a50*/  @!P3 IMAD.MOV R9, RZ, RZ, -R9 ;  /* 0x000000ffff09b224 */ /* 0x004fca00078e0a09 */
[----:B------:R0:W-:Y:S04]  /*13a60*/  STL [R1+0x50], R9 ;  /* 0x0000500901007387 */ /* 0x0001e80000100800 */
[----:B0-----:R-:W2:Y:S01]  /*13a70*/  LDL.LU R9, [R1+0xec] ;  /* 0x0000ec0001097983 */ /* 0x001ea20000300800 */
[----:B----4-:R-:W-:Y:S01]  /*13a80*/  @!P2 IMAD.MOV R10, RZ, RZ, -R10 ;  /* 0x000000ffff0aa224 */ /* 0x010fe200078e0a0a */
[----:B------:R-:W-:Y:S02]  /*13a90*/  ISETP.GE.AND P3, PT, R17, RZ, PT ;  /* 0x000000ff1100720c */ /* 0x000fe40003f66270 */
[----:B------:R-:W4:Y:S01]  /*13aa0*/  LDL R17, [R1+0x1e70] ;  /* 0x001e700001117983 */ /* 0x000f220000100800 */
[----:B------:R-:W-:-:S03]  /*13ab0*/  ISETP.GE.AND P2, PT, R12, RZ, PT ;  /* 0x000000ff0c00720c */ /* 0x000fc60003f46270 */
[----:B------:R0:W-:Y:S04]  /*13ac0*/  STL [R1+0x4c], R10 ;  /* 0x00004c0a01007387 */ /* 0x0001e80000100800 */
[----:B0-----:R-:W3:Y:S01]  /*13ad0*/  LDL.LU R10, [R1+0xf0] ;  /* 0x0000f000010a7983 */ /* 0x001ee20000300800 */
[----:B--2---:R-:W-:-:S05]  /*13ae0*/  @!P4 IMAD.MOV R9, RZ, RZ, -R9 ;  /* 0x000000ffff09c224 */ /* 0x004fca00078e0a09 */
[----:B------:R0:W-:Y:S04]  /*13af0*/  STL [R1+0x48], R9 ;  /* 0x0000480901007387 */ /* 0x0001e80000100800 */
[----:B0-----:R-:W2:Y:S04]  /*13b00*/  LDL R9, [R1+0x1e64] ;  /* 0x001e640001097983 */ /* 0x001ea80000100800 */
[----:B------:R-:W2:Y:S01]  /*13b10*/  LDL.LU R12, [R1+0xf8] ;  /* 0x0000f800010c7983 */ /* 0x000ea20000300800 */
[----:B------:R-:W-:Y:S01]  /*13b20*/  ISETP.GE.AND P4, PT, R14, RZ, PT ;  /* 0x000000ff0e00720c */ /* 0x000fe20003f86270 */
[----:B---3--:R-:W-:Y:S01]  /*13b30*/  @!P5 IMAD.MOV R10, RZ, RZ, -R10 ;  /* 0x000000ffff0ad224 */ /* 0x008fe200078e0a0a */
[----:B------:R-:W-:Y:S01]  /*13b40*/  ISETP.GE.AND P5, PT, R11, RZ, PT ;  /* 0x000000ff0b00720c */ /* 0x000fe20003fa6270 */
[----:B------:R-:W3:Y:S04]  /*13b50*/  LDL R14, [R1+0x1e68] ;  /* 0x001e6800010e7983 */ /* 0x000ee80000100800 */
[----:B------:R-:W3:Y:S04]  /*13b60*/  LDL.LU R11, [R1+0x38] ;  /* 0x00003800010b7983 */ /* 0x000ee80000300800 */
[----:B------:R0:W-:Y:S04]  /*13b70*/  STL [R1+0x44], R10 ;  /* 0x0000440a01007387 */ /* 0x0001e80000100800 */
[----:B0-----:R-:W4:Y:S01]  /*13b80*/  LDL R10, [R1+0x1e5c] ;  /* 0x001e5c00010a7983 */ /* 0x001f220000100800 */
        /* <DEDUP_REMOVED lines=8> */
[----:B0-----:R-:W3:Y:S04]  /*13c10*/  LDL R11, [R1+0x1e54] ;  /* 0x001e5400010b7983 */ /* 0x001ee80000100800 */
[----:B------:R-:W3:Y:S01]  /*13c20*/  LDL.LU R13, [R1+0x30] ;  /* 0x00003000010d7983 */ /* 0x000ee20000300800 */
[----:B--2---:R-:W-:-:S05]  /*13c30*/  @!P3 IMAD.MOV R12, RZ, RZ, -R12 ;  /* 0x000000ffff0cb224 */ /* 0x004fca00078e0a0c */
[----:B------:R0:W-:Y:S04]  /*13c40*/  STL [R1+0x38], R12 ;  /* 0x0000380c01007387 */ /* 0x0001e80000100800 */
[----:B0-----:R-:W2:Y:S04]  /*13c50*/  LDL R12, [R1+0x1e58] ;  /* 0x001e5800010c7983 */ /* 0x001ea80000100800 */
[----:B------:R-:W2:Y:S01]  /*13c60*/  LDL.LU R29, [R1+0x2c] ;  /* 0x00002c00011d7983 */ /* 0x000ea20000300800 */
[----:B---3--:R-:W-:Y:S01]  /*13c70*/  @!P2 IMAD.MOV R13, RZ, RZ, -R13 ;  /* 0x000000ffff0da224 */ /* 0x008fe200078e0a0d */
[----:B------:R-:W-:-:S04]  /*13c80*/  ISETP.GE.AND P3, PT, R16, RZ, PT ;  /* 0x000000ff1000720c */ /* 0x000fc80003f66270 */
[----:B------:R0:W-:Y:S01]  /*13c90*/  STL [R1+0x34], R13 ;  /* 0x0000340d01007387 */ /* 0x0001e20000100800 */
[----:B------:R-:W-:-:S03]  /*13ca0*/  ISETP.GE.AND P2, PT, R18, RZ, PT ;  /* 0x000000ff1200720c */ /* 0x000fc60003f46270 */
[----:B0-----:R-:W3:Y:S04]  /*13cb0*/  LDL R13, [R1+0x1e4c] ;  /* 0x001e4c00010d7983 */ /* 0x001ee80000100800 */
[----:B------:R-:W3:Y:S04]  /*13cc0*/  LDL.LU R16, [R1+0x28] ;  /* 0x0000280001107983 */ /* 0x000ee80000300800 */
[----:B------:R-:W5:Y:S01]  /*13cd0*/  LDL R18, [R1+0x1e50] ;  /* 0x001e500001127983 */ /* 0x000f620000100800 */
[----:B--2---:R-:W-:Y:S01]  /*13ce0*/  @!P4 IMAD.MOV R29, RZ, RZ, -R29 ;  /* 0x000000ffff1dc224 */ /* 0x004fe200078e0a1d */
[----:B----4-:R-:W-:-:S02]  /*13cf0*/  ISETP.GE.AND P4, PT, R17, RZ, PT ;  /* 0x000000ff1100720c */ /* 0x010fc40003f86270 */
[----:B------:R-:W2:Y:S04]  /*13d00*/  LDL R17, [R1+0x1e44] ;  /* 0x001e440001117983 */ /* 0x000ea80000100800 */
[----:B------:R0:W-:Y:S04]  /*13d10*/  STL [R1+0x30], R29 ;  /* 0x0000301d01007387 */ /* 0x0001e80000100800 */
[----:B0-----:R-:W4:Y:S01]  /*13d20*/  LDL.LU R29, [R1+0x24] ;  /* 0x00002400011d7983 */ /* 0x001f220000300800 */
[----:B---3--:R-:W-:Y:S01]  /*13d30*/  @!P5 IMAD.MOV R16, RZ, RZ, -R16 ;  /* 0x000000ffff10d224 */ /* 0x008fe200078e0a10 */
[----:B------:R-:W-:-:S04]  /*13d40*/  ISETP.GE.AND P5, PT, R9, RZ, PT ;  /* 0x000000ff0900720c */ /* 0x000fc80003fa6270 */
[----:B------:R0:W-:Y:S04]  /*13d50*/  STL [R1+0x2c], R16 ;  /* 0x00002c1001007387 */ /* 0x0001e80000100800 */
[----:B0-----:R-:W3:Y:S04]  /*13d60*/  LDL R16, [R1+0x1e48] ;  /* 0x001e480001107983 */ /* 0x001ee80000100800 */
[----:B------:R-:W2:Y:S01]  /*13d70*/  LDL.LU R9, [R1+0x20] ;  /* 0x0000200001097983 */ /* 0x000ea20000300800 */
[----:B----4-:R-:W-:Y:S01]  /*13d80*/  @!P0 IMAD.MOV R29, RZ, RZ, -R29 ;  /* 0x000000ffff1d8224 */ /* 0x010fe200078e0a1d */
[----:B------:R-:W-:-:S04]  /*13d90*/  ISETP.GE.AND P0, PT, R14, RZ, PT ;  /* 0x000000ff0e00720c */ /* 0x000fc80003f06270 */
[----:B------:R0:W-:Y:S04]  /*13da0*/  STL [R1+0x28], R29 ;  /* 0x0000281d01007387 */ /* 0x0001e80000100800 */
[----:B0-----:R-:W4:Y:S04]  /*13db0*/  LDL R29, [R1+0x1e3c] ;  /* 0x001e3c00011d7983 */ /* 0x001f280000100800 */
[----:B------:R-:W3:Y:S01]  /*13dc0*/  LDL.LU R14, [R1+0x1c] ;  /* 0x00001c00010e7983 */ /* 0x000ee20000300800 */
[----:B--2---:R-:W-:Y:S01]  /*13dd0*/  @!P1 IMAD.MOV R9, RZ, RZ, -R9 ;  /* 0x000000ffff099224 */ /* 0x004fe200078e0a09 */
[----:B------:R-:W-:-:S04]  /*13de0*/  ISETP.GE.AND P1, PT, R10, RZ, PT ;  /* 0x000000ff0a00720c */ /* 0x000fc80003f26270 */
[----:B------:R0:W-:Y:S04]  /*13df0*/  STL [R1+0x24], R9 ;  /* 0x0000240901007387 */ /* 0x0001e80000100800 */
[----:B0-----:R-:W2:Y:S04]  /*13e00*/  LDL.LU R9, [R1+0x23b0] ;  /* 0x0023b00001097983 */ /* 0x001ea80000300800 */
[----:B------:R-:W2:Y:S01]  /*13e10*/  LDL.LU R10, [R1+0x18] ;  /* 0x00001800010a7983 */ /* 0x000ea20000300800 */
[----:B---3--:R-:W-:-:S05]  /*13e20*/  @!P3 IMAD.MOV R14, RZ, RZ, -R14 ;  /* 0x000000ffff0eb224 */ /* 0x008fca00078e0a0e */
[----:B------:R0:W-:Y:S04]  /*13e30*/  STL [R1+0x20], R14 ;  /* 0x0000200e01007387 */ /* 0x0001e80000100800 */
[----:B0-----:R-:W3:Y:S01]  /*13e40*/  LDL.LU R14, [R1+0x14] ;  /* 0x00001400010e7983 */ /* 0x001ee20000300800 */
[----:B------:R-:W-:-:S03]  /*13e50*/  ISETP.GE.AND P3, PT, R15, RZ, PT ;  /* 0x000000ff0f00720c */ /* 0x000fc60003f66270 */
[----:B------:R-:W4:Y:S01]  /*13e60*/  LDL R15, [R1+0x1e34] ;  /* 0x001e3400010f7983 */ /* 0x000f220000100800 */
[----:B--2---:R-:W-:Y:S01]  /*13e70*/  @!P2 IMAD.MOV R10, RZ, RZ, -R10 ;  /* 0x000000ffff0aa224 */ /* 0x004fe200078e0a0a */
[----:B------:R-:W-:-:S04]  /*13e80*/  ISETP.GE.AND P2, PT, R11, RZ, PT ;  /* 0x000000ff0b00720c */ /* 0x000fc80003f46270 */
[----:B------:R0:W-:Y:S04]  /*13e90*/  STL [R1+0x1c], R10 ;  /* 0x00001c0a01007387 */ /* 0x0001e80000100800 */
[----:B0-----:R-:W2:Y:S04]  /*13ea0*/  LDL.LU R10, [R1+0x23ac] ;  /* 0x0023ac00010a7983 */ /* 0x001ea80000300800 */
[----:B------:R-:W2:Y:S01]  /*13eb0*/  LDL.LU R11, [R1+0x10] ;  /* 0x00001000010b7983 */ /* 0x000ea20000300800 */
[----:B---3--:R-:W-:Y:S01]  /*13ec0*/  @!P4 IMAD.MOV R14, RZ, RZ, -R14 ;  /* 0x000000ffff0ec224 */ /* 0x008fe200078e0a0e */
[----:B------:R-:W-:-:S04]  /*13ed0*/  ISETP.GE.AND P4, PT, R12, RZ, PT ;  /* 0x000000ff0c00720c */ /* 0x000fc80003f86270 */
[----:B------:R0:W-:Y:S04]  /*13ee0*/  STL [R1+0x18], R14 ;  /* 0x0000180e01007387 */ /* 0x0001e80000100800 */
[----:B0-----:R-:W3:Y:S04]  /*13ef0*/  LDL R14, [R1+0x1e38] ;  /* 0x001e3800010e7983 */ /* 0x001ee80000100800 */
[----:B------:R-:W3:Y:S01]  /*13f00*/  LDL.LU R12, [R1+0xc] ;  /* 0x00000c00010c7983 */ /* 0x000ee20000300800 */
[----:B--2---:R-:W-:Y:S01]  /*13f10*/  @!P5 IMAD.MOV R11, RZ, RZ, -R11 ;  /* 0x000000ffff0bd224 */ /* 0x004fe200078e0a0b */
[----:B------:R-:W-:-:S04]  /*13f20*/  ISETP.GE.AND P5, PT, R13, RZ, PT ;  /* 0x000000ff0d00720c */ /* 0x000fc80003fa6270 */
[----:B------:R0:W-:Y:S04]  /*13f30*/  STL [R1+0x14], R11 ;  /* 0x0000140b01007387 */ /* 0x0001e80000100800 */
[----:B0-----:R-:W2:Y:S04]  /*13f40*/  LDL.LU R11, [R1+0x23a8] ;  /* 0x0023a800010b7983 */ /* 0x001ea80000300800 */
[----:B------:R-:W2:Y:S01]  /*13f50*/  LDL.LU R13, [R1+0x8] ;  /* 0x00000800010d7983 */ /* 0x000ea20000300800 */
[----:B---3--:R-:W-:Y:S01]  /*13f60*/  @!P0 IMAD.MOV R12, RZ, RZ, -R12 ;  /* 0x000000ffff0c8224 */ /* 0x008fe200078e0a0c */
[----:B-----5:R-:W-:-:S04]  /*13f70*/  ISETP.GE.AND P0, PT, R18, RZ, PT ;  /* 0x000000ff1200720c */ /* 0x020fc80003f06270 */
[----:B------:R0:W-:Y:S04]  /*13f80*/  STL [R1+0x10], R12 ;  /* 0x0000100c01007387 */ /* 0x0001e80000100800 */
[----:B0-----:R-:W3:Y:S04]  /*13f90*/  LDL.LU R12, [R1+0x23a4] ;  /* 0x0023a400010c7983 */ /* 0x001ee80000300800 */
[----:B------:R-:W5:Y:S01]  /*13fa0*/  LDL.LU R18, [R1+0x4] ;  /* 0x0000040001127983 */ /* 0x000f620000300800 */
[----:B--2---:R-:W-:Y:S01]  /*13fb0*/  @!P1 IMAD.MOV R13, RZ, RZ, -R13 ;  /* 0x000000ffff0d9224 */ /* 0x004fe200078e0a0d */
[----:B------:R-:W-:-:S04]  /*13fc0*/  ISETP.GE.AND P1, PT, R17, RZ, PT ;  /* 0x000000ff1100720c */ /* 0x000fc80003f26270 */
[----:B------:R0:W-:Y:S04]  /*13fd0*/  STL [R1+0xc], R13 ;  /* 0x00000c0d01007387 */ /* 0x0001e80000100800 */
[----:B0-----:R-:W2:Y:S04]  /*13fe0*/  LDL.LU R13, [R1+0x23a0] ;  /* 0x0023a000010d7983 */ /* 0x001ea80000300800 */
[----:B------:R-:W2:Y:S01]  /*13ff0*/  LDL.LU R17, [R1] ;  /* 0x0000000001117983 */ /* 0x000ea20000300800 */
[----:B-----5:R-:W-:-:S05]  /*14000*/  @!P3 IMAD.MOV R18, RZ, RZ, -R18 ;  /* 0x000000ffff12b224 */ /* 0x020fca00078e0a12 */
[----:B------:R0:W-:Y:S04]  /*14010*/  STL [R1+0x8], R18 ;  /* 0x0000081201007387 */ /* 0x0001e80000100800 */
[----:B0-----:R-:W5:Y:S01]  /*14020*/  LDL.LU R18, [R1+0x239c] ;  /* 0x00239c0001127983 */ /* 0x001f620000300800 */
[----:B------:R-:W-:Y:S01]  /*14030*/  ISETP.GE.AND P3, PT, R16, RZ, PT ;  /* 0x000000ff1000720c */ /* 0x000fe20003f66270 */
[----:B--2---:R-:W-:Y:S02]  /*14040*/  @!P2 IMAD.MOV R17, RZ, RZ, -R17 ;  /* 0x000000ffff11a224 */ /* 0x004fe400078e0a11 */
[----:B-----5:R-:W-:Y:S02]  /*14050*/  IMAD.MOV.U32 R16, RZ, RZ, R18 ;  /* 0x000000ffff107224 */ /* 0x020fe400078e0012 */
[----:B------:R-:W2:Y:S04]  /*14060*/  LDL R18, [R1+0x1e40] ;  /* 0x001e400001127983 */ /* 0x000ea80000100800 */
[----:B------:R0:W-:Y:S04]  /*14070*/  STL [R1+0x4], R17 ;  /* 0x0000041101007387 */ /* 0x0001e80000100800 */
[----:B0-----:R-:W5:Y:S01]  /*14080*/  LDL.LU R17, [R1+0x2398] ;  /* 0x0023980001117983 */ /* 0x001f620000300800 */
[----:B----4-:R-:W-:Y:S01]  /*14090*/  ISETP.GE.AND P2, PT, R29, RZ, PT ;  /* 0x000000ff1d00720c */ /* 0x010fe20003f46270 */
[----:B------:R-:W-:Y:S01]  /*140a0*/  @!P4 IMAD.MOV R16, RZ, RZ, -R16 ;  /* 0x000000ffff10c224 */ /* 0x000fe200078e0a10 */
[----:B--2---:R-:W-:Y:S01]  /*140b0*/  ISETP.GE.AND P4, PT, R18, RZ, PT ;  /* 0x000000ff1200720c */ /* 0x004fe20003f86270 */
[----:B-----5:R-:W-:-:S02]  /*140c0*/  IMAD.MOV.U32 R29, RZ, RZ, R17 ;  /* 0x000000ffff1d7224 */ /* 0x020fc400078e0011 */
[----:B------:R-:W2:Y:S02]  /*140d0*/  LDL R17, [R1+0x1e24] ;  /* 0x001e240001117983 */ /* 0x000ea40000100800 */
[----:B------:R-:W-:Y:S02]  /*140e0*/  @!P5 IMAD.MOV R29, RZ, RZ, -R29 ;  /* 0x000000ffff1dd224 */ /* 0x000fe400078e0a1d */
[----:B------:R0:W-:Y:S01]  /*140f0*/  STL [R1], R16 ;  /* 0x0000001001007387 */ /* 0x0001e20000100800 */
[----:B------:R-:W-:-:S03]  /*14100*/  ISETP.GE.AND P5, PT, R15, RZ, PT ;  /* 0x000000ff0f00720c */ /* 0x000fc60003fa6270 */
[----:B0-----:R-:W4:Y:S04]  /*14110*/  LDL.LU R16, [R1+0x2394] ;  /* 0x0023940001107983 */ /* 0x001f280000300800 */
[----:B------:R-:W5:Y:S04]  /*14120*/  LDL R18, [R1+0x1e1c] ;  /* 0x001e1c0001127983 */ /* 0x000f680000100800 */
[----:B------:R0:W-:Y:S04]  /*14130*/  STL [R1+0x22cc], R29 ;  /* 0x0022cc1d01007387 */ /* 0x0001e80000100800 */
[----:B0-----:R-:W2:Y:S04]  /*14140*/  LDL R29, [R1+0x1e28] ;  /* 0x001e2800011d7983 */ /* 0x001ea80000100800 */
[----:B------:R-:W2:Y:S01]  /*14150*/  LDL.LU R15, [R1+0x2390] ;  /* 0x00239000010f7983 */ /* 0x000ea20000300800 */
[----:B----4-:R-:W-:Y:S01]  /*14160*/  @!P0 IMAD.MOV R16, RZ, RZ, -R16 ;  /* 0x000000ffff108224 */ /* 0x010fe200078e0a10 */
[----:B------:R-:W-:-:S04]  /*14170*/  ISETP.GE.AND P0, PT, R14, RZ, PT ;  /* 0x000000ff0e00720c */ /* 0x000fc80003f06270 */
[----:B------:R0:W-:Y:S04]  /*14180*/  STL [R1+0x22d0], R16 ;  /* 0x0022d01001007387 */ /* 0x0001e80000100800 */
[----:B0-----:R-:W4:Y:S04]  /*14190*/  LDL R16, [R1+0x1e30] ;  /* 0x001e300001107983 */ /* 0x001f280000100800 */
[----:B------:R-:W3:Y:S01]  /*141a0*/  LDL.LU R14, [R1+0x238c] ;  /* 0x00238c00010e7983 */ /* 0x000ee20000300800 */
[----:B--2---:R-:W-:-:S05]  /*141b0*/  @!P1 IMAD.MOV R15, RZ, RZ, -R15 ;  /* 0x000000ffff0f9224 */ /* 0x004fca00078e0a0f */
[----:B------:R0:W-:Y:S04]  /*141c0*/  STL [R1+0x22d4], R15 ;  /* 0x0022d40f01007387 */ /* 0x0001e80000100800 */
[----:B0-----:R-:W2:Y:S01]  /*141d0*/  LDL R15, [R1+0x1e2c] ;  /* 0x001e2c00010f7983 */ /* 0x001ea20000100800 */
[----:B------:R-:W-:Y:S02]  /*141e0*/  @!P2 IMAD.MOV R13, RZ, RZ, -R13 ;  /* 0x000000ffff0da224 */ /* 0x000fe400078e0a0d */
[----:B---3--:R-:W-:Y:S01]  /*141f0*/  @!P3 IMAD.MOV R14, RZ, RZ, -R14 ;  /* 0x000000ffff0eb224 */ /* 0x008fe200078e0a0e */
[----:B----4-:R-:W-:Y:S02]  /*14200*/  ISETP.GE.AND P3, PT, R16, RZ, PT ;  /* 0x000000ff1000720c */ /* 0x010fe40003f66270 */
[----:B--2---:R-:W-:-:S02]  /*14210*/  ISETP.GE.AND P1, PT, R15, RZ, PT ;  /* 0x000000ff0f00720c */ /* 0x004fc40003f26270 */
[----:B------:R-:W2:Y:S04]  /*14220*/  LDL R15, [R1+0x1e18] ;  /* 0x001e1800010f7983 */ /* 0x000ea80000100800 */
[----:B------:R0:W-:Y:S04]  /*14230*/  STL [R1+0x22d8], R14 ;  /* 0x0022d80e01007387 */ /* 0x0001e80000100800 */
[----:B------:R-:W3:Y:S04]  /*14240*/  LDL R16, [R1+0x1e0c] ;  /* 0x001e0c0001107983 */ /* 0x000ee80000100800 */
[----:B0-----:R-:W4:Y:S04]  /*14250*/  LDL R14, [R1+0x1e14] ;  /* 0x001e1400010e7983 */ /* 0x001f280000100800 */
[----:B------:R0:W-:Y:S04]  /*14260*/  STL [R1+0x22dc], R13 ;  /* 0x0022dc0d01007387 */ /* 0x0001e80000100800 */
[----:B0-----:R-:W2:Y:S01]  /*14270*/  LDL R13, [R1+0x1e20] ;  /* 0x001e2000010d7983 */ /* 0x001ea20000100800 */
[----:B------:R-:W-:-:S03]  /*14280*/  ISETP.GE.AND P2, PT, R17, RZ, PT ;  /* 0x000000ff1100720c */ /* 0x000fc60003f46270 */
[----:B------:R-:W3:Y:S01]  /*14290*/  LDL R17, [R1+0x1e10] ;  /* 0x001e100001117983 */ /* 0x000ee20000100800 */
[----:B------:R-:W-:Y:S02]  /*142a0*/  @!P4 IMAD.MOV R12, RZ, RZ, -R12 ;  /* 0x000000ffff0cc224 */ /* 0x000fe400078e0a0c */
[----:B------:R-:W-:Y:S01]  /*142b0*/  @!P5 IMAD.MOV R11, RZ, RZ, -R11 ;  /* 0x000000ffff0bd224 */ /* 0x000fe200078e0a0b */
[----:B------:R-:W-:Y:S01]  /*142c0*/  ISETP.GE.AND P4, PT, R29, RZ, PT ;  /* 0x000000ff1d00720c */ /* 0x000fe20003f86270 */
[----:B------:R-:W-:Y:S01]  /*142d0*/  @!P0 IMAD.MOV R10, RZ, RZ, -R10 ;  /* 0x000000ffff0a8224 */ /* 0x000fe200078e0a0a */
[----:B------:R-:W-:Y:S01]  /*142e0*/  STL [R1+0x22e0], R12 ;  /* 0x0022e00c01007387 */ /* 0x000fe20000100800 */
[----:B------:R-:W-:Y:S01]  /*142f0*/  @!P1 IMAD.MOV R9, RZ, RZ, -R9 ;  /* 0x000000ffff099224 */ /* 0x000fe200078e0a09 */
[----:B-----5:R-:W-:Y:S02]  /*14300*/  ISETP.GE.AND P5, PT, R18, RZ, PT ;  /* 0x000000ff1200720c */ /* 0x020fe40003fa6270 */
[----:B------:R-:W5:Y:S04]  /*14310*/  LDL R29, [R1+0x1e04] ;  /* 0x001e0400011d7983 */ /* 0x000f680000100800 */
[----:B------:R-:W-:Y:S04]  /*14320*/  STL [R1+0x22e4], R11 ;  /* 0x0022e40b01007387 */ /* 0x000fe80000100800 */
[----:B------:R-:W3:Y:S04]  /*14330*/  LDL R18, [R1+0x1e08] ;  /* 0x001e080001127983 */ /* 0x000ee80000100800 */
[----:B------:R-:W-:Y:S01]  /*14340*/  STL [R1+0x22e8], R10 ;  /* 0x0022e80a01007387 */ /* 0x000fe20000100800 */
[----:B------:R-:W-:Y:S01]  /*14350*/  @!P3 IMAD.MOV R8, RZ, RZ, -R8 ;  /* 0x000000ffff08b224 */ /* 0x000fe200078e0a08 */
[----:B----4-:R-:W-:-:S02]  /*14360*/  ISETP.GE.AND P1, PT, R14, RZ, PT ;  /* 0x000000ff0e00720c */ /* 0x010fc40003f26270 */
[----:B--2---:R-:W-:Y:S02]  /*14370*/  ISETP.GE.AND P0, PT, R13, RZ, PT ;  /* 0x000000ff0d00720c */ /* 0x004fe40003f06270 */
[----:B------:R-:W2:Y:S04]  /*14380*/  LDL R13, [R1+0x1e00] ;  /* 0x001e0000010d7983 */ /* 0x000ea80000100800 */
[----:B------:R-:W-:Y:S04]  /*14390*/  STL [R1+0x22ec], R9 ;  /* 0x0022ec0901007387 */ /* 0x000fe80000100800 */
[----:B------:R-:W4:Y:S01]  /*143a0*/  LDL R14, [R1+0x1df8] ;  /* 0x001df800010e7983 */ /* 0x000f220000100800 */
[----:B------:R-:W-:-:S03]  /*143b0*/  ISETP.GE.AND P3, PT, R15, RZ, PT ;  /* 0x000000ff0f00720c */ /* 0x000fc60003f66270 */
[----:B------:R-:W-:Y:S04]  /*143c0*/  STL [R1+0x22f0], R8 ;  /* 0x0022f00801007387 */ /* 0x000fe80000100800 */
[----:B------:R-:W4:Y:S01]  /*143d0*/  LDL R15, [R1+0x1dfc] ;  /* 0x001dfc00010f7983 */ /* 0x000f220000100800 */
[----:B------:R-:W-:Y:S02]  /*143e0*/  @!P2 IMAD.MOV R7, RZ, RZ, -R7 ;  /* 0x000000ffff07a224 */ /* 0x000fe400078e0a07 */
[----:B------:R-:W-:Y:S01]  /*143f0*/  @!P4 IMAD.MOV R6, RZ, RZ, -R6 ;  /* 0x000000ffff06c224 */ /* 0x000fe200078e0a06 */
[----:B---3--:R-:W-:Y:S02]  /*14400*/  ISETP.GE.AND P4, PT, R17, RZ, PT ;  /* 0x000000ff1100720c */ /* 0x008fe40003f86270 */
[----:B------:R-:W-:Y:S04]  /*14410*/  STL [R1+0x22f4], R7 ;  /* 0x0022f40701007387 */ /* 0x000fe80000100800 */
[----:B------:R0:W-:Y:S04]  /*14420*/  STL [R1+0x22f8], R6 ;  /* 0x0022f80601007387 */ /* 0x0001e80000100800 */
[----:B------:R-:W3:Y:S01]  /*14430*/  LDL R17, [R1+0xc94] ;  /* 0x000c940001117983 */ /* 0x000ee20000100800 */
[----:B------:R-:W-:Y:S01]  /*14440*/  ISETP.GE.AND P2, PT, R16, RZ, PT ;  /* 0x000000ff1000720c */ /* 0x000fe20003f46270 */
[----:B------:R-:W-:Y:S01]  /*14450*/  @!P5 IMAD.MOV R5, RZ, RZ, -R5 ;  /* 0x000000ffff05d224 */ /* 0x000fe200078e0a05 */
[----:B-----5:R-:W-:Y:S01]  /*14460*/  ISETP.GE.AND P5, PT, R29, RZ, PT ;  /* 0x000000ff1d00720c */ /* 0x020fe20003fa6270 */
[----:B------:R-:W-:Y:S01]  /*14470*/  @!P0 IMAD.MOV R4, RZ, RZ, -R4 ;  /* 0x000000ffff048224 */ /* 0x000fe200078e0a04 */
[----:B------:R-:W-:Y:S01]  /*14480*/  ISETP.GE.AND P0, PT, R18, RZ, PT ;  /* 0x000000ff1200720c */ /* 0x000fe20003f06270 */
[----:B------:R-:W-:-:S02]  /*14490*/  @!P1 IMAD.MOV R3, RZ, RZ, -R3 ;  /* 0x000000ffff039224 */ /* 0x000fc400078e0a03 */
[----:B------:R-:W-:Y:S01]  /*144a0*/  @!P3 IMAD.MOV R2, RZ, RZ, -R2 ;  /* 0x000000ffff02b224 */ /* 0x000fe200078e0a02 */
[----:B------:R-:W-:Y:S04]  /*144b0*/  STL [R1+0x22fc], R5 ;  /* 0x0022fc0501007387 */ /* 0x000fe80000100800 */
[----:B------:R-:W5:Y:S04]  /*144c0*/  LDL R16, [R1+0x1df4] ;  /* 0x001df40001107983 */ /* 0x000f680000100800 */
[----:B------:R-:W3:Y:S04]  /*144d0*/  LDL R29, [R1+0x1dec] ;  /* 0x001dec00011d7983 */ /* 0x000ee80000100800 */
[----:B------:R-:W-:Y:S01]  /*144e0*/  STL [R1+0x2300], R4 ;  /* 0x0023000401007387 */ /* 0x000fe20000100800 */
[----:B------:R-:W-:-:S03]  /*144f0*/  @!P2 IMAD.MOV R0, RZ, RZ, -R0 ;  /* 0x000000ffff00a224 */ /* 0x000fc600078e0a00 */
[----:B------:R-:W3:Y:S01]  /*14500*/  LDL R18, [R1+0x1df0] ;  /* 0x001df00001127983 */ /* 0x000ee20000100800 */
[----:B------:R-:W-:Y:S02]  /*14510*/  @!P4 IMAD.MOV R27, RZ, RZ, -R27 ;  /* 0x000000ffff1bc224 */ /* 0x000fe400078e0a1b */
[----:B------:R-:W-:Y:S01]  /*14520*/  @!P5 IMAD.MOV R26, RZ, RZ, -R26 ;  /* 0x000000ffff1ad224 */ /* 0x000fe200078e0a1a */
[----:B------:R-:W-:Y:S01]  /*14530*/  STL [R1+0x2304], R3 ;  /* 0x0023040301007387 */ /* 0x000fe20000100800 */
[----:B------:R-:W-:-:S03]  /*14540*/  @!P0 IMAD.MOV R25, RZ, RZ, -R25 ;  /* 0x000000ffff198224 */ /* 0x000fc600078e0a19 */
[----:B------:R-:W-:Y:S04]  /*14550*/  STL [R1+0x2308], R2 ;  /* 0x0023080201007387 */ /* 0x000fe80000100800 */
[----:B------:R1:W-:Y:S04]  /*14560*/  STL [R1+0x230c], R0 ;  /* 0x00230c0001007387 */ /* 0x0003e80000100800 */
[----:B------:R-:W-:Y:S04]  /*14570*/  STL [R1+0x2310], R27 ;  /* 0x0023101b01007387 */ /* 0x000fe80000100800 */
[----:B------:R-:W-:Y:S04]  /*14580*/  STL [R1+0x2314], R26 ;  /* 0x0023141a01007387 */ /* 0x000fe80000100800 */
[----:B------:R-:W-:Y:S01]  /*14590*/  STL [R1+0x2318], R25 ;  /* 0x0023181901007387 */ /* 0x000fe20000100800 */
[----:B--2---:R-:W-:-:S02]  /*145a0*/  ISETP.GE.AND P1, PT, R13, RZ, PT ;  /* 0x000000ff0d00720c */ /* 0x004fc40003f26270 */
[----:B----4-:R-:W-:-:S11]  /*145b0*/  ISETP.GE.AND P3, PT, R14, RZ, PT ;  /* 0x000000ff0e00720c */ /* 0x010fd60003f66270 */
[----:B------:R-:W-:Y:S02]  /*145c0*/  @!P1 IMAD.MOV R24, RZ, RZ, -R24 ;  /* 0x000000ffff189224 */ /* 0x000fe400078e0a18 */
[----:B------:R-:W-:-:S03]  /*145d0*/  @!P3 IMAD.MOV R23, RZ, RZ, -R23 ;  /* 0x000000ffff17b224 */ /* 0x000fc600078e0a17 */
[----:B------:R-:W-:Y:S04]  /*145e0*/  STL [R1+0x231c], R24 ;  /* 0x00231c1801007387 */ /* 0x000fe80000100800 */
[----:B------:R-:W-:Y:S04]  /*145f0*/  STL [R1+0x2320], R23 ;  /* 0x0023201701007387 */ /* 0x000fe80000100800 */
[----:B0-----:R-:W2:Y:S04]  /*14600*/  LDL.LU R6, [R1+0x3d8] ;  /* 0x0003d80001067983 */ /* 0x001ea80000300800 */
[----:B------:R-:W4:Y:S04]  /*14610*/  LDL.LU R7, [R1+0x3d4] ;  /* 0x0003d40001077983 */ /* 0x000f280000300800 */
[----:B------:R-:W4:Y:S04]  /*14620*/  LDL.LU R8, [R1+0x3d0] ;  /* 0x0003d00001087983 */ /* 0x000f280000300800 */
[----:B------:R-:W4:Y:S04]  /*14630*/  LDL.LU R9, [R1+0x3cc] ;  /* 0x0003cc0001097983 */ /* 0x000f280000300800 */
[----:B------:R-:W4:Y:S04]  /*14640*/  LDL.LU R10, [R1+0x3c8] ;  /* 0x0003c800010a7983 */ /* 0x000f280000300800 */
[----:B------:R-:W4:Y:S04]  /*14650*/  LDL.LU R11, [R1+0x3c4] ;  /* 0x0003c400010b7983 */ /* 0x000f280000300800 */
[----:B------:R-:W4:Y:S01]  /*14660*/  LDL.LU R12, [R1+0x3c0] ;  /* 0x0003c000010c7983 */ /* 0x000f220000300800 */
[----:B------:R-:W-:-:S03]  /*14670*/  ISETP.GE.AND P2, PT, R15, RZ, PT ;  /* 0x000000ff0f00720c */ /* 0x000fc60003f46270 */
[----:B------:R-:W4:Y:S04]  /*14680*/  LDL.LU R13, [R1+0x3bc] ;  /* 0x0003bc00010d7983 */ /* 0x000f280000300800 */
[----:B------:R-:W4:Y:S04]  /*14690*/  LDL.LU R14, [R1+0x3b8] ;  /* 0x0003b800010e7983 */ /* 0x000f280000300800 */
[----:B------:R-:W4:Y:S01]  /*146a0*/  LDL.LU R15, [R1+0x3b4] ;  /* 0x0003b400010f7983 */ /* 0x000f220000300800 */
[----:B---3--:R-:W-:-:S03]  /*146b0*/  ISETP.GE.AND P5, PT, R17, RZ, PT ;  /* 0x000000ff1100720c */ /* 0x008fc60003fa6270 */
[----:B------:R-:W0:Y:S01]  /*146c0*/  S2R R17, SR_TID.X ;  /* 0x0000000000117919 */ /* 0x000e220000002100 */
[----:B-----5:R-:W-:Y:S02]  /*146d0*/  ISETP.GE.AND P0, PT, R16, RZ, PT ;  /* 0x000000ff1000720c */ /* 0x020fe40003f06270 */
[----:B------:R-:W-:Y:S02]  /*146e0*/  ISETP.GE.AND P1, PT, R29, RZ, PT ;  /* 0x000000ff1d00720c */ /* 0x000fe40003f26270 */
[----:B------:R-:W-:Y:S01]  /*146f0*/  ISETP.GE.AND P3, PT, R18, RZ, PT ;  /* 0x000000ff1200720c */ /* 0x000fe20003f66270 */
[----:B------:R-:W-:Y:S01]  /*14700*/  @!P2 IMAD.MOV R22, RZ, RZ, -R22 ;  /* 0x000000ffff16a224 */ /* 0x000fe200078e0a16 */
[----:B------:R-:W-:Y:S01]  /*14710*/  ISETP.NE.AND P4, PT, RZ, c[0x0][0x17c], PT ;  /* 0x00005f00ff007a0c */ /* 0x000fe20003f85270 */
[----:B------:R-:W3:Y:S01]  /*14720*/  LDL.LU R16, [R1+0x3b0] ;  /* 0x0003b00001107983 */ /* 0x000ee20000300800 */
[----:B------:R-:W-:Y:S01]  /*14730*/  LOP3.LUT R18, RZ, c[0x0][0x17c], RZ, 0x33, !PT ;  /* 0x00005f00ff127a12 */ /* 0x000fe200078e33ff */
[----:B------:R-:W-:-:S02]  /*14740*/  @!P5 IMAD.MOV R21, RZ, RZ, -R21 ;  /* 0x000000ffff15d224 */ /* 0x000fc400078e0a15 */
[----:B------:R-:W5:Y:S01]  /*14750*/  LDL.LU R29, [R1+0x3ac] ;  /* 0x0003ac00011d7983 */ /* 0x000f620000300800 */
[----:B0-----:R-:W-:-:S05]  /*14760*/  LOP3.LUT R17, R17, 0x7f, RZ, 0xc0, !PT ;  /* 0x0000007f11117812 */ /* 0x001fca00078ec0ff */
[----:B-1----:R-:W-:Y:S02]  /*14770*/  IMAD R0, R17, c[0x0][0x18c], RZ ;  /* 0x0000630011007a24 */ /* 0x002fe400078e02ff */
[----:B------:R-:W-:-:S03]  /*14780*/  @!P0 IMAD.MOV R20, RZ, RZ, -R20 ;  /* 0x000000ffff148224 */ /* 0x000fc600078e0a14 */
[----:B------:R-:W-:Y:S01]  /*14790*/  LEA R17, P6, R0, c[0x0][0x168], 0x1 ;  /* 0x00005a0000117a11 */ /* 0x000fe200078c08ff */
[----:B------:R-:W-:Y:S02]  /*147a0*/  @!P1 IMAD.MOV R19, RZ, RZ, -R19 ;  /* 0x000000ffff139224 */ /* 0x000fe400078e0a13 */
[----:B------:R-:W-:Y:S02]  /*147b0*/  @!P3 IMAD.MOV R28, RZ, RZ, -R28 ;  /* 0x000000ffff1cb224 */ /* 0x000fe400078e0a1c */
[----:B------:R-:W-:Y:S04]  /*147c0*/  STL [R1+0x2234], R17 ;  /* 0x0022341101007387 */ /* 0x000fe80000100800 */
[----:B------:R-:W-:Y:S04]  /*147d0*/  STL [R1+0x2324], R22 ;  /* 0x0023241601007387 */ /* 0x000fe80000100800 */
[----:B------:R-:W-:Y:S04]  /*147e0*/  STL [R1+0x2328], R21 ;  /* 0x0023281501007387 */ /* 0x000fe80000100800 */
[----:B------:R-:W-:Y:S04]  /*147f0*/  STL [R1+0x232c], R20 ;  /* 0x00232c1401007387 */ /* 0x000fe80000100800 */
[----:B------:R-:W-:Y:S04]  /*14800*/  STL [R1+0x2330], R19 ;  /* 0x0023301301007387 */ /* 0x000fe80000100800 */
[----:B------:R-:W-:Y:S01]  /*14810*/  STL [R1+0x2334], R28 ;  /* 0x0023341c01007387 */ /* 0x000fe20000100800 */
[----:B--2---:R-:W-:-:S02]  /*14820*/  SEL R3, R18, R6, !P4 ;  /* 0x0000000612037207 */ /* 0x004fc40006000000 */
[----:B----4-:R-:W-:-:S03]  /*14830*/  SEL R2, R18, R7, !P4 ;  /* 0x0000000712027207 */ /* 0x010fc60006000000 */
[----:B------:R0:W-:Y:S01]  /*14840*/  STL [R1+0x438], R3 ;  /* 0x0004380301007387 */ /* 0x0001e20000100800 */
[----:B------:R-:W-:-:S03]  /*14850*/  SEL R0, R18, R8, !P4 ;  /* 0x0000000812007207 */ /* 0x000fc60006000000 */
[----:B------:R1:W-:Y:S01]  /*14860*/  STL [R1+0x434], R2 ;  /* 0x0004340201007387 */ /* 0x0003e20000100800 */
[----:B0-----:R-:W-:-:S03]  /*14870*/  SEL R3, R18, R9, !P4 ;  /* 0x0000000912037207 */ /* 0x001fc60006000000 */
[----:B------:R0:W-:Y:S01]  /*14880*/  STL [R1+0x430], R0 ;  /* 0x0004300001007387 */ /* 0x0001e20000100800 */
[----:B-1----:R-:W-:-:S03]  /*14890*/  SEL R2, R18, R10, !P4 ;  /* 0x0000000a12027207 */ /* 0x002fc60006000000 */
[----:B------:R1:W-:Y:S01]  /*148a0*/  STL [R1+0x42c], R3 ;  /* 0x00042c0301007387 */ /* 0x0003e20000100800 */
[----:B0-----:R-:W-:-:S03]  /*148b0*/  SEL R0, R18, R11, !P4 ;  /* 0x0000000b12007207 */ /* 0x001fc60006000000 */
[----:B------:R0:W-:Y:S01]  /*148c0*/  STL [R1+0x428], R2 ;  /* 0x0004280201007387 */ /* 0x0001e20000100800 */
[----:B-1----:R-:W-:-:S03]  /*148d0*/  SEL R3, R18, R12, !P4 ;  /* 0x0000000c12037207 */ /* 0x002fc60006000000 */
[----:B------:R1:W-:Y:S04]  /*148e0*/  STL [R1+0x424], R0 ;  /* 0x0004240001007387 */ /* 0x0003e80000100800 */
[----:B------:R2:W-:Y:S01]  /*148f0*/  STL [R1+0x420], R3 ;  /* 0x0004200301007387 */ /* 0x0005e20000100800 */
[C---:B0-----:R-:W-:Y:S02]  /*14900*/  SEL R2, R18.reuse, R13, !P4 ;  /* 0x0000000d12027207 */ /* 0x041fe40006000000 */
[----:B-1----:R-:W-:-:S03]  /*14910*/  SEL R0, R18, R14, !P4 ;  /* 0x0000000e12007207 */ /* 0x002fc60006000000 */
[----:B------:R3:W-:Y:S01]  /*14920*/  STL [R1+0x41c], R2 ;  /* 0x00041c0201007387 */ /* 0x0007e20000100800 */
[----:B--2---:R-:W-:-:S03]  /*14930*/  SEL R3, R18, R15, !P4 ;  /* 0x0000000f12037207 */ /* 0x004fc60006000000 */
[----:B------:R5:W-:Y:S04]  /*14940*/  STL [R1+0x418], R0 ;  /* 0x0004180001007387 */ /* 0x000be80000100800 */
[----:B------:R-:W-:Y:S04]  /*14950*/  STL [R1+0x414], R3 ;  /* 0x0004140301007387 */ /* 0x000fe80000100800 */
[----:B------:R-:W2:Y:S01]  /*14960*/  LDL.LU R28, [R1+0x39c] ;  /* 0x00039c00011c7983 */ /* 0x000ea20000300800 */
[C---:B---3--:R-:W-:Y:S02]  /*14970*/  SEL R2, R18.reuse, R16, !P4 ;  /* 0x0000001012027207 */ /* 0x048fe40006000000 */
[----:B-----5:R-:W-:-:S03]  /*14980*/  SEL R0, R18, R29, !P4 ;  /* 0x0000001d12007207 */ /* 0x020fc60006000000 */
[----:B------:R-:W-:Y:S04]  /*14990*/  STL [R1+0x410], R2 ;  /* 0x0004100201007387 */ /* 0x000fe80000100800 */
[----:B--2---:R0:W-:Y:S04]  /*149a0*/  STL [R1+0x2380], R28 ;  /* 0x0023801c01007387 */ /* 0x0041e80000100800 */
[----:B------:R-:W-:Y:S04]  /*149b0*/  STL [R1+0x40c], R0 ;  /* 0x00040c0001007387 */ /* 0x000fe80000100800 */
[----:B0-----:R-:W2:Y:S04]  /*149c0*/  LDL.LU R28, [R1+0x3a0] ;  /* 0x0003a000011c7983 */ /* 0x001ea80000300800 */
[----:B--2---:R0:W-:Y:S04]  /*149d0*/  STL [R1+0x2384], R28 ;  /* 0x0023841c01007387 */ /* 0x0041e80000100800 */
[----:B0-----:R-:W2:Y:S04]  /*149e0*/  LDL.LU R28, [R1+0x3a4] ;  /* 0x0003a400011c7983 */ /* 0x001ea80000300800 */
[----:B--2---:R0:W-:Y:S04]  /*149f0*/  STL [R1+0x2388], R28 ;  /* 0x0023881c01007387 */ /* 0x0041e80000100800 */
[----:B0-----:R-:W2:Y:S04]  /*14a00*/  LDL.LU R28, [R1+0x3a8] ;  /* 0x0003a800011c7983 */ /* 0x001ea80000300800 */
[----:B------:R-:W3:Y:S04]  /*14a10*/  LDL.LU R19, [R1+0x398] ;  /* 0x0003980001137983 */ /* 0x000ee80000300800 */
[----:B------:R-:W4:Y:S04]  /*14a20*/  LDL.LU R20, [R1+0x394] ;  /* 0x0003940001147983 */ /* 0x000f280000300800 */
[----:B------:R-:W5:Y:S04]  /*14a30*/  LDL.LU R21, [R1+0x390] ;  /* 0x0003900001157983 */ /* 0x000f680000300800 */
[----:B------:R-:W3:Y:S04]  /*14a40*/  LDL.LU R22, [R1+0x38c] ;  /* 0x00038c0001167983 */ /* 0x000ee80000300800 */
        /* <DEDUP_REMOVED lines=22> */
[----:B------:R-:W3:Y:S01]  /*14bb0*/  LDL.LU R29, [R1+0x330] ;  /* 0x00033000011d7983 */ /* 0x000ee20000300800 */
[----:B--2---:R-:W-:-:S05]  /*14bc0*/  SEL R28, R18, R28, !P4 ;  /* 0x0000001c121c7207 */ /* 0x004fca0006000000 */
[----:B------:R0:W-:Y:S04]  /*14bd0*/  STL [R1+0x408], R28 ;  /* 0x0004081c01007387 */ /* 0x0001e80000100800 */
[----:B0-----:R-:W2:Y:S02]  /*14be0*/  LDL.LU R28, [R1+0x2388] ;  /* 0x00238800011c7983 */ /* 0x001ea40000300800 */
[----:B--2---:R-:W-:-:S05]  /*14bf0*/  SEL R28, R18, R28, !P4 ;  /* 0x0000001c121c7207 */ /* 0x004fca0006000000 */
[----:B------:R0:W-:Y:S04]  /*14c00*/  STL [R1+0x404], R28 ;  /* 0x0004041c01007387 */ /* 0x0001e80000100800 */
[----:B0-----:R-:W2:Y:S02]  /*14c10*/  LDL.LU R28, [R1+0x2384] ;  /* 0x00238400011c7983 */ /* 0x001ea40000300800 */
[----:B--2---:R-:W-:-:S05]  /*14c20*/  SEL R28, R18, R28, !P4 ;  /* 0x0000001c121c7207 */ /* 0x004fca0006000000 */
[----:B------:R0:W-:Y:S04]  /*14c30*/  STL [R1+0x400], R28 ;  /* 0x0004001c01007387 */ /* 0x0001e80000100800 */
[----:B0-----:R-:W2:Y:S01]  /*14c40*/  LDL.LU R28, [R1+0x2380] ;  /* 0x00238000011c7983 */ /* 0x001ea20000300800 */
[C---:B---3--:R-:W-:Y:S02]  /*14c50*/  SEL R19, R18.reuse, R19, !P4 ;  /* 0x0000001312137207 */ /* 0x048fe40006000000 */
[C---:B------:R-:W-:Y:S02]  /*14c60*/  SEL R17, R18.reuse, R17, !P4 ;  /* 0x0000001112117207 */ /* 0x040fe40006000000 */
[C---:B------:R-:W-:Y:S02]  /*14c70*/  SEL R3, R18.reuse, R3, !P4 ;  /* 0x0000000312037207 */ /* 0x040fe40006000000 */
[----:B--2---:R-:W-:-:S05]  /*14c80*/  SEL R28, R18, R28, !P4 ;  /* 0x0000001c121c7207 */ /* 0x004fca0006000000 */
[----:B------:R4:W-:Y:S04]  /*14c90*/  STL [R1+0x3fc], R28 ;  /* 0x0003fc1c01007387 */ /* 0x0009e80000100800 */
[----:B------:R0:W-:Y:S01]  /*14ca0*/  STL [R1+0x3f8], R19 ;  /* 0x0003f81301007387 */ /* 0x0001e20000100800 */
[C---:B----4-:R-:W-:Y:S02]  /*14cb0*/  SEL R28, R18.reuse, R20, !P4 ;  /* 0x00000014121c7207 */ /* 0x050fe40006000000 */
[C---:B-----5:R-:W-:Y:S02]  /*14cc0*/  SEL R20, R18.reuse, R21, !P4 ;  /* 0x0000001512147207 */ /* 0x060fe40006000000 */
[C---:B0-----:R-:W-:Y:S01]  /*14cd0*/  SEL R19, R18.reuse, R22, !P4 ;  /* 0x0000001612137207 */ /* 0x041fe20006000000 */
[----:B------:R-:W-:Y:S04]  /*14ce0*/  STL [R1+0x3f4], R28 ;  /* 0x0003f41c01007387 */ /* 0x000fe80000100800 */
[----:B------:R0:W-:Y:S04]  /*14cf0*/  STL [R1+0x3f0], R20 ;  /* 0x0003f01401007387 */ /* 0x0001e80000100800 */
[----:B------:R1:W-:Y:S04]  /*14d00*/  STL [R1+0x3ec], R19 ;  /* 0x0003ec1301007387 */ /* 0x0003e80000100800 */
[----:B------:R2:W-:Y:S01]  /*14d10*/  STL [R1+0x3e8], R17 ;  /* 0x0003e81101007387 */ /* 0x0005e20000100800 */
[----:B0-----:R-:W-:-:S02]  /*14d20*/  SEL R20, R18, R23, !P4 ;  /* 0x0000001712147207 */ /* 0x001fc40006000000 */
[----:B-1----:R-:W-:-:S03]  /*14d30*/  SEL R19, R18, R24, !P4 ;  /* 0x0000001812137207 */ /* 0x002fc60006000000 */
[----:B------:R0:W-:Y:S01]  /*14d40*/  STL [R1+0x3e4], R20 ;  /* 0x0003e41401007387 */ /* 0x0001e20000100800 */
[----:B--2---:R-:W-:-:S03]  /*14d50*/  SEL R17, R18, R25, !P4 ;  /* 0x0000001912117207 */ /* 0x004fc60006000000 */
[----:B------:R1:W-:Y:S04]  /*14d60*/  STL [R1+0x3e0], R19 ;  /* 0x0003e01301007387 */ /* 0x0003e80000100800 */
[----:B------:R2:W-:Y:S01]  /*14d70*/  STL [R1+0x3dc], R17 ;  /* 0x0003dc1101007387 */ /* 0x0005e20000100800 */
[C---:B0-----:R-:W-:Y:S02]  /*14d80*/  SEL R20, R18.reuse, R26, !P4 ;  /* 0x0000001a12147207 */ /* 0x041fe40006000000 */
[----:B-1----:R-:W-:-:S03]  /*14d90*/  SEL R19, R18, R27, !P4 ;  /* 0x0000001b12137207 */ /* 0x002fc60006000000 */
[----:B------:R-:W-:Y:S01]  /*14da0*/  STL [R1+0x3d8], R20 ;  /* 0x0003d81401007387 */ /* 0x000fe20000100800 */
[C---:B--2---:R-:W-:Y:S02]  /*14db0*/  SEL R17, R18.reuse, R0, !P4 ;  /* 0x0000000012117207 */ /* 0x044fe40006000000 */
[C---:B------:R-:W-:Y:S01]  /*14dc0*/  SEL R0, R18.reuse, R2, !P4 ;  /* 0x0000000212007207 */ /* 0x040fe20006000000 */
[----:B------:R-:W-:Y:S01]  /*14dd0*/  STL [R1+0x3d4], R19 ;  /* 0x0003d41301007387 */ /* 0x000fe20000100800 */
[----:B------:R-:W-:-:S03]  /*14de0*/  SEL R2, R18, R4, !P4 ;  /* 0x0000000412027207 */ /* 0x000fc60006000000 */
[----:B------:R-:W-:Y:S04]  /*14df0*/  STL [R1+0x3d0], R17 ;  /* 0x0003d01101007387 */ /* 0x000fe80000100800 */
[----:B------:R0:W-:Y:S04]  /*14e00*/  STL [R1+0x3cc], R0 ;  /* 0x0003cc0001007387 */ /* 0x0001e80000100800 */
        /* <DEDUP_REMOVED lines=25> */
[C---:B0-----:R-:W-:Y:S02]  /*14fa0*/  SEL R2, R18.reuse, R16, !P4 ;  /* 0x0000001012027207 */ /* 0x041fe40006000000 */
[----:B-1----:R-:W-:-:S03]  /*14fb0*/  SEL R0, R18, R29, !P4 ;  /* 0x0000001d12007207 */ /* 0x002fc60006000000 */
        /* <DEDUP_REMOVED lines=529> */
[----:B------:R-:W3:Y:S01]  /*170d0*/  LDL.LU R17, [R1] ;  /* 0x0000000001117983 */ /* 0x000ee20000300800 */
        /* <DEDUP_REMOVED lines=10> */
[C---:B----4-:R-:W-:Y:S02]  /*17180*/  SEL R20, R18.reuse, R20, !P4 ;  /* 0x0000001412147207 */ /* 0x050fe40006000000 */
[C---:B-----5:R-:W-:Y:S02]  /*17190*/  SEL R21, R18.reuse, R21, !P4 ;  /* 0x0000001512157207 */ /* 0x060fe40006000000 */
[----:B------:R-:W-:-:S02]  /*171a0*/  SEL R22, R18, R22, !P4 ;  /* 0x0000001612167207 */ /* 0x000fc40006000000 */
[C---:B------:R-:W-:Y:S02]  /*171b0*/  SEL R23, R18.reuse, R23, !P4 ;  /* 0x0000001712177207 */ /* 0x040fe40006000000 */
[C---:B------:R-:W-:Y:S02]  /*171c0*/  SEL R24, R18.reuse, R24, !P4 ;  /* 0x0000001812187207 */ /* 0x040fe40006000000 */
[C---:B------:R-:W-:Y:S02]  /*171d0*/  SEL R25, R18.reuse, R25, !P4 ;  /* 0x0000001912197207 */ /* 0x040fe40006000000 */
[C---:B------:R-:W-:Y:S02]  /*171e0*/  SEL R26, R18.reuse, R26, !P4 ;  /* 0x0000001a121a7207 */ /* 0x040fe40006000000 */
[C---:B------:R-:W-:Y:S02]  /*171f0*/  SEL R27, R18.reuse, R27, !P4 ;  /* 0x0000001b121b7207 */ /* 0x040fe40006000000 */
        /* <DEDUP_REMOVED lines=17> */
[----:B--2---:R-:W-:-:S05]  /*17310*/  SEL R28, R18, R28, !P4 ;  /* 0x0000001c121c7207 */ /* 0x004fca0006000000 */
[----:B------:R0:W-:Y:S04]  /*17320*/  STL [R1+0xdc], R28 ;  /* 0x0000dc1c01007387 */ /* 0x0001e80000100800 */
[----:B0-----:R-:W2:Y:S04]  /*17330*/  LDL.LU R28, [R1+0x2334] ;  /* 0x00233400011c7983 */ /* 0x001ea80000300800 */
[----:B------:R0:W-:Y:S04]  /*17340*/  STL [R1+0xd8], R19 ;  /* 0x0000d81301007387 */ /* 0x0001e80000100800 */
[----:B0-----:R-:W3:Y:S04]  /*17350*/  LDL.LU R19, [R1+0x2330] ;  /* 0x0023300001137983 */ /* 0x001ee80000300800 */
[----:B------:R0:W-:Y:S04]  /*17360*/  STL [R1+0xd4], R20 ;  /* 0x0000d41401007387 */ /* 0x0001e80000100800 */
[----:B0-----:R-:W4:Y:S04]  /*17370*/  LDL.LU R20, [R1+0x232c] ;  /* 0x00232c0001147983 */ /* 0x001f280000300800 */
[----:B------:R0:W-:Y:S04]  /*17380*/  STL [R1+0xd0], R21 ;  /* 0x0000d01501007387 */ /* 0x0001e80000100800 */
[----:B0-----:R-:W5:Y:S04]  /*17390*/  LDL.LU R21, [R1+0x2328] ;  /* 0x0023280001157983 */ /* 0x001f680000300800 */
[----:B------:R0:W-:Y:S04]  /*173a0*/  STL [R1+0xcc], R22 ;  /* 0x0000cc1601007387 */ /* 0x0001e80000100800 */
[----:B0-----:R-:W2:Y:S04]  /*173b0*/  LDL.LU R22, [R1+0x2324] ;  /* 0x0023240001167983 */ /* 0x001ea80000300800 */
        /* <DEDUP_REMOVED lines=43> */
[----:B0-----:R-:W5:Y:S01]  /*17670*/  LDL.LU R29, [R1+0x22cc] ;  /* 0x0022cc00011d7983 */ /* 0x001f620000300800 */
[----:B------:R-:W-:-:S05]  /*17680*/  SEL R17, R18, R17, !P4 ;  /* 0x0000001112117207 */ /* 0x000fca0006000000 */
[----:B------:R0:W-:Y:S01]  /*17690*/  STL [R1+0x70], R17 ;  /* 0x0000701101007387 */ /* 0x0001e20000100800 */
[C---:B--2---:R-:W-:Y:S02]  /*176a0*/  SEL R6, R18.reuse, R6, !P4 ;  /* 0x0000000612067207 */ /* 0x044fe40006000000 */
[C---:B---3--:R-:W-:Y:S02]  /*176b0*/  SEL R7, R18.reuse, R7, !P4 ;  /* 0x0000000712077207 */ /* 0x048fe40006000000 */
[C---:B----4-:R-:W-:Y:S02]  /*176c0*/  SEL R8, R18.reuse, R8, !P4 ;  /* 0x0000000812087207 */ /* 0x050fe40006000000 */
[C---:B-----5:R-:W-:Y:S02]  /*176d0*/  SEL R9, R18.reuse, R9, !P4 ;  /* 0x0000000912097207 */ /* 0x060fe40006000000 */
[C---:B------:R-:W-:Y:S02]  /*176e0*/  SEL R10, R18.reuse, R10, !P4 ;  /* 0x0000000a120a7207 */ /* 0x040fe40006000000 */
[----:B------:R-:W-:-:S02]  /*176f0*/  SEL R11, R18, R11, !P4 ;  /* 0x0000000b120b7207 */ /* 0x000fc40006000000 */
[C---:B------:R-:W-:Y:S02]  /*17700*/  SEL R12, R18.reuse, R12, !P4 ;  /* 0x0000000c120c7207 */ /* 0x040fe40006000000 */
[C---:B------:R-:W-:Y:S02]  /*17710*/  SEL R13, R18.reuse, R13, !P4 ;  /* 0x0000000d120d7207 */ /* 0x040fe40006000000 */
[C---:B------:R-:W-:Y:S02]  /*17720*/  SEL R14, R18.reuse, R14, !P4 ;  /* 0x0000000e120e7207 */ /* 0x040fe40006000000 */
[C---:B------:R-:W-:Y:S02]  /*17730*/  SEL R15, R18.reuse, R15, !P4 ;  /* 0x0000000f120f7207 */ /* 0x040fe40006000000 */
[C---:B------:R-:W-:Y:S02]  /*17740*/  SEL R16, R18.reuse, R16, !P4 ;  /* 0x0000001012107207 */ /* 0x040fe40006000000 */
[----:B0-----:R-:W-:-:S05]  /*17750*/  SEL R17, R18, R29, !P4 ;  /* 0x0000001d12117207 */ /* 0x001fca0006000000 */
[----:B------:R-:W-:Y:S04]  /*17760*/  STL [R1+0x6c], R17 ;  /* 0x00006c1101007387 */ /* 0x000fe80000100800 */
[----:B------:R-:W-:Y:S04]  /*17770*/  STL [R1+0x68], R16 ;  /* 0x0000681001007387 */ /* 0x000fe80000100800 */
[----:B------:R-:W-:Y:S04]  /*17780*/  STL [R1+0x64], R15 ;  /* 0x0000640f01007387 */ /* 0x000fe80000100800 */
[----:B------:R-:W-:Y:S04]  /*17790*/  STL [R1+0x60], R14 ;  /* 0x0000600e01007387 */ /* 0x000fe80000100800 */
[----:B------:R-:W-:Y:S04]  /*177a0*/  STL [R1+0x5c], R13 ;  /* 0x00005c0d01007387 */ /* 0x000fe80000100800 */
[----:B------:R-:W-:Y:S04]  /*177b0*/  STL [R1+0x54], R12 ;  /* 0x0000540c01007387 */ /* 0x000fe80000100800 */
[----:B------:R-:W-:Y:S04]  /*177c0*/  STL [R1+0x4c], R11 ;  /* 0x00004c0b01007387 */ /* 0x000fe80000100800 */
[----:B------:R0:W-:Y:S04]  /*177d0*/  STL [R1+0x38], R10 ;  /* 0x0000380a01007387 */ /* 0x0001e80000100800 */
[----:B------:R1:W-:Y:S04]  /*177e0*/  STL [R1+0x2c], R9 ;  /* 0x00002c0901007387 */ /* 0x0003e80000100800 */
[----:B------:R-:W-:Y:S04]  /*177f0*/  STL [R1+0x1c], R8 ;  /* 0x00001c0801007387 */ /* 0x000fe80000100800 */
[----:B0-----:R-:W2:Y:S04]  /*17800*/  LDL.LU R10, [R1+0x43c] ;  /* 0x00043c00010a7983 */ /* 0x001ea80000300800 */
[----:B------:R-:W-:Y:S04]  /*17810*/  STL [R1+0x14], R7 ;  /* 0x0000140701007387 */ /* 0x000fe80000100800 */
[----:B------:R-:W3:Y:S04]  /*17820*/  LDL.LU R11, [R1+0x440] ;  /* 0x00044000010b7983 */ /* 0x000ee80000300800 */
[----:B------:R-:W-:Y:S04]  /*17830*/  STL [R1+0x8], R6 ;  /* 0x0000080601007387 */ /* 0x000fe80000100800 */
[----:B------:R-:W4:Y:S04]  /*17840*/  LDL.LU R12, [R1+0x438] ;  /* 0x00043800010c7983 */ /* 0x000f280000300800 */
[----:B------:R-:W5:Y:S04]  /*17850*/  LDL.LU R13, [R1+0x434] ;  /* 0x00043400010d7983 */ /* 0x000f680000300800 */
[----:B------:R-:W5:Y:S04]  /*17860*/  LDL.LU R14, [R1+0x430] ;  /* 0x00043000010e7983 */ /* 0x000f680000300800 */
[----:B------:R-:W5:Y:S04]  /*17870*/  LDL.LU R16, [R1+0x42c] ;  /* 0x00042c0001107983 */ /* 0x000f680000300800 */
[----:B-1----:R-:W0:Y:S01]  /*17880*/  S2R R9, SR_TID.X ;  /* 0x0000000000097919 */ /* 0x002e220000002100 */
[----:B------:R-:W-:-:S02]  /*17890*/  SEL R17, R18, R5, !P4 ;  /* 0x0000000512117207 */ /* 0x000fc40006000000 */
[C---:B------:R-:W-:Y:S01]  /*178a0*/  SEL R29, R18.reuse, R4, !P4 ;  /* 0x00000004121d7207 */ /* 0x040fe20006000000 */
[----:B------:R-:W5:Y:S01]  /*178b0*/  LDL.LU R15, [R1+0x424] ;  /* 0x00042400010f7983 */ /* 0x000f620000300800 */
[C---:B------:R-:W-:Y:S02]  /*178c0*/  SEL R3, R18.reuse, R3, !P4 ;  /* 0x0000000312037207 */ /* 0x040fe40006000000 */
[C---:B------:R-:W-:Y:S01]  /*178d0*/  SEL R2, R18.reuse, R2, !P4 ;  /* 0x0000000212027207 */ /* 0x040fe20006000000 */
[----:B------:R-:W-:Y:S01]  /*178e0*/  STL [R1+0x2238], R17 ;  /* 0x0022381101007387 */ /* 0x000fe20000100800 */
[C---:B------:R-:W-:Y:S02]  /*178f0*/  SEL R0, R18.reuse, R0, !P4 ;  /* 0x0000000012007207 */ /* 0x040fe40006000000 */
[C---:B------:R-:W-:Y:S01]  /*17900*/  SEL R27, R18.reuse, R27, !P4 ;  /* 0x0000001b121b7207 */ /* 0x040fe20006000000 */
[----:B------:R-:W-:Y:S01]  /*17910*/  STL [R1+0x223c], R29 ;  /* 0x00223c1d01007387 */ /* 0x000fe20000100800 */
[----:B------:R-:W-:-:S02]  /*17920*/  SEL R26, R18, R26, !P4 ;  /* 0x0000001a121a7207 */ /* 0x000fc40006000000 */
[C---:B------:R-:W-:Y:S01]  /*17930*/  SEL R25, R18.reuse, R25, !P4 ;  /* 0x0000001912197207 */ /* 0x040fe20006000000 */
[----:B------:R-:W-:Y:S01]  /*17940*/  STL [R1+0x2240], R3 ;  /* 0x0022400301007387 */ /* 0x000fe20000100800 */
[----:B------:R-:W-:-:S03]  /*17950*/  SEL R24, R18, R24, !P4 ;  /* 0x0000001812187207 */ /* 0x000fc60006000000 */
        /* <DEDUP_REMOVED lines=8> */
[----:B------:R1:W-:Y:S01]  /*179e0*/  STL [R1+0x2254], R25 ;  /* 0x0022541901007387 */ /* 0x0003e20000100800 */
[C---:B------:R-:W-:Y:S02]  /*179f0*/  SEL R19, R18.reuse, R19, !P4 ;  /* 0x0000001312137207 */ /* 0x040fe40006000000 */
[----:B------:R-:W-:Y:S02]  /*17a00*/  SEL R18, R18, R28, !P4 ;  /* 0x0000001c12127207 */ /* 0x000fe40006000000 */
[----:B0-----:R-:W-:Y:S01]  /*17a10*/  LOP3.LUT R9, R9, 0x7f, RZ, 0xc0, !PT ;  /* 0x0000007f09097812 */ /* 0x001fe200078ec0ff */
[----:B-1----:R-:W5:Y:S04]  /*17a20*/  LDL.LU R25, [R1+0x428] ;  /* 0x0004280001197983 */ /* 0x002f680000300800 */
[----:B------:R-:W-:Y:S04]  /*17a30*/  STL [R1+0x2258], R24 ;  /* 0x0022581801007387 */ /* 0x000fe80000100800 */
[----:B------:R-:W-:Y:S04]  /*17a40*/  STL [R1+0x225c], R23 ;  /* 0x00225c1701007387 */ /* 0x000fe80000100800 */
[----:B------:R-:W-:Y:S04]  /*17a50*/  STL [R1+0x2260], R22 ;  /* 0x0022601601007387 */ /* 0x000fe80000100800 */
[----:B------:R-:W-:Y:S04]  /*17a60*/  STL [R1+0x2264], R21 ;  /* 0x0022641501007387 */ /* 0x000fe80000100800 */
[----:B------:R-:W-:Y:S01]  /*17a70*/  STL [R1+0x2268], R20 ;  /* 0x0022681401007387 */ /* 0x000fe20000100800 */
[----:B------:R-:W-:-:S03]  /*17a80*/  IMAD R9, R9, c[0x0][0x18c], RZ ;  /* 0x0000630009097a24 */ /* 0x000fc600078e02ff */
[----:B------:R-:W-:Y:S04]  /*17a90*/  STL [R1+0x226c], R19 ;  /* 0x00226c1301007387 */ /* 0x000fe80000100800 */
[----:B------:R-:W-:Y:S04]  /*17aa0*/  STL [R1+0x2270], R18 ;  /* 0x0022701201007387 */ /* 0x000fe80000100800 */
[----:B------:R-:W5:Y:S04]  /*17ab0*/  LDL.LU R26, [R1+0x420] ;  /* 0x00042000011a7983 */ /* 0x000f680000300800 */
[----:B------:R-:W5:Y:S04]  /*17ac0*/  LDL.LU R27, [R1+0x41c] ;  /* 0x00041c00011b7983 */ /* 0x000f680000300800 */
[----:B------:R-:W5:Y:S01]  /*17ad0*/  LDL.LU R0, [R1+0x418] ;  /* 0x0004180001007983 */ /* 0x000f620000300800 */
[----:B------:R-:W-:-:S03]  /*17ae0*/  LEA.HI.X.SX32 R4, R9, c[0x0][0x16c], 0x1, P6 ;  /* 0x00005b0009047a11 */ /* 0x000fc600030f0eff */
[----:B------:R-:W5:Y:S04]  /*17af0*/  LDL.LU R2, [R1+0x414] ;  /* 0x0004140001027983 */ /* 0x000f680000300800 */
[----:B------:R-:W5:Y:S04]  /*17b00*/  LDL.LU R3, [R1+0x410] ;  /* 0x0004100001037983 */ /* 0x000f680000300800 */
[----:B------:R-:W5:Y:S04]  /*17b10*/  LDL.LU R29, [R1+0x40c] ;  /* 0x00040c00011d7983 */ /* 0x000f680000300800 */
[----:B------:R-:W5:Y:S04]  /*17b20*/  LDL.LU R17, [R1+0x408] ;  /* 0x0004080001117983 */ /* 0x000f680000300800 */
[----:B------:R-:W5:Y:S04]  /*17b30*/  LDL.LU R5, [R1+0x404] ;  /* 0x0004040001057983 */ /* 0x000f680000300800 */
[----:B------:R-:W5:Y:S04]  /*17b40*/  LDL.LU R6, [R1+0x400] ;  /* 0x0004000001067983 */ /* 0x000f680000300800 */
[----:B------:R-:W5:Y:S04]  /*17b50*/  LDL.LU R7, [R1+0x3fc] ;  /* 0x0003fc0001077983 */ /* 0x000f680000300800 */
[----:B------:R-:W5:Y:S04]  /*17b60*/  LDL.LU R8, [R1+0x3f8] ;  /* 0x0003f80001087983 */ /* 0x000f680000300800 */
[----:B------:R3:W-:Y:S04]  /*17b70*/  STL [R1+0x222c], R4 ;  /* 0x00222c0401007387 */ /* 0x0007e80000100800 */
[----:B------:R-:W5:Y:S01]  /*17b80*/  LDL.LU R9, [R1+0x3f4] ;  /* 0x0003f40001097983 */ /* 0x000f620000300800 */
[----:B--2---:R-:W-:-:S05]  /*17b90*/  IMAD R10, R10, c[0x0][0x184], RZ ;  /* 0x000061000a0a7a24 */ /* 0x004fca00078e02ff */
[----:B------:R0:W-:Y:S01]  /*17ba0*/  STL [R1+0x58], R10 ;  /* 0x0000580a01007387 */ /* 0x0001e20000100800 */
[----:B---3--:R-:W-:-:S03]  /*17bb0*/  IMAD R4, R11, c[0x0][0x184], RZ ;  /* 0x000061000b047a24 */ /* 0x008fc600078e02ff */
[----:B0-----:R-:W2:Y:S01]  /*17bc0*/  LDL.LU R10, [R1+0x3f0] ;  /* 0x0003f000010a7983 */ /* 0x001ea20000300800 */
[----:B----4-:R-:W-:-:S03]  /*17bd0*/  IMAD R18, R12, c[0x0][0x190], RZ ;  /* 0x000064000c127a24 */ /* 0x010fc600078e02ff */
[----:B------:R-:W3:Y:S04]  /*17be0*/  LDL.LU R11, [R1+0x3ec] ;  /* 0x0003ec00010b7983 */ /* 0x000ee80000300800 */
[----:B------:R5:W-:Y:S04]  /*17bf0*/  STL [R1+0x2274], R4 ;  /* 0x0022740401007387 */ /* 0x000be80000100800 */
[----:B------:R-:W4:Y:S01]  /*17c00*/  LDL.LU R12, [R1+0x3e8] ;  /* 0x0003e800010c7983 */ /* 0x000f220000300800 */
[----:B-----5:R-:W-:-:S03]  /*17c10*/  IMAD R4, R13, c[0x0][0x190], RZ ;  /* 0x000064000d047a24 */ /* 0x020fc600078e02ff */
[----:B------:R0:W-:Y:S04]  /*17c20*/  STL [R1+0x48], R18 ;  /* 0x0000481201007387 */ /* 0x0001e80000100800 */
[----:B------:R-:W5:Y:S04]  /*17c30*/  LDL.LU R13, [R1+0x3e4] ;  /* 0x0003e400010d7983 */ /* 0x000f680000300800 */
[----:B------:R1:W-:Y:S01]  /*17c40*/  STL [R1+0x44], R4 ;  /* 0x0000440401007387 */ /* 0x0003e20000100800 */
[----:B0-----:R-:W-:-:S03]  /*17c50*/  IMAD R18, R14, c[0x0][0x190], RZ ;  /* 0x000064000e127a24 */ /* 0x001fc600078e02ff */
[----:B------:R-:W5:Y:S04]  /*17c60*/  LDL.LU R14, [R1+0x3e0] ;  /* 0x0003e000010e7983 */ /* 0x000f680000300800 */
[----:B------:R-:W-:Y:S01]  /*17c70*/  STL [R1+0x40], R18 ;  /* 0x0000401201007387 */ /* 0x000fe20000100800 */
[----:B-1----:R-:W-:-:S03]  /*17c80*/  IMAD R4, R16, c[0x0][0x190], RZ ;  /* 0x0000640010047a24 */ /* 0x002fc600078e02ff */
[----:B------:R-:W5:Y:S04]  /*17c90*/  LDL.LU R16, [R1+0x3dc] ;  /* 0x0003dc0001107983 */ /* 0x000f680000300800 */
[----:B------:R0:W-:Y:S02]  /*17ca0*/  STL [R1+0x3c], R4 ;  /* 0x00003c0401007387 */ /* 0x0001e40000100800 */
[----:B0-----:R-:W-:Y:S02]  /*17cb0*/  IMAD R4, R15, c[0x0][0x190], RZ ;  /* 0x000064000f047a24 */ /* 0x001fe400078e02ff */
[----:B------:R-:W5:Y:S01]  /*17cc0*/  LDL.LU R15, [R1+0x3d8] ;  /* 0x0003d800010f7983 */ /* 0x000f620000300800 */
[----:B------:R-:W-:-:S05]  /*17cd0*/  IMAD R18, R25, c[0x0][0x190], RZ ;  /* 0x0000640019127a24 */ /* 0x000fca00078e02ff */
[----:B------:R0:W-:Y:S04]  /*17ce0*/  STL [R1+0x34], R18 ;  /* 0x0000341201007387 */ /* 0x0001e80000100800 */
[----:B------:R1:W-:Y:S01]  /*17cf0*/  STL [R1+0x30], R4 ;  /* 0x0000300401007387 */ /* 0x0003e20000100800 */
[----:B------:R-:W-:Y:S02]  /*17d00*/  IMAD R19, R26, c[0x0][0x190], RZ ;  /* 0x000064001a137a24 */ /* 0x000fe400078e02ff */
[----:B0-----:R-:W-:-:S03]  /*17d10*/  IMAD R18, R27, c[0x0][0x190], RZ ;  /* 0x000064001b127a24 */ /* 0x001fc600078e02ff */
[----:B------:R-:W-:Y:S01]  /*17d20*/  STL [R1+0x28], R19 ;  /* 0x0000281301007387 */ /* 0x000fe20000100800 */
[----:B-1----:R-:W-:-:S03]  /*17d30*/  IMAD R4, R0, c[0x0][0x190], RZ ;  /* 0x0000640000047a24 */ /* 0x002fc600078e02ff */
[----:B------:R-:W-:Y:S01]  /*17d40*/  STL [R1+0x24], R18 ;  /* 0x0000241201007387 */ /* 0x000fe20000100800 */
[----:B------:R-:W-:-:S03]  /*17d50*/  IMAD R0, R2, c[0x0][0x190], RZ ;  /* 0x0000640002007a24 */ /* 0x000fc600078e02ff */
[----:B------:R-:W-:Y:S01]  /*17d60*/  STL [R1+0x20], R4 ;  /* 0x0000200401007387 */ /* 0x000fe20000100800 */
[----:B------:R-:W-:-:S03]  /*17d70*/  IMAD R3, R3, c[0x0][0x190], RZ ;  /* 0x0000640003037a24 */ /* 0x000fc600078e02ff */
[----:B------:R0:W-:Y:S01]  /*17d80*/  STL [R1+0x18], R0 ;  /* 0x0000180001007387 */ /* 0x0001e20000100800 */
[----:B------:R-:W-:-:S03]  /*17d90*/  IMAD R2, R29, c[0x0][0x190], RZ ;  /* 0x000064001d027a24 */ /* 0x000fc600078e02ff */
[----:B------:R-:W-:Y:S01]  /*17da0*/  STL [R1+0x10], R3 ;  /* 0x0000100301007387 */ /* 0x000fe20000100800 */
[----:B0-----:R-:W-:Y:S02]  /*17db0*/  IMAD R0, R17, c[0x0][0x190], RZ ;  /* 0x0000640011007a24 */ /* 0x001fe400078e02ff */
[----:B------:R-:W-:Y:S01]  /*17dc0*/  IMAD R28, R5, c[0x0][0x190], RZ ;  /* 0x00006400051c7a24 */ /* 0x000fe200078e02ff */
[----:B------:R-:W-:Y:S01]  /*17dd0*/  STL [R1+0xc], R2 ;  /* 0x00000c0201007387 */ /* 0x000fe20000100800 */
[----:B------:R-:W-:-:S03]  /*17de0*/  IMAD R5, R6, c[0x0][0x190], RZ ;  /* 0x0000640006057a24 */ /* 0x000fc600078e02ff */
[----:B------:R-:W-:Y:S01]  /*17df0*/  STL [R1+0x2220], R28 ;  /* 0x0022201c01007387 */ /* 0x000fe20000100800 */
[----:B------:R-:W-:-:S03]  /*17e00*/  IMAD R6, R7, c[0x0][0x190], RZ ;  /* 0x0000640007067a24 */ /* 0x000fc600078e02ff */
[----:B------:R-:W-:Y:S01]  /*17e10*/  STL [R1+0x4], R0 ;  /* 0x0000040001007387 */ /* 0x000fe20000100800 */
[----:B------:R-:W-:-:S03]  /*17e20*/  IMAD R7, R8, c[0x0][0x190], RZ ;  /* 0x0000640008077a24 */ /* 0x000fc600078e02ff */
[----:B------:R-:W-:Y:S01]  /*17e30*/  STL [R1+0x2224], R5 ;  /* 0x0022240501007387 */ /* 0x000fe20000100800 */
[----:B------:R-:W-:-:S03]  /*17e40*/  IMAD R8, R9, c[0x0][0x190], RZ ;  /* 0x0000640009087a24 */ /* 0x000fc600078e02ff */
[----:B------:R-:W-:Y:S04]  /*17e50*/  STL [R1+0x2228], R6 ;  /* 0x0022280601007387 */ /* 0x000fe80000100800 */
[----:B------:R-:W-:Y:S04]  /*17e60*/  STL [R1+0x2230], R7 ;  /* 0x0022300701007387 */ /* 0x000fe80000100800 */
[----:B------:R-:W-:Y:S01]  /*17e70*/  STL [R1+0x2278], R8 ;  /* 0x0022780801007387 */ /* 0x000fe20000100800 */
[----:B--2---:R-:W-:Y:S02]  /*17e80*/  IMAD R9, R10, c[0x0][0x190], RZ ;  /* 0x000064000a097a24 */ /* 0x004fe400078e02ff */
[----:B---3--:R-:W-:-:S03]  /*17e90*/  IMAD R10, R11, c[0x0][0x190], RZ ;  /* 0x000064000b0a7a24 */ /* 0x008fc600078e02ff */
[----:B------:R-:W-:Y:S01]  /*17ea0*/  STL [R1+0x227c], R9 ;  /* 0x00227c0901007387 */ /* 0x000fe20000100800 */
[----:B----4-:R-:W-:-:S03]  /*17eb0*/  IMAD R11, R12, c[0x0][0x190], RZ ;  /* 0x000064000c0b7a24 */ /* 0x010fc600078e02ff */
[----:B------:R-:W-:Y:S04]  /*17ec0*/  STL [R1+0x2280], R10 ;  /* 0x0022800a01007387 */ /* 0x000fe80000100800 */
[----:B------:R-:W-:Y:S01]  /*17ed0*/  STL [R1+0x2284], R11 ;  /* 0x0022840b01007387 */ /* 0x000fe20000100800 */
[----:B-----5:R-:W-:Y:S02]  /*17ee0*/  IMAD R12, R13, c[0x0][0x190], RZ ;  /* 0x000064000d0c7a24 */ /* 0x020fe400078e02ff */
[----:B------:R-:W-:-:S03]  /*17ef0*/  IMAD R13, R14, c[0x0][0x190], RZ ;  /* 0x000064000e0d7a24 */ /* 0x000fc600078e02ff */
[----:B------:R-:W-:Y:S04]  /*17f00*/  STL [R1+0x2288], R12 ;  /* 0x0022880c01007387 */ /* 0x000fe80000100800 */
[----:B------:R-:W-:Y:S01]  /*17f10*/  STL [R1+0x228c], R13 ;  /* 0x00228c0d01007387 */ /* 0x000fe20000100800 */
[----:B------:R-:W-:-:S03]  /*17f20*/  IMAD R14, R16, c[0x0][0x190], RZ ;  /* 0x00006400100e7a24 */ /* 0x000fc600078e02ff */
[----:B------:R-:W2:Y:S04]  /*17f30*/  LDL.LU R16, [R1+0x3d4] ;  /* 0x0003d40001107983 */ /* 0x000ea80000300800 */
[----:B------:R0:W-:Y:S04]  /*17f40*/  STL [R1+0x2290], R14 ;  /* 0x0022900e01007387 */ /* 0x0001e80000100800 */
[----:B0-----:R-:W3:Y:S04]  /*17f50*/  LDL.LU R14, [R1+0x3c8] ;  /* 0x0003c800010e7983 */ /* 0x001ee80000300800 */
[----:B------:R-:W4:Y:S04]  /*17f60*/  LDL.LU R13, [R1+0x3c4] ;  /* 0x0003c400010d7983 */ /* 0x000f280000300800 */
        /* <DEDUP_REMOVED lines=16> */
[----:B------:R-:W5:Y:S01]  /*18070*/  LDL.LU R24, [R1+0x394] ;  /* 0x0003940001187983 */ /* 0x000f620000300800 */
[----:B------:R-:W-:-:S03]  /*18080*/  IMAD R15, R15, c[0x0][0x190], RZ ;  /* 0x000064000f0f7a24 */ /* 0x000fc600078e02ff */
        /* <DEDUP_REMOVED lines=9> */
[----:B0-----:R-:W5:Y:S01]  /*18120*/  LDL.LU R15, [R1+0x3cc] ;  /* 0x0003cc00010f7983 */ /* 0x001f620000300800 */
[----:B--2---:R-:W-:-:S05]  /*18130*/  IMAD R16, R16, c[0x0][0x190], RZ ;  /* 0x0000640010107a24 */ /* 0x004fca00078e02ff */
[----:B------:R0:W-:Y:S04]  /*18140*/  STL [R1+0x2298], R16 ;  /* 0x0022981001007387 */ /* 0x0001e80000100800 */
[----:B0-----:R-:W2:Y:S01]  /*18150*/  LDL.LU R16, [R1+0x3d0] ;  /* 0x0003d00001107983 */ /* 0x001ea20000300800 */
[----:B---3--:R-:W-:Y:S02]  /*18160*/  IMAD R14, R14, c[0x0][0x190], RZ ;  /* 0x000064000e0e7a24 */ /* 0x008fe400078e02ff */
[----:B----4-:R-:W-:Y:S02]  /*18170*/  IMAD R13, R13, c[0x0][0x190], RZ ;  /* 0x000064000d0d7a24 */ /* 0x010fe400078e02ff */
[----:B-----5:R-:W-:Y:S02]  /*18180*/  IMAD R12, R12, c[0x0][0x190], RZ ;  /* 0x000064000c0c7a24 */ /* 0x020fe400078e02ff */
[----:B------:R-:W-:-:S02]  /*18190*/  IMAD R11, R11, c[0x0][0x190], RZ ;  /* 0x000064000b0b7a24 */ /* 0x000fc400078e02ff */
[----:B------:R-:W-:Y:S02]  /*181a0*/  IMAD R10, R10, c[0x0][0x190], RZ ;  /* 0x000064000a0a7a24 */ /* 0x000fe400078e02ff */
[----:B------:R-:W-:Y:S02]  /*181b0*/  IMAD R9, R9, c[0x0][0x190], RZ ;  /* 0x0000640009097a24 */ /* 0x000fe400078e02ff */
[----:B------:R-:W-:Y:S02]  /*181c0*/  IMAD R8, R8, c[0x0][0x190], RZ ;  /* 0x0000640008087a24 */ /* 0x000fe400078e02ff */
[----:B------:R-:W-:Y:S02]  /*181d0*/  IMAD R7, R7, c[0x0][0x190], RZ ;  /* 0x0000640007077a24 */ /* 0x000fe400078e02ff */
[----:B------:R-:W-:Y:S02]  /*181e0*/  IMAD R6, R6, c[0x0][0x190], RZ ;  /* 0x0000640006067a24 */ /* 0x000fe400078e02ff */
[----:B------:R-:W-:-:S02]  /*181f0*/  IMAD R5, R5, c[0x0][0x190], RZ ;  /* 0x0000640005057a24 */ /* 0x000fc400078e02ff */
[----:B------:R-:W-:Y:S02]  /*18200*/  IMAD R15, R15, c[0x0][0x190], RZ ;  /* 0x000064000f0f7a24 */ /* 0x000fe400078e02ff */
[----:B------:R-:W-:Y:S02]  /*18210*/  IMAD R3, R3, c[0x0][0x190], RZ ;  /* 0x0000640003037a24 */ /* 0x000fe400078e02ff */
[----:B--2---:R-:W-:-:S05]  /*18220*/  IMAD R16, R16, c[0x0][0x190], RZ ;  /* 0x0000640010107a24 */ /* 0x004fca00078e02ff */
[----:B------:R-:W-:Y:S04]  /*18230*/  STL [R1+0x218], R16 ;  /* 0x0002181001007387 */ /* 0x000fe80000100800 */
        /* <DEDUP_REMOVED lines=10> */
[----:B------:R2:W-:Y:S01]  /*182e0*/  STL [R1+0x2fc], R5 ;  /* 0x0002fc0501007387 */ /* 0x0005e20000100800 */
[----:B0-----:R-:W-:-:S02]  /*182f0*/  IMAD R7, R28, c[0x0][0x190], RZ ;  /* 0x000064001c077a24 */ /* 0x001fc400078e02ff */
[----:B-1----:R-:W-:Y:S02]  /*18300*/  IMAD R6, R4, c[0x0][0x190], RZ ;  /* 0x0000640004067a24 */ /* 0x002fe400078e02ff */
[----:B------:R-:W-:Y:S02]  /*18310*/  IMAD R4, R19, c[0x0][0x190], RZ ;  /* 0x0000640013047a24 */ /* 0x000fe400078e02ff */
[----:B--2---:R-:W-:Y:S01]  /*18320*/  IMAD R5, R18, c[0x0][0x190], RZ ;  /* 0x0000640012057a24 */ /* 0x004fe200078e02ff */
[----:B------:R-:W-:Y:S04]  /*18330*/  STL [R1+0x314], R7 ;  /* 0x0003140701007387 */ /* 0x000fe80000100800 */
[----:B------:R0:W-:Y:S04]  /*18340*/  STL [R1+0x324], R6 ;  /* 0x0003240601007387 */ /* 0x0001e80000100800 */
[----:B------:R1:W-:Y:S04]  /*18350*/  STL [R1+0x33c], R5 ;  /* 0x00033c0501007387 */ /* 0x0003e80000100800 */
[----:B------:R2:W-:Y:S01]  /*18360*/  STL [R1+0x34c], R4 ;  /* 0x00034c0401007387 */ /* 0x0005e20000100800 */
[----:B0-----:R-:W-:-:S02]  /*18370*/  IMAD R6, R20, c[0x0][0x190], RZ ;  /* 0x0000640014067a24 */ /* 0x001fc400078e02ff */
[----:B-1----:R-:W-:-:S03]  /*18380*/  IMAD R5, R21, c[0x0][0x190], RZ ;  /* 0x0000640015057a24 */ /* 0x002fc600078e02ff */
[----:B------:R0:W-:Y:S01]  /*18390*/  STL [R1+0x364], R6 ;  /* 0x0003640601007387 */ /* 0x0001e20000100800 */
[----:B--2---:R-:W-:-:S03]  /*183a0*/  IMAD R4, R22, c[0x0][0x190], RZ ;  /* 0x0000640016047a24 */ /* 0x004fc600078e02ff */
[----:B------:R1:W-:Y:S04]  /*183b0*/  STL [R1+0x378], R5 ;  /* 0x0003780501007387 */ /* 0x0003e80000100800 */
[----:B------:R2:W-:Y:S01]  /*183c0*/  STL [R1+0x38c], R4 ;  /* 0x00038c0401007387 */ /* 0x0005e20000100800 */
[----:B0-----:R-:W-:Y:S02]  /*183d0*/  IMAD R6, R23, c[0x0][0x190], RZ ;  /* 0x0000640017067a24 */ /* 0x001fe400078e02ff */
[----:B-1----:R-:W-:-:S03]  /*183e0*/  IMAD R5, R24, c[0x0][0x190], RZ ;  /* 0x0000640018057a24 */ /* 0x002fc600078e02ff */
[----:B------:R0:W-:Y:S01]  /*183f0*/  STL [R1+0x398], R6 ;  /* 0x0003980601007387 */ /* 0x0001e20000100800 */
[----:B--2---:R-:W-:-:S03]  /*18400*/  IMAD R4, R25, c[0x0][0x190], RZ ;  /* 0x0000640019047a24 */ /* 0x004fc600078e02ff */
[----:B------:R1:W-:Y:S04]  /*18410*/  STL [R1+0x394], R5 ;  /* 0x0003940501007387 */ /* 0x0003e80000100800 */
[----:B------:R2:W-:Y:S01]  /*18420*/  STL [R1+0x390], R4 ;  /* 0x0003900401007387 */ /* 0x0005e20000100800 */
[----:B0-----:R-:W-:Y:S02]  /*18430*/  IMAD R6, R26, c[0x0][0x190], RZ ;  /* 0x000064001a067a24 */ /* 0x001fe400078e02ff */
[----:B-1----:R-:W-:-:S03]  /*18440*/  IMAD R5, R27, c[0x0][0x190], RZ ;  /* 0x000064001b057a24 */ /* 0x002fc600078e02ff */
[----:B------:R-:W-:Y:S01]  /*18450*/  STL [R1+0x388], R6 ;  /* 0x0003880601007387 */ /* 0x000fe20000100800 */
[----:B--2---:R-:W-:Y:S02]  /*18460*/  IMAD R4, R0, c[0x0][0x190], RZ ;  /* 0x0000640000047a24 */ /* 0x004fe400078e02ff */
[----:B------:R-:W-:Y:S01]  /*18470*/  IMAD R0, R2, c[0x0][0x190], RZ ;  /* 0x0000640002007a24 */ /* 0x000fe200078e02ff */
[----:B------:R-:W-:Y:S04]  /*18480*/  STL [R1+0x384], R5 ;  /* 0x0003840501007387 */ /* 0x000fe80000100800 */
[----:B------:R-:W-:Y:S04]  /*18490*/  STL [R1+0x380], R4 ;  /* 0x0003800401007387 */ /* 0x000fe80000100800 */
[----:B------:R0:W-:Y:S04]  /*184a0*/  STL [R1+0x37c], R0 ;  /* 0x00037c0001007387 */ /* 0x0001e80000100800 */
[----:B------:R-:W-:Y:S04]  /*184b0*/  STL [R1+0x374], R3 ;  /* 0x0003740301007387 */ /* 0x000fe80000100800 */
[----:B------:R-:W2:Y:S01]  /*184c0*/  LDL.LU R16, [R1+0x35c] ;  /* 0x00035c0001107983 */ /* 0x000ea20000300800 */
[----:B------:R-:W-:-:S02]  /*184d0*/  IMAD R2, R29, c[0x0][0x190], RZ ;  /* 0x000064001d027a24 */ /* 0x000fc400078e02ff */
[----:B0-----:R-:W-:-:S03]  /*184e0*/  IMAD R0, R17, c[0x0][0x190], RZ ;  /* 0x0000640011007a24 */ /* 0x001fc600078e02ff */
[----:B------:R-:W-:Y:S04]  /*184f0*/  STL [R1+0x370], R2 ;  /* 0x0003700201007387 */ /* 0x000fe80000100800 */
[----:B--2---:R0:W-:Y:S04]  /*18500*/  STL [R1+0x22c4], R16 ;  /* 0x0022c41001007387 */ /* 0x0041e80000100800 */
[----:B------:R-:W-:Y:S04]  /*18510*/  STL [R1+0x36c], R0 ;  /* 0x00036c0001007387 */ /* 0x000fe80000100800 */
        /* <DEDUP_REMOVED lines=31> */
[----:B--2---:R-:W-:-:S05]  /*18710*/  IMAD R16, R16, c[0x0][0x190], RZ ;  /* 0x0000640010107a24 */ /* 0x004fca00078e02ff */
[----:B------:R0:W-:Y:S04]  /*18720*/  STL [R1+0x368], R16 ;  /* 0x0003681001007387 */ /* 0x0001e80000100800 */
[----:B0-----:R-:W2:Y:S02]  /*18730*/  LDL.LU R16, [R1+0x22c8] ;  /* 0x0022c80001107983 */ /* 0x001ea40000300800 */
        /* <DEDUP_REMOVED lines=563> */
[----:B------:R-:W-:-:S02]  /*1aa70*/  IMAD R7, R7, c[0x0][0x190], RZ ;  /* 0x0000640007077a24 */ /* 0x000fc400078e02ff */
[----:B------:R-:W-:-:S03]  /*1aa80*/  IMAD R6, R6, c[0x0][0x190], RZ ;  /* 0x0000640006067a24 */ /* 0x000fc600078e02ff */
[----:B------:R0:W-:Y:S04]  /*1aa90*/  STL [R1+0x2c], R7 ;  /* 0x00002c0701007387 */ /* 0x0001e80000100800 */
[----:B------:R1:W-:Y:S01]  /*1aaa0*/  STL [R1+0x1c], R6 ;  /* 0x00001c0601007387 */ /* 0x0003e20000100800 */
[----:B0-----:R-:W-:Y:S02]  /*1aab0*/  IMAD R7, R5, c[0x0][0x190], RZ ;  /* 0x0000640005077a24 */ /* 0x001fe400078e02ff */
[----:B-1----:R-:W-:-:S03]  /*1aac0*/  IMAD R6, R28, c[0x0][0x190], RZ ;  /* 0x000064001c067a24 */ /* 0x002fc600078e02ff */
[----:B------:R0:W-:Y:S01]  /*1aad0*/  STL [R1+0x14], R7 ;  /* 0x0000140701007387 */ /* 0x0001e20000100800 */
[----:B--2---:R-:W-:Y:S02]  /*1aae0*/  IMAD R18, R18, c[0x0][0x190], RZ ;  /* 0x0000640012127a24 */ /* 0x004fe400078e02ff */
[----:B---3--:R-:W-:Y:S02]  /*1aaf0*/  IMAD R19, R19, c[0x0][0x190], RZ ;  /* 0x0000640013137a24 */ /* 0x008fe400078e02ff */
[----:B----4-:R-:W-:Y:S02]  /*1ab00*/  IMAD R20, R20, c[0x0][0x190], RZ ;  /* 0x0000640014147a24 */ /* 0x010fe400078e02ff */
[----:B-----5:R-:W-:Y:S02]  /*1ab10*/  IMAD R21, R21, c[0x0][0x190], RZ ;  /* 0x0000640015157a24 */ /* 0x020fe400078e02ff */
        /* <DEDUP_REMOVED lines=11> */
[----:B------:R-:W2:Y:S04]  /*1abd0*/  LDL.LU R17, [R1+0x2234] ;  /* 0x0022340001117983 */ /* 0x000ea80000300800 */
[----:B------:R1:W-:Y:S04]  /*1abe0*/  STL [R1+0x8], R6 ;  /* 0x0000080601007387 */ /* 0x0003e80000100800 */
[----:B0-----:R-:W3:Y:S04]  /*1abf0*/  LDL.LU R7, [R1+0x58] ;  /* 0x0000580001077983 */ /* 0x001ee80000300800 */
[----:B-1----:R-:W2:Y:S04]  /*1ac00*/  LDL.LU R6, [R1+0x48] ;  /* 0x0000480001067983 */ /* 0x002ea80000300800 */
[----:B------:R0:W-:Y:S04]  /*1ac10*/  STL [R1], R5 ;  /* 0x0000000501007387 */ /* 0x0001e80000100800 */
[----:B0-----:R-:W4:Y:S04]  /*1ac20*/  LDL.LU R5, [R1+0x44] ;  /* 0x0000440001057983 */ /* 0x001f280000300800 */
[----:B------:R-:W5:Y:S04]  /*1ac30*/  LDL.LU R28, [R1+0x40] ;  /* 0x00004000011c7983 */ /* 0x000f680000300800 */
[----:B------:R0:W-:Y:S04]  /*1ac40*/  STL [R1+0x21e8], R29 ;  /* 0x0021e81d01007387 */ /* 0x0001e80000100800 */
[----:B0-----:R-:W5:Y:S04]  /*1ac50*/  LDL.LU R29, [R1+0x18] ;  /* 0x00001800011d7983 */ /* 0x001f680000300800 */
[----:B------:R-:W-:Y:S04]  /*1ac60*/  STL [R1+0x21ec], R3 ;  /* 0x0021ec0301007387 */ /* 0x000fe80000100800 */
[----:B------:R-:W-:Y:S04]  /*1ac70*/  STL [R1+0x21f0], R2 ;  /* 0x0021f00201007387 */ /* 0x000fe80000100800 */
[----:B------:R0:W-:Y:S04]  /*1ac80*/  STL [R1+0x21f4], R0 ;  /* 0x0021f40001007387 */ /* 0x0001e80000100800 */
[----:B0-----:R-:W5:Y:S04]  /*1ac90*/  LDL.LU R0, [R1+0x4] ;  /* 0x0000040001007983 */ /* 0x001f680000300800 */
[----:B------:R-:W-:Y:S04]  /*1aca0*/  STL [R1+0x21f8], R27 ;  /* 0x0021f81b01007387 */ /* 0x000fe80000100800 */
[----:B------:R-:W-:Y:S04]  /*1acb0*/  STL [R1+0x21fc], R26 ;  /* 0x0021fc1a01007387 */ /* 0x000fe80000100800 */
        /* <DEDUP_REMOVED lines=16> */
[----:B------:R-:W-:-:S02]  /*1adc0*/  LEA R26, P1, R4, c[0x0][0x160], 0x1 ;  /* 0x00005800041a7a11 */ /* 0x000fc400078208ff */
[----:B--2---:R-:W-:Y:S02]  /*1add0*/  LEA R3, P2, R6, R17, 0x1 ;  /* 0x0000001106037211 */ /* 0x004fe400078408ff */
[----:B---3--:R-:W-:-:S03]  /*1ade0*/  LEA R2, P0, R7, c[0x0][0x160], 0x1 ;  /* 0x0000580007027a11 */ /* 0x008fc600078008ff */
[----:B------:R5:W-:Y:S01]  /*1adf0*/  STL [R1+0x1db4], R3 ;  /* 0x001db40301007387 */ /* 0x000be20000100800 */
[-C--:B----4-:R-:W-:Y:S02]  /*1ae00*/  LEA R27, P3, R5, R17.reuse, 0x1 ;  /* 0x00000011051b7211 */ /* 0x090fe400078608ff */
[----:B-----5:R-:W-:-:S03]  /*1ae10*/  LEA R3, P4, R28, R17, 0x1 ;  /* 0x000000111c037211 */ /* 0x020fc600078808ff */
[----:B------:R-:W-:Y:S04]  /*1ae20*/  STL [R1+0x1db8], R27 ;  /* 0x001db81b01007387 */ /* 0x000fe80000100800 */
[----:B------:R0:W-:Y:S02]  /*1ae30*/  STL [R1+0x1dbc], R3 ;  /* 0x001dbc0301007387 */ /* 0x0001e40000100800 */
[----:B0-----:R-:W-:Y:S02]  /*1ae40*/  LEA.HI.X.SX32 R3, R7, c[0x0][0x164], 0x1, P0 ;  /* 0x0000590007037a11 */ /* 0x001fe400000f0eff */
[----:B------:R-:W2:Y:S01]  /*1ae50*/  LDL.LU R7, [R1+0x2230] ;  /* 0x0022300001077983 */ /* 0x000ea20000300800 */
[----:B------:R-:W-:-:S05]  /*1ae60*/  LEA R27, P5, R18, R17, 0x1 ;  /* 0x00000011121b7211 */ /* 0x000fca00078a08ff */
[----:B------:R0:W-:Y:S02]  /*1ae70*/  STL [R1+0x1dc0], R27 ;  /* 0x001dc01b01007387 */ /* 0x0001e40000100800 */
[----:B0-----:R-:W-:-:S05]  /*1ae80*/  LEA R27, P6, R19, R17, 0x1 ;  /* 0x00000011131b7211 */ /* 0x001fca00078c08ff */
[----:B------:R0:W-:Y:S04]  /*1ae90*/  STL [R1+0x1db0], R27 ;  /* 0x001db01b01007387 */ /* 0x0001e80000100800 */
[----:B------:R-:W-:Y:S01]  /*1aea0*/  STL.64 [R1+0xca0], R2 ;  /* 0x000ca00201007387 */ /* 0x000fe20000100a00 */
[----:B0-----:R-:W-:Y:S02]  /*1aeb0*/  LEA.HI.X.SX32 R27, R4, c[0x0][0x164], 0x1, P1 ;  /* 0x00005900041b7a11 */ /* 0x001fe400008f0eff */
[----:B------:R-:W-:-:S05]  /*1aec0*/  LEA R4, P0, R20, R17, 0x1 ;  /* 0x0000001114047211 */ /* 0x000fca00078008ff */
[----:B------:R0:W-:Y:S02]  /*1aed0*/  STL [R1+0x1da8], R4 ;  /* 0x001da80401007387 */ /* 0x0001e40000100800 */
[----:B0-----:R-:W-:-:S05]  /*1aee0*/  LEA R4, P1, R21, R17, 0x1 ;  /* 0x0000001115047211 */ /* 0x001fca00078208ff */
[----:B------:R0:W-:Y:S04]  /*1aef0*/  STL [R1+0x1dac], R4 ;  /* 0x001dac0401007387 */ /* 0x0001e80000100800 */
[----:B0-----:R-:W3:Y:S04]  /*1af00*/  LDL.LU R4, [R1+0x222c] ;  /* 0x00222c0001047983 */ /* 0x001ee80000300800 */
[----:B------:R-:W-:Y:S01]  /*1af10*/  STL.64 [R1+0xc98], R26 ;  /* 0x000c981a01007387 */ /* 0x000fe20000100a00 */
[-C--:B---3--:R-:W-:Y:S02]  /*1af20*/  LEA.HI.X.SX32 R6, R6, R4.reuse, 0x1, P2 ;  /* 0x0000000406067211 */ /* 0x088fe400010f0eff */
[----:B------:R-:W-:-:S03]  /*1af30*/  LEA.HI.X.SX32 R5, R5, R4, 0x1, P3 ;  /* 0x0000000405057211 */ /* 0x000fc600018f0eff */
[----:B------:R0:W-:Y:S02]  /*1af40*/  STL [R1+0x1da0], R6 ;  /* 0x001da00601007387 */ /* 0x0001e40000100800 */
[----:B0-----:R-:W-:-:S05]  /*1af50*/  LEA R6, P2, R22, R17, 0x1 ;  /* 0x0000001116067211 */ /* 0x001fca00078408ff */
[----:B------:R0:W-:Y:S01]  /*1af60*/  STL [R1+0x1da4], R6 ;  /* 0x001da40601007387 */ /* 0x0001e20000100800 */
[----:B------:R-:W-:-:S03]  /*1af70*/  LEA.HI.X.SX32 R28, R28, R4, 0x1, P4 ;  /* 0x000000041c1c7211 */ /* 0x000fc600020f0eff */
[----:B0-----:R-:W3:Y:S04]  /*1af80*/  LDL.LU R6, [R1+0x2228] ;  /* 0x0022280001067983 */ /* 0x001ee80000300800 */
[----:B------:R0:W-:Y:S02]  /*1af90*/  STL [R1+0x1d98], R5 ;  /* 0x001d980501007387 */ /* 0x0001e40000100800 */
[----:B0-----:R-:W-:-:S05]  /*1afa0*/  LEA R5, P3, R23, R17, 0x1 ;  /* 0x0000001117057211 */ /* 0x001fca00078608ff */
[----:B------:R0:W-:Y:S04]  /*1afb0*/  STL [R1+0x1d9c], R5 ;  /* 0x001d9c0501007387 */ /* 0x0001e80000100800 */
[----:B0-----:R-:W4:Y:S04]  /*1afc0*/  LDL.LU R5, [R1+0x2224] ;  /* 0x0022240001057983 */ /* 0x001f280000300800 */
[----:B------:R0:W-:Y:S02]  /*1afd0*/  STL [R1+0x1d90], R28 ;  /* 0x001d901c01007387 */ /* 0x0001e40000100800 */
[----:B0-----:R-:W-:-:S05]  /*1afe0*/  LEA R28, P4, R29, R17, 0x1 ;  /* 0x000000111d1c7211 */ /* 0x001fca00078808ff */
[----:B------:R0:W-:Y:S04]  /*1aff0*/  STL [R1+0x1d94], R28 ;  /* 0x001d941c01007387 */ /* 0x0001e80000100800 */
[----:B0-----:R-:W5:Y:S01]  /*1b000*/  LDL.LU R28, [R1+0x2220] ;  /* 0x00222000011c7983 */ /* 0x001f620000300800 */
[----:B------:R-:W-:-:S05]  /*1b010*/  LEA.HI.X.SX32 R18, R18, R4, 0x1, P5 ;  /* 0x0000000412127211 */ /* 0x000fca00028f0eff */
[----:B------:R0:W-:Y:S01]  /*1b020*/  STL [R1+0x1d88], R18 ;  /* 0x001d881201007387 */ /* 0x0001e20000100800 */
[----:B------:R-:W-:Y:S02]  /*1b030*/  LEA.HI.X.SX32 R19, R19, R4, 0x1, P6 ;  /* 0x0000000413137211 */ /* 0x000fe400030f0eff */
[----:B0-----:R-:W-:-:S05]  /*1b040*/  LEA R18, P5, R24, R17, 0x1 ;  /* 0x0000001118127211 */ /* 0x001fca00078a08ff */
[----:B------:R0:W-:Y:S01]  /*1b050*/  STL [R1+0x1d8c], R18 ;  /* 0x001d8c1201007387 */ /* 0x0001e20000100800 */
[----:B------:R-:W-:-:S03]  /*1b060*/  LEA.HI.X.SX32 R20, R20, R4, 0x1, P0 ;  /* 0x0000000414147211 */ /* 0x000fc600000f0eff */
[----:B------:R1:W-:Y:S01]  /*1b070*/  STL [R1+0x1d80], R19 ;  /* 0x001d801301007387 */ /* 0x0003e20000100800 */
[-C--:B0-----:R-:W-:Y:S02]  /*1b080*/  LEA R18, P6, R25, R17.reuse, 0x1 ;  /* 0x0000001119127211 */ /* 0x081fe400078c08ff */
[----:B-1----:R-:W-:-:S03]  /*1b090*/  LEA R19, P0, R0, R17, 0x1 ;  /* 0x0000001100137211 */ /* 0x002fc600078008ff */
[----:B------:R0:W-:Y:S04]  /*1b0a0*/  STL [R1+0x1d84], R18 ;  /* 0x001d841201007387 */ /* 0x0001e80000100800 */
[----:B------:R-:W-:Y:S01]  /*1b0b0*/  STL [R1+0x1d78], R20 ;  /* 0x001d781401007387 */ /* 0x000fe20000100800 */
[----:B0-----:R-:W-:-:S03]  /*1b0c0*/  LEA.HI.X.SX32 R18, R21, R4, 0x1, P1 ;  /* 0x0000000415127211 */ /* 0x001fc600008f0eff */
[----:B------:R0:W-:Y:S04]  /*1b0d0*/  STL [R1+0x1d7c], R19 ;  /* 0x001d7c1301007387 */ /* 0x0001e80000100800 */
[----:B------:R4:W-:Y:S01]  /*1b0e0*/  STL [R1+0x1d70], R18 ;  /* 0x001d701201007387 */ /* 0x0009e20000100800 */
[----:B0-----:R-:W-:Y:S02]  /*1b0f0*/  LEA.HI.X.SX32 R19, R22, R4, 0x1, P2 ;  /* 0x0000000416137211 */ /* 0x001fe400010f0eff */
[-C--:B----4-:R-:W-:Y:S02]  /*1b100*/  LEA R18, P2, R5, R17.reuse, 0x1 ;  /* 0x0000001105127211 */ /* 0x090fe400078408ff */
[----:B-----5:R-:W-:-:S05]  /*1b110*/  LEA R20, P1, R28, R17, 0x1 ;  /* 0x000000111c147211 */ /* 0x020fca00078208ff */
[----:B------:R0:W-:Y:S04]  /*1b120*/  STL [R1+0x1d74], R20 ;  /* 0x001d741401007387 */ /* 0x0001e80000100800 */
[----:B------:R3:W-:Y:S04]  /*1b130*/  STL [R1+0x1d68], R19 ;  /* 0x001d681301007387 */ /* 0x0007e80000100800 */
[----:B------:R1:W-:Y:S01]  /*1b140*/  STL [R1+0x1d6c], R18 ;  /* 0x001d6c1201007387 */ /* 0x0003e20000100800 */
[----:B0-----:R-:W-:Y:S02]  /*1b150*/  LEA.HI.X.SX32 R20, R23, R4, 0x1, P3 ;  /* 0x0000000417147211 */ /* 0x001fe400018f0eff */
[----:B---3--:R-:W-:-:S03]  /*1b160*/  LEA R19, P3, R6, R17, 0x1 ;  /* 0x0000001106137211 */ /* 0x008fc600078608ff */
[----:B------:R2:W-:Y:S01]  /*1b170*/  STL [R1+0x1d60], R20 ;  /* 0x001d601401007387 */ /* 0x0005e20000100800 */
[----:B-1----:R-:W-:-:S03]  /*1b180*/  LEA.HI.X.SX32 R18, R29, R4, 0x1, P4 ;  /* 0x000000041d127211 */ /* 0x002fc600020f0eff */
[----:B------:R-:W3:Y:S04]  /*1b190*/  LDL.LU R29, [R1+0x218] ;  /* 0x00021800011d7983 */ /* 0x000ee80000300800 */
[----:B------:R-:W-:Y:S01]  /*1b1a0*/  STL [R1+0x1d64], R19 ;  /* 0x001d641301007387 */ /* 0x000fe20000100800 */
[----:B--2---:R-:W-:-:S03]  /*1b1b0*/  LEA R20, P4, R7, R17, 0x1 ;  /* 0x0000001107147211 */ /* 0x004fc600078808ff */
[----:B------:R0:W-:Y:S04]  /*1b1c0*/  STL [R1+0x1d58], R18 ;  /* 0x001d581201007387 */ /* 0x0001e80000100800 */
[----:B------:R1:W-:Y:S01]  /*1b1d0*/  STL [R1+0x1d5c], R20 ;  /* 0x001d5c1401007387 */ /* 0x0003e20000100800 */
[-C--:B0-----:R-:W-:Y:S02]  /*1b1e0*/  LEA.HI.X.SX32 R18, R24, R4.reuse, 0x1, P5 ;  /* 0x0000000418127211 */ /* 0x081fe400028f0eff */
[-C--:B------:R-:W-:Y:S02]  /*1b1f0*/  LEA R19, P5, R8, R17.reuse, 0x1 ;  /* 0x0000001108137211 */ /* 0x080fe400078a08ff */
[----:B-1----:R-:W-:Y:S01]  /*1b200*/  LEA.HI.X.SX32 R20, R25, R4, 0x1, P6 ;  /* 0x0000000419147211 */ /* 0x002fe200030f0eff */
[----:B------:R0:W-:Y:S04]  /*1b210*/  STL [R1+0x1d50], R18 ;  /* 0x001d501201007387 */ /* 0x0001e80000100800 */
[----:B------:R1:W-:Y:S01]  /*1b220*/  STL [R1+0x1d54], R19 ;  /* 0x001d541301007387 */ /* 0x0003e20000100800 */
[----:B0-----:R-:W-:-:S03]  /*1b230*/  LEA R18, P6, R9, R17, 0x1 ;  /* 0x0000001109127211 */ /* 0x001fc600078c08ff */
[----:B------:R-:W-:Y:S01]  /*1b240*/  STL [R1+0x1d48], R20 ;  /* 0x001d481401007387 */ /* 0x000fe20000100800 */
[-C--:B-1----:R-:W-:Y:S02]  /*1b250*/  LEA.HI.X.SX32 R19, R0, R4.reuse, 0x1, P0 ;  /* 0x0000000400137211 */ /* 0x082fe400000f0eff */
[----:B------:R-:W-:Y:S01]  /*1b260*/  LEA R0, P0, R10, R17, 0x1 ;  /* 0x000000110a007211 */ /* 0x000fe200078008ff */
[----:B------:R0:W-:Y:S04]  /*1b270*/  STL [R1+0x1d4c], R18 ;  /* 0x001d4c1201007387 */ /* 0x0001e80000100800 */
[----:B------:R-:W-:Y:S01]  /*1b280*/  STL [R1+0x1d40], R19 ;  /* 0x001d401301007387 */ /* 0x000fe20000100800 */
[----:B0-----:R-:W-:-:S03]  /*1b290*/  LEA.HI.X.SX32 R18, R28, R4, 0x1, P1 ;  /* 0x000000041c127211 */ /* 0x001fc600008f0eff */
[----:B------:R-:W2:Y:S04]  /*1b2a0*/  LDL.LU R28, [R1+0x244] ;  /* 0x00024400011c7983 */ /* 0x000ea80000300800 */
[----:B------:R0:W-:Y:S04]  /*1b2b0*/  STL [R1+0x1d44], R0 ;  /* 0x001d440001007387 */ /* 0x0001e80000100800 */
[----:B------:R1:W-:Y:S01]  /*1b2c0*/  STL [R1+0x1d38], R18 ;  /* 0x001d381201007387 */ /* 0x0003e20000100800 */
[----:B0-----:R-:W-:Y:S02]  /*1b2d0*/  LEA R0, P1, R11, R17, 0x1 ;  /* 0x000000110b007211 */ /* 0x001fe400078208ff */
[----:B-1----:R-:W-:-:S02]  /*1b2e0*/  LEA.HI.X.SX32 R18, R5, R4, 0x1, P2 ;  /* 0x0000000405127211 */ /* 0x002fc400010f0eff */
[----:B------:R-:W4:Y:S04]  /*1b2f0*/  LDL.LU R5, [R1+0x22c] ;  /* 0x00022c0001057983 */ /* 0x000f280000300800 */
[----:B------:R0:W-:Y:S01]  /*1b300*/  STL [R1+0x1d3c], R0 ;  /* 0x001d3c0001007387 */ /* 0x0001e20000100800 */
[----:B------:R-:W-:-:S03]  /*1b310*/  LEA.HI.X.SX32 R6, R6, R4, 0x1, P3 ;  /* 0x0000000406067211 */ /* 0x000fc600018f0eff */
[----:B------:R1:W-:Y:S01]  /*1b320*/  STL [R1+0x1d30], R18 ;  /* 0x001d301201007387 */ /* 0x0003e20000100800 */
[----:B0-----:R-:W-:-:S03]  /*1b330*/  LEA R0, P2, R12, R17, 0x1 ;  /* 0x000000110c007211 */ /* 0x001fc600078408ff */
[----:B-1----:R-:W5:Y:S01]  /*1b340*/  LDL.LU R18, [R1+0x27c] ;  /* 0x00027c0001127983 */ /* 0x002f620000300800 */
[----:B------:R-:W-:-:S03]  /*1b350*/  LEA.HI.X.SX32 R7, R7, R4, 0x1, P4 ;  /* 0x0000000407077211 */ /* 0x000fc600020f0eff */
[----:B------:R0:W-:Y:S04]  /*1b360*/  STL [R1+0x1d34], R0 ;  /* 0x001d340001007387 */ /* 0x0001e80000100800 */
[----:B------:R-:W5:Y:S01]  /*1b370*/  LDL.LU R19, [R1+0x294] ;  /* 0x0002940001137983 */ /* 0x000f620000300800 */
[----:B0-----:R-:W-:-:S03]  /*1b380*/  LEA R0, P3, R13, R17, 0x1 ;  /* 0x000000110d007211 */ /* 0x001fc600078608ff */
[----:B------:R0:W-:Y:S04]  /*1b390*/  STL [R1+0x1d28], R6 ;  /* 0x001d280601007387 */ /* 0x0001e80000100800 */
[----:B------:R1:W-:Y:S01]  /*1b3a0*/  STL [R1+0x1d2c], R0 ;  /* 0x001d2c0001007387 */ /* 0x0003e20000100800 */
[----:B0-----:R-:W-:-:S03]  /*1b3b0*/  LEA R6, P4, R14, R17, 0x1 ;  /* 0x000000110e067211 */ /* 0x001fc600078808ff */
[----:B------:R-:W-:Y:S01]  /*1b3c0*/  STL [R1+0x1d20], R7 ;  /* 0x001d200701007387 */ /* 0x000fe20000100800 */
[----:B-1----:R-:W-:-:S03]  /*1b3d0*/  LEA.HI.X.SX32 R0, R8, R4, 0x1, P5 ;  /* 0x0000000408007211 */ /* 0x002fc600028f0eff */
[----:B------:R-:W5:Y:S04]  /*1b3e0*/  LDL.LU R8, [R1+0x2a8] ;  /* 0x0002a80001087983 */ /* 0x000f680000300800 */
[----:B------:R0:W-:Y:S04]  /*1b3f0*/  STL [R1+0x1d24], R6 ;  /* 0x001d240601007387 */ /* 0x0001e80000100800 */
[----:B------:R-:W5:Y:S04]  /*1b400*/  LDL.LU R20, [R1+0x2bc] ;  /* 0x0002bc0001147983 */ /* 0x000f680000300800 */
[----:B------:R1:W-:Y:S01]  /*1b410*/  STL [R1+0x1d18], R0 ;  /* 0x001d180001007387 */ /* 0x0003e20000100800 */
[----:B0-----:R-:W-:-:S02]  /*1b420*/  LEA R6, P5, R15, R17, 0x1 ;  /* 0x000000110f067211 */ /* 0x001fc400078a08ff */
[-C--:B-1----:R-:W-:Y:S02]  /*1b430*/  LEA.HI.X.SX32 R0, R9, R4.reuse, 0x1, P6 ;  /* 0x0000000409007211 */ /* 0x082fe400030f0eff */
[----:B------:R-:W5:Y:S04]  /*1b440*/  LDL.LU R9, [R1+0x26c] ;  /* 0x00026c0001097983 */ /* 0x000f680000300800 */
[----:B------:R-:W-:Y:S04]  /*1b450*/  STL [R1+0x1d1c], R6 ;  /* 0x001d1c0601007387 */ /* 0x000fe80000100800 */
[----:B------:R-:W5:Y:S04]  /*1b460*/  LDL.LU R21, [R1+0x2d4] ;  /* 0x0002d40001157983 */ /* 0x000f680000300800 */
[----:B------:R0:W-:Y:S02]  /*1b470*/  STL [R1+0x1d10], R0 ;  /* 0x001d100001007387 */ /* 0x0001e40000100800 */
[----:B0-----:R-:W-:-:S02]  /*1b480*/  LEA.HI.X.SX32 R0, R10, R4, 0x1, P0 ;  /* 0x000000040a007211 */ /* 0x001fc400000f0eff */
[----:B------:R-:W5:Y:S01]  /*1b490*/  LDL.LU R10, [R1+0x254] ;  /* 0x00025400010a7983 */ /* 0x000f620000300800 */
[----:B------:R-:W-:-:S05]  /*1b4a0*/  LEA R6, P6, R16, R17, 0x1 ;  /* 0x0000001110067211 */ /* 0x000fca00078c08ff */
[----:B------:R-:W-:Y:S04]  /*1b4b0*/  STL [R1+0x1d14], R6 ;  /* 0x001d140601007387 */ /* 0x000fe80000100800 */
[----:B------:R-:W5:Y:S04]  /*1b4c0*/  LDL.LU R22, [R1+0x2e8] ;  /* 0x0002e80001167983 */ /* 0x000f680000300800 */
[----:B------:R0:W-:Y:S04]  /*1b4d0*/  STL [R1+0x1d08], R0 ;  /* 0x001d080001007387 */ /* 0x0001e80000100800 */
[----:B------:R-:W5:Y:S01]  /*1b4e0*/  LDL.LU R23, [R1+0x2fc] ;  /* 0x0002fc0001177983 */ /* 0x000f620000300800 */
[----:B0-----:R-:W-:Y:S01]  /*1b4f0*/  LEA.HI.X.SX32 R0, R11, R4, 0x1, P1 ;  /* 0x000000040b007211 */ /* 0x001fe200008f0eff */
[----:B------:R-:W-:Y:S01]  /*1b500*/  IMAD.MOV.U32 R7, RZ, RZ, R27 ;  /* 0x000000ffff077224 */ /* 0x000fe200078e001b */
[----:B---3--:R-:W-:-:S05]  /*1b510*/  LEA R6, P0, R29, R17, 0x1 ;  /* 0x000000111d067211 */ /* 0x008fca00078008ff */
[----:B------:R-:W-:Y:S04]  /*1b520*/  STL [R1+0x1d0c], R6 ;  /* 0x001d0c0601007387 */ /* 0x000fe80000100800 */
[----:B------:R0:W-:Y:S04]  /*1b530*/  STL [R1+0x1d00], R0 ;  /* 0x001d000001007387 */ /* 0x0001e80000100800 */
[----:B------:R-:W3:Y:S01]  /*1b540*/  LDL.LU R24, [R1+0x314] ;  /* 0x0003140001187983 */ /* 0x000ee20000300800 */
[----:B0-----:R-:W-:Y:S02]  /*1b550*/  LEA.HI.X.SX32 R0, R12, R4, 0x1, P2 ;  /* 0x000000040c007211 */ /* 0x001fe400010f0eff */
[----:B----4-:R-:W-:-:S05]  /*1b560*/  LEA R6, P1, R5, R17, 0x1 ;  /* 0x0000001105067211 */ /* 0x010fca00078208ff */
[----:B------:R2:W-:Y:S04]  /*1b570*/  STL [R1+0x1d04], R6 ;  /* 0x001d040601007387 */ /* 0x0005e80000100800 */
[----:B------:R0:W-:Y:S04]  /*1b580*/  STL [R1+0x1cf8], R0 ;  /* 0x001cf80001007387 */ /* 0x0001e80000100800 */
[----:B------:R-:W4:Y:S01]  /*1b590*/  LDL.LU R25, [R1+0x324] ;  /* 0x0003240001197983 */ /* 0x000f220000300800 */
[----:B--2---:R-:W-:Y:S02]  /*1b5a0*/  LEA R6, P2, R28, R17, 0x1 ;  /* 0x000000111c067211 */ /* 0x004fe400078408ff */
[----:B0-----:R-:W-:-:S03]  /*1b5b0*/  LEA.HI.X.SX32 R0, R13, R4, 0x1, P3 ;  /* 0x000000040d007211 */ /* 0x001fc600018f0eff */
[----:B------:R0:W-:Y:S04]  /*1b5c0*/  STL [R1+0x1cfc], R6 ;  /* 0x001cfc0601007387 */ /* 0x0001e80000100800 */
[----:B------:R1:W-:Y:S01]  /*1b5d0*/  STL [R1+0x1cf0], R0 ;  /* 0x001cf00001007387 */ /* 0x0003e20000100800 */
[----:B0-----:R-:W-:Y:S01]  /*1b5e0*/  IMAD.MOV.U32 R6, RZ, RZ, R26 ;  /* 0x000000ffff067224 */ /* 0x001fe200078e001a */
[----:B-1----:R-:W-:Y:S02]  /*1b5f0*/  LEA.HI.X.SX32 R0, R14, R4, 0x1, P4 ;  /* 0x000000040e007211 */ /* 0x002fe400020f0eff */
[----:B-----5:R-:W-:-:S05]  /*1b600*/  LEA R11, P3, R10, R17, 0x1 ;  /* 0x000000110a0b7211 */ /* 0x020fca00078608ff */
[----:B------:R0:W-:Y:S04]  /*1b610*/  STL [R1+0x1cf4], R11 ;  /* 0x001cf40b01007387 */ /* 0x0001e80000100800 */
[----:B------:R-:W2:Y:S04]  /*1b620*/  LDL.LU R26, [R1+0x33c] ;  /* 0x00033c00011a7983 */ /* 0x000ea80000300800 */
[----:B------:R1:W-:Y:S04]  /*1b630*/  STL [R1+0x1ce8], R0 ;  /* 0x001ce80001007387 */ /* 0x0003e80000100800 */
[----:B------:R-:W5:Y:S01]  /*1b640*/  LDL.LU R27, [R1+0x34c] ;  /* 0x00034c00011b7983 */ /* 0x000f620000300800 */
[----:B0-----:R-:W-:-:S02]  /*1b650*/  LEA.HI.X.SX32 R11, R15, R4, 0x1, P5 ;  /* 0x000000040f0b7211 */ /* 0x001fc400028f0eff */
[----:B-1----:R-:W-:-:S05]  /*1b660*/  LEA R0, P4, R9, R17, 0x1 ;  /* 0x0000001109007211 */ /* 0x002fca00078808ff */
[----:B------:R0:W-:Y:S04]  /*1b670*/  STL [R1+0x1cec], R0 ;  /* 0x001cec0001007387 */ /* 0x0001e80000100800 */
[----:B------:R-:W-:Y:S01]  /*1b680*/  STL [R1+0x1ce0], R11 ;  /* 0x001ce00b01007387 */ /* 0x000fe20000100800 */
[----:B0-----:R-:W-:-:S05]  /*1b690*/  LEA R0, P5, R18, R17, 0x1 ;  /* 0x0000001112007211 */ /* 0x001fca00078a08ff */
[----:B------:R0:W-:Y:S04]  /*1b6a0*/  STL [R1+0x1ce4], R0 ;  /* 0x001ce40001007387 */ /* 0x0001e80000100800 */
[----:B0-----:R-:W5:Y:S01]  /*1b6b0*/  LDL.LU R0, [R1+0x364] ;  /* 0x0003640001007983 */ /* 0x001f620000300800 */
[----:B------:R-:W-:Y:S02]  /*1b6c0*/  LEA.HI.X.SX32 R12, R16, R4, 0x1, P6 ;  /* 0x00000004100c7211 */ /* 0x000fe400030f0eff */
[----:B------:R-:W-:-:S03]  /*1b6d0*/  LEA R11, P6, R19, R17, 0x1 ;  /* 0x00000011130b7211 */ /* 0x000fc600078c08ff */
[----:B------:R0:W-:Y:S04]  /*1b6e0*/  STL [R1+0x15e4], R12 ;  /* 0x0015e40c01007387 */ /* 0x0001e80000100800 */
[----:B------:R1:W-:Y:S01]  /*1b6f0*/  STL [R1+0x1604], R11 ;  /* 0x0016040b01007387 */ /* 0x0003e20000100800 */
[----:B0-----:R-:W-:-:S03]  /*1b700*/  LEA.HI.X.SX32 R12, R29, R4, 0x1, P0 ;  /* 0x000000041d0c7211 */ /* 0x001fc600000f0eff */
[----:B------:R-:W5:Y:S01]  /*1b710*/  LDL.LU R29, [R1+0x378] ;  /* 0x00037800011d7983 */ /* 0x000f620000300800 */
[----:B-1----:R-:W-:-:S03]  /*1b720*/  LEA R11, P0, R8, R17, 0x1 ;  /* 0x00000011080b7211 */ /* 0x002fc600078008ff */
[----:B------:R0:W-:Y:S02]  /*1b730*/  STL [R1+0x15e8], R12 ;  /* 0x0015e80c01007387 */ /* 0x0001e40000100800 */
[-C--:B0-----:R-:W-:Y:S02]  /*1b740*/  LEA.HI.X.SX32 R12, R5, R4.reuse, 0x1, P1 ;  /* 0x00000004050c7211 */ /* 0x081fe400008f0eff */
[----:B------:R-:W5:Y:S04]  /*1b750*/  LDL.LU R5, [R1+0x38c] ;  /* 0x00038c0001057983 */ /* 0x000f680000300800 */
[----:B------:R-:W-:Y:S04]  /*1b760*/  STL [R1+0x160c], R11 ;  /* 0x00160c0b01007387 */ /* 0x000fe80000100800 */
[----:B------:R0:W-:Y:S02]  /*1b770*/  STL [R1+0x15ec], R12 ;  /* 0x0015ec0c01007387 */ /* 0x0001e40000100800 */
[----:B0-----:R-:W-:-:S02]  /*1b780*/  LEA.HI.X.SX32 R12, R28, R4, 0x1, P2 ;  /* 0x000000041c0c7211 */ /* 0x001fc400010f0eff */
[----:B------:R-:W5:Y:S01]  /*1b790*/  LDL.LU R28, [R1+0x398] ;  /* 0x00039800011c7983 */ /* 0x000f620000300800 */
[----:B------:R-:W-:-:S05]  /*1b7a0*/  LEA R11, P1, R20, R17, 0x1 ;  /* 0x00000011140b7211 */ /* 0x000fca00078208ff */
[----:B------:R0:W-:Y:S04]  /*1b7b0*/  STL [R1+0x1614], R11 ;  /* 0x0016140b01007387 */ /* 0x0001e80000100800 */
[----:B------:R1:W-:Y:S01]  /*1b7c0*/  STL [R1+0x15f0], R12 ;  /* 0x0015f00c01007387 */ /* 0x0003e20000100800 */
[-C--:B0-----:R-:W-:Y:S02]  /*1b7d0*/  LEA R11, P2, R21, R17.reuse, 0x1 ;  /* 0x00000011150b7211 */ /* 0x081fe400078408ff */
[----:B-1----:R-:W-:Y:S02]  /*1b7e0*/  LEA.HI.X.SX32 R12, R10, R4, 0x1, P3 ;  /* 0x000000040a0c7211 */ /* 0x002fe400018f0eff */
[----:B------:R-:W5:Y:S04]  /*1b7f0*/  LDL.LU R10, [R1+0x394] ;  /* 0x00039400010a7983 */ /* 0x000f680000300800 */
[----:B------:R0:W-:Y:S04]  /*1b800*/  STL [R1+0x161c], R11 ;  /* 0x00161c0b01007387 */ /* 0x0001e80000100800 */
[----:B------:R1:W-:Y:S01]  /*1b810*/  STL [R1+0x15f4], R12 ;  /* 0x0015f40c01007387 */ /* 0x0003e20000100800 */
[----:B0-----:R-:W-:-:S02]  /*1b820*/  LEA R11, P3, R22, R17, 0x1 ;  /* 0x00000011160b7211 */ /* 0x001fc400078608ff */
[----:B-1----:R-:W-:Y:S02]  /*1b830*/  LEA.HI.X.SX32 R12, R9, R4, 0x1, P4 ;  /* 0x00000004090c7211 */ /* 0x002fe400020f0eff */
[----:B------:R-:W5:Y:S04]  /*1b840*/  LDL.LU R9, [R1+0x390] ;  /* 0x0003900001097983 */ /* 0x000f680000300800 */
[----:B------:R0:W-:Y:S04]  /*1b850*/  STL [R1+0x1624], R11 ;  /* 0x0016240b01007387 */ /* 0x0001e80000100800 */
[----:B------:R1:W-:Y:S01]  /*1b860*/  STL [R1+0x15f8], R12 ;  /* 0x0015f80c01007387 */ /* 0x0003e20000100800 */
[----:B0-----:R-:W-:-:S02]  /*1b870*/  LEA R11, P4, R23, R17, 0x1 ;  /* 0x00000011170b7211 */ /* 0x001fc400078808ff */
[-C--:B-1----:R-:W-:Y:S02]  /*1b880*/  LEA.HI.X.SX32 R12, R18, R4.reuse, 0x1, P5 ;  /* 0x00000004120c7211 */ /* 0x082fe400028f0eff */
[----:B------:R-:W5:Y:S04]  /*1b890*/  LDL.LU R18, [R1+0x388] ;  /* 0x0003880001127983 */ /* 0x000f680000300800 */
[----:B------:R-:W-:Y:S04]  /*1b8a0*/  STL [R1+0x162c], R11 ;  /* 0x00162c0b01007387 */ /* 0x000fe80000100800 */
[----:B------:R0:W-:Y:S02]  /*1b8b0*/  STL [R1+0x15fc], R12 ;  /* 0x0015fc0c01007387 */ /* 0x0001e40000100800 */
[----:B0-----:R-:W-:-:S02]  /*1b8c0*/  LEA.HI.X.SX32 R12, R19, R4, 0x1, P6 ;  /* 0x00000004130c7211 */ /* 0x001fc400030f0eff */
[----:B------:R-:W5:Y:S01]  /*1b8d0*/  LDL.LU R19, [R1+0x384] ;  /* 0x0003840001137983 */ /* 0x000f620000300800 */
[----:B---3--:R-:W-:Y:S02]  /*1b8e0*/  LEA R11, P5, R24, R17, 0x1 ;  /* 0x00000011180b7211 */ /* 0x008fe400078a08ff */
[----:B------:R-:W-:-:S03]  /*1b8f0*/  LEA.HI.X.SX32 R8, R8, R4, 0x1, P0 ;  /* 0x0000000408087211 */ /* 0x000fc600000f0eff */
[----:B------:R4:W-:Y:S04]  /*1b900*/  STL [R1+0x1634], R11 ;  /* 0x0016340b01007387 */ /* 0x0009e80000100800 */
[----:B------:R-:W-:Y:S01]  /*1b910*/  STL [R1+0x1600], R12 ;  /* 0x0016000c01007387 */ /* 0x000fe20000100800 */
[----:B----4-:R-:W-:-:S05]  /*1b920*/  LEA R11, P6, R25, R17, 0x1 ;  /* 0x00000011190b7211 */ /* 0x010fca00078c08ff */
[----:B------:R0:W-:Y:S04]  /*1b930*/  STL [R1+0x163c], R11 ;  /* 0x00163c0b01007387 */ /* 0x0001e80000100800 */
[----:B------:R1:W-:Y:S01]  /*1b940*/  STL [R1+0x1608], R8 ;  /* 0x0016080801007387 */ /* 0x0003e20000100800 */
[----:B0-----:R-:W-:-:S03]  /*1b950*/  LEA.HI.X.SX32 R11, R20, R4, 0x1, P1 ;  /* 0x00000004140b7211 */ /* 0x001fc600008f0eff */
[----:B-1----:R-:W3:Y:S01]  /*1b960*/  LDL.LU R8, [R1+0x380] ;  /* 0x0003800001087983 */ /* 0x002ee20000300800 */
[----:B--2---:R-:W-:-:S05]  /*1b970*/  LEA R12, P0, R26, R17, 0x1 ;  /* 0x000000111a0c7211 */ /* 0x004fca00078008ff */
[----:B------:R5:W-:Y:S04]  /*1b980*/  STL [R1+0x1644], R12 ;  /* 0x0016440c01007387 */ /* 0x000be80000100800 */
[----:B------:R-:W2:Y:S01]  /*1b990*/  LDL.LU R20, [R1+0x37c] ;  /* 0x00037c0001147983 */ /* 0x000ea20000300800 */
[----:B-----5:R-:W-:-:S03]  /*1b9a0*/  LEA R12, P1, R27, R17, 0x1 ;  /* 0x000000111b0c7211 */ /* 0x020fc600078208ff */
[----:B------:R0:W-:Y:S04]  /*1b9b0*/  STL [R1+0x1610], R11 ;  /* 0x0016100b01007387 */ /* 0x0001e80000100800 */
[----:B------:R-:W-:Y:S01]  /*1b9c0*/  STL [R1+0x164c], R12 ;  /* 0x00164c0c01007387 */ /* 0x000fe20000100800 */
[----:B0-----:R-:W-:-:S03]  /*1b9d0*/  LEA.HI.X.SX32 R11, R21, R4, 0x1, P2 ;  /* 0x00000004150b7211 */ /* 0x001fc600010f0eff */
[----:B------:R-:W4:Y:S04]  /*1b9e0*/  LDL.LU R21, [R1+0x374] ;  /* 0x0003740001157983 */ /* 0x000f280000300800 */
[----:B------:R0:W-:Y:S01]  /*1b9f0*/  STL [R1+0x1618], R11 ;  /* 0x0016180b01007387 */ /* 0x0001e20000100800 */
[----:B------:R-:W-:Y:S02]  /*1ba00*/  LEA R13, P2, R0, R17, 0x1 ;  /* 0x00000011000d7211 */ /* 0x000fe400078408ff */
[----:B0-----:R-:W-:-:S03]  /*1ba10*/  LEA.HI.X.SX32 R11, R22, R4, 0x1, P3 ;  /* 0x00000004160b7211 */ /* 0x001fc600018f0eff */
[----:B------:R-:W-:Y:S04]  /*1ba20*/  STL [R1+0x1654], R13 ;  /* 0x0016540d01007387 */ /* 0x000fe80000100800 */
[----:B------:R-:W5:Y:S04]  /*1ba30*/  LDL.LU R22, [R1+0x370] ;  /* 0x0003700001167983 */ /* 0x000f680000300800 */
[----:B------:R0:W-:Y:S01]  /*1ba40*/  STL [R1+0x1620], R11 ;  /* 0x0016200b01007387 */ /* 0x0001e20000100800 */
[----:B------:R-:W-:Y:S02]  /*1ba50*/  LEA R12, P3, R29, R17, 0x1 ;  /* 0x000000111d0c7211 */ /* 0x000fe400078608ff */
[----:B0-----:R-:W-:-:S03]  /*1ba60*/  LEA.HI.X.SX32 R11, R23, R4, 0x1, P4 ;  /* 0x00000004170b7211 */ /* 0x001fc600020f0eff */
[----:B------:R0:W-:Y:S04]  /*1ba70*/  STL [R1+0x165c], R12 ;  /* 0x00165c0c01007387 */ /* 0x0001e80000100800 */
[----:B------:R-:W5:Y:S04]  /*1ba80*/  LDL.LU R23, [R1+0x36c] ;  /* 0x00036c0001177983 */ /* 0x000f680000300800 */
[----:B------:R1:W-:Y:S01]  /*1ba90*/  STL [R1+0x1628], R11 ;  /* 0x0016280b01007387 */ /* 0x0003e20000100800 */
[----:B0-----:R-:W-:Y:S02]  /*1baa0*/  LEA R12, P4, R5, R17, 0x1 ;  /* 0x00000011050c7211 */ /* 0x001fe400078808ff */
[----:B-1----:R-:W-:-:S02]  /*1bab0*/  LEA.HI.X.SX32 R11, R24, R4, 0x1, P5 ;  /* 0x00000004180b7211 */ /* 0x002fc400028f0eff */
[----:B------:R-:W5:Y:S04]  /*1bac0*/  LDL.LU R24, [R1+0x368] ;  /* 0x0003680001187983 */ /* 0x000f680000300800 */
[----:B------:R0:W-:Y:S04]  /*1bad0*/  STL [R1+0x1664], R12 ;  /* 0x0016640c01007387 */ /* 0x0001e80000100800 */
[----:B------:R1:W-:Y:S01]  /*1bae0*/  STL [R1+0x1630], R11 ;  /* 0x0016300b01007387 */ /* 0x0003e20000100800 */
[----:B0-----:R-:W-:Y:S02]  /*1baf0*/  LEA R12, P5, R28, R17, 0x1 ;  /* 0x000000111c0c7211 */ /* 0x001fe400078a08ff */
[----:B-1----:R-:W-:-:S02]  /*1bb00*/  LEA.HI.X.SX32 R11, R25, R4, 0x1, P6 ;  /* 0x00000004190b7211 */ /* 0x002fc400030f0eff */
        /* <DEDUP_REMOVED lines=19> */
[----:B-1----:R-:W-:-:S03]  /*1bc40*/  LEA.HI.X.SX32 R11, R29, R4, 0x1, P3 ;  /* 0x000000041d0b7211 */ /* 0x002fc600018f0eff */
[----:B------:R-:W-:Y:S04]  /*1bc50*/  STL [R1+0x168c], R12 ;  /* 0x00168c0c01007387 */ /* 0x000fe80000100800 */
[----:B------:R-:W5:Y:S04]  /*1bc60*/  LDL.LU R29, [R1+0x350] ;  /* 0x00035000011d7983 */ /* 0x000f680000300800 */
[----:B------:R0:W-:Y:S02]  /*1bc70*/  STL [R1+0x1658], R11 ;  /* 0x0016580b01007387 */ /* 0x0001e40000100800 */
[----:B0-----:R-:W-:-:S02]  /*1bc80*/  LEA.HI.X.SX32 R11, R5, R4, 0x1, P4 ;  /* 0x00000004050b7211 */ /* 0x001fc400020f0eff */
[----:B------:R-:W5:Y:S01]  /*1bc90*/  LDL.LU R5, [R1+0x348] ;  /* 0x0003480001057983 */ /* 0x000f620000300800 */
[----:B---3--:R-:W-:-:S05]  /*1bca0*/  LEA R12, P3, R8, R17, 0x1 ;  /* 0x00000011080c7211 */ /* 0x008fca00078608ff */
[----:B------:R-:W-:Y:S04]  /*1bcb0*/  STL [R1+0x1694], R12 ;  /* 0x0016940c01007387 */ /* 0x000fe80000100800 */
[----:B------:R0:W-:Y:S02]  /*1bcc0*/  STL [R1+0x1660], R11 ;  /* 0x0016600b01007387 */ /* 0x0001e40000100800 */
[----:B0-----:R-:W-:Y:S02]  /*1bcd0*/  LEA.HI.X.SX32 R11, R28, R4, 0x1, P5 ;  /* 0x000000041c0b7211 */ /* 0x001fe400028f0eff */
[----:B--2---:R-:W-:-:S05]  /*1bce0*/  LEA R13, P4, R20, R17, 0x1 ;  /* 0x00000011140d7211 */ /* 0x004fca00078808ff */
[----:B------:R-:W-:Y:S04]  /*1bcf0*/  STL [R1+0x169c], R13 ;  /* 0x00169c0d01007387 */ /* 0x000fe80000100800 */
[----:B------:R-:W2:Y:S04]  /*1bd00*/  LDL.LU R28, [R1+0x344] ;  /* 0x00034400011c7983 */ /* 0x000ea80000300800 */
[----:B------:R0:W-:Y:S01]  /*1bd10*/  STL [R1+0x1668], R11 ;  /* 0x0016680b01007387 */ /* 0x0001e20000100800 */
[----:B----4-:R-:W-:Y:S02]  /*1bd20*/  LEA R12, P5, R21, R17, 0x1 ;  /* 0x00000011150c7211 */ /* 0x010fe400078a08ff */
[----:B0-----:R-:W-:-:S03]  /*1bd30*/  LEA.HI.X.SX32 R11, R10, R4, 0x1, P6 ;  /* 0x000000040a0b7211 */ /* 0x001fc600030f0eff */
[----:B------:R-:W-:Y:S04]  /*1bd40*/  STL [R1+0x16a4], R12 ;  /* 0x0016a40c01007387 */ /* 0x000fe80000100800 */
[----:B------:R-:W3:Y:S04]  /*1bd50*/  LDL.LU R10, [R1+0x340] ;  /* 0x00034000010a7983 */ /* 0x000ee80000300800 */
[----:B------:R0:W-:Y:S02]  /*1bd60*/  STL [R1+0x1670], R11 ;  /* 0x0016700b01007387 */ /* 0x0001e40000100800 */
[----:B0-----:R-:W-:-:S02]  /*1bd70*/  LEA.HI.X.SX32 R11, R9, R4, 0x1, P0 ;  /* 0x00000004090b7211 */ /* 0x001fc400000f0eff */
[----:B-----5:R-:W-:Y:S01]  /*1bd80*/  LEA R12, P6, R22, R17, 0x1 ;  /* 0x00000011160c7211 */ /* 0x020fe200078c08ff */
[----:B------:R-:W4:Y:S04]  /*1bd90*/  LDL.LU R9, [R1+0x338] ;  /* 0x0003380001097983 */ /* 0x000f280000300800 */
        /* <DEDUP_REMOVED lines=27> */
[----:B0-----:R-:W-:Y:S02]  /*1bf50*/  LEA R12, P5, R0, R17, 0x1 ;  /* 0x00000011000c7211 */ /* 0x001fe400078a08ff */
[----:B-1----:R-:W-:-:S03]  /*1bf60*/  LEA.HI.X.SX32 R11, R22, R4, 0x1, P6 ;  /* 0x00000004160b7211 */ /* 0x002fc600030f0eff */
[----:B------:R0:W-:Y:S04]  /*1bf70*/  STL [R1+0x16dc], R12 ;  /* 0x0016dc0c01007387 */ /* 0x0001e80000100800 */
[----:B------:R1:W-:Y:S04]  /*1bf80*/  STL [R1+0x16a8], R11 ;  /* 0x0016a80b01007387 */ /* 0x0003e80000100800 */
[----:B------:R-:W5:Y:S01]  /*1bf90*/  LDL.LU R22, [R1+0x31c] ;  /* 0x00031c0001167983 */ /* 0x000f620000300800 */
[----:B0-----:R-:W-:Y:S02]  /*1bfa0*/  LEA R12, P6, R29, R17, 0x1 ;  /* 0x000000111d0c7211 */ /* 0x001fe400078c08ff */
[----:B-1----:R-:W-:-:S03]  /*1bfb0*/  LEA.HI.X.SX32 R11, R23, R4, 0x1, P0 ;  /* 0x00000004170b7211 */ /* 0x002fc600000f0eff */
[----:B------:R0:W-:Y:S04]  /*1bfc0*/  STL [R1+0x16e4], R12 ;  /* 0x0016e40c01007387 */ /* 0x0001e80000100800 */
[----:B------:R-:W5:Y:S01]  /*1bfd0*/  LDL.LU R23, [R1+0x318] ;  /* 0x0003180001177983 */ /* 0x000f620000300800 */
[----:B0-----:R-:W-:-:S03]  /*1bfe0*/  LEA R12, P0, R5, R17, 0x1 ;  /* 0x00000011050c7211 */ /* 0x001fc600078008ff */
[----:B------:R0:W-:Y:S04]  /*1bff0*/  STL [R1+0x16b0], R11 ;  /* 0x0016b00b01007387 */ /* 0x0001e80000100800 */
[----:B------:R-:W-:Y:S01]  /*1c000*/  STL [R1+0x16ec], R12 ;  /* 0x0016ec0c01007387 */ /* 0x000fe20000100800 */
[----:B0-----:R-:W-:-:S03]  /*1c010*/  LEA.HI.X.SX32 R11, R24, R4, 0x1, P1 ;  /* 0x00000004180b7211 */ /* 0x001fc600008f0eff */
[----:B------:R-:W5:Y:S04]  /*1c020*/  LDL.LU R24, [R1+0x310] ;  /* 0x0003100001187983 */ /* 0x000f680000300800 */
[----:B------:R0:W-:Y:S02]  /*1c030*/  STL [R1+0x16b8], R11 ;  /* 0x0016b80b01007387 */ /* 0x0001e40000100800 */
[----:B0-----:R-:W-:Y:S02]  /*1c040*/  LEA.HI.X.SX32 R11, R25, R4, 0x1, P2 ;  /* 0x00000004190b7211 */ /* 0x001fe400010f0eff */
[----:B--2---:R-:W-:-:S05]  /*1c050*/  LEA R13, P1, R28, R17, 0x1 ;  /* 0x000000111c0d7211 */ /* 0x004fca00078208ff */
[----:B------:R-:W-:Y:S04]  /*1c060*/  STL [R1+0x16f4], R13 ;  /* 0x0016f40d01007387 */ /* 0x000fe80000100800 */
[----:B------:R-:W2:Y:S04]  /*1c070*/  LDL.LU R25, [R1+0x30c] ;  /* 0x00030c0001197983 */ /* 0x000ea80000300800 */
[----:B------:R0:W-:Y:S01]  /*1c080*/  STL [R1+0x16c0], R11 ;  /* 0x0016c00b01007387 */ /* 0x0001e20000100800 */
[----:B---3--:R-:W-:Y:S02]  /*1c090*/  LEA R12, P2, R10, R17, 0x1 ;  /* 0x000000110a0c7211 */ /* 0x008fe400078408ff */
[----:B0-----:R-:W-:-:S03]  /*1c0a0*/  LEA.HI.X.SX32 R11, R26, R4, 0x1, P3 ;  /* 0x000000041a0b7211 */ /* 0x001fc600018f0eff */
[----:B------:R4:W-:Y:S04]  /*1c0b0*/  STL [R1+0x16fc], R12 ;  /* 0x0016fc0c01007387 */ /* 0x0009e80000100800 */
[----:B------:R-:W3:Y:S04]  /*1c0c0*/  LDL.LU R26, [R1+0x308] ;  /* 0x00030800011a7983 */ /* 0x000ee80000300800 */
[----:B------:R0:W-:Y:S01]  /*1c0d0*/  STL [R1+0x16c8], R11 ;  /* 0x0016c80b01007387 */ /* 0x0001e20000100800 */
[----:B----4-:R-:W-:Y:S02]  /*1c0e0*/  LEA R12, P3, R9, R17, 0x1 ;  /* 0x00000011090c7211 */ /* 0x010fe400078608ff */
[----:B0-----:R-:W-:-:S02]  /*1c0f0*/  LEA.HI.X.SX32 R11, R27, R4, 0x1, P4 ;  /* 0x000000041b0b7211 */ /* 0x001fc400020f0eff */
[----:B------:R-:W4:Y:S04]  /*1c100*/  LDL.LU R27, [R1+0x304] ;  /* 0x00030400011b7983 */ /* 0x000f280000300800 */
[----:B------:R5:W-:Y:S04]  /*1c110*/  STL [R1+0x1704], R12 ;  /* 0x0017040c01007387 */ /* 0x000be80000100800 */
[----:B------:R0:W-:Y:S01]  /*1c120*/  STL [R1+0x16d0], R11 ;  /* 0x0016d00b01007387 */ /* 0x0001e20000100800 */
[----:B-----5:R-:W-:Y:S02]  /*1c130*/  LEA R12, P4, R18, R17, 0x1 ;  /* 0x00000011120c7211 */ /* 0x020fe400078808ff */
[----:B0-----:R-:W-:-:S02]  /*1c140*/  LEA.HI.X.SX32 R11, R0, R4, 0x1, P5 ;  /* 0x00000004000b7211 */ /* 0x001fc400028f0eff */
        /* <DEDUP_REMOVED lines=25> */
[----:B------:R-:W-:-:S05]  /*1c2e0*/  LEA R12, P2, R22, R17, 0x1 ;  /* 0x00000011160c7211 */ /* 0x000fca00078408ff */
[----:B------:R-:W-:Y:S04]  /*1c2f0*/  STL [R1+0x1734], R12 ;  /* 0x0017340c01007387 */ /* 0x000fe80000100800 */
        /* <DEDUP_REMOVED lines=8> */
[----:B------:R-:W-:Y:S04]  /*1c380*/  STL [R1+0x1744], R12 ;  /* 0x0017440c01007387 */ /* 0x000fe80000100800 */
[----:B------:R-:W5:Y:S04]  /*1c390*/  LDL.LU R19, [R1+0x2dc] ;  /* 0x0002dc0001137983 */ /* 0x000f680000300800 */
[----:B------:R0:W-:Y:S02]  /*1c3a0*/  STL [R1+0x1710], R11 ;  /* 0x0017100b01007387 */ /* 0x0001e40000100800 */
[----:B0-----:R-:W-:-:S02]  /*1c3b0*/  LEA.HI.X.SX32 R11, R8, R4, 0x1, P6 ;  /* 0x00000004080b7211 */ /* 0x001fc400030f0eff */
[----:B------:R-:W5:Y:S01]  /*1c3c0*/  LDL.LU R8, [R1+0x2d8] ;  /* 0x0002d80001087983 */ /* 0x000f620000300800 */
[----:B--2---:R-:W-:-:S05]  /*1c3d0*/  LEA R12, P5, R25, R17, 0x1 ;  /* 0x00000011190c7211 */ /* 0x004fca00078a08ff */
[----:B------:R-:W-:Y:S04]  /*1c3e0*/  STL [R1+0x174c], R12 ;  /* 0x00174c0c01007387 */ /* 0x000fe80000100800 */
[----:B------:R0:W-:Y:S02]  /*1c3f0*/  STL [R1+0x1718], R11 ;  /* 0x0017180b01007387 */ /* 0x0001e40000100800 */
[----:B0-----:R-:W-:Y:S02]  /*1c400*/  LEA.HI.X.SX32 R11, R20, R4, 0x1, P0 ;  /* 0x00000004140b7211 */ /* 0x001fe400000f0eff */
[----:B------:R-:W2:Y:S01]  /*1c410*/  LDL.LU R20, [R1+0x2d0] ;  /* 0x0002d00001147983 */ /* 0x000ea20000300800 */
[----:B---3--:R-:W-:-:S05]  /*1c420*/  LEA R12, P6, R26, R17, 0x1 ;  /* 0x000000111a0c7211 */ /* 0x008fca00078c08ff */
[----:B------:R4:W-:Y:S04]  /*1c430*/  STL [R1+0x1754], R12 ;  /* 0x0017540c01007387 */ /* 0x0009e80000100800 */
[----:B------:R0:W-:Y:S01]  /*1c440*/  STL [R1+0x1720], R11 ;  /* 0x0017200b01007387 */ /* 0x0001e20000100800 */
[-C--:B----4-:R-:W-:Y:S02]  /*1c450*/  LEA R12, P0, R27, R17.reuse, 0x1 ;  /* 0x000000111b0c7211 */ /* 0x090fe400078008ff */
[----:B0-----:R-:W-:Y:S02]  /*1c460*/  LEA.HI.X.SX32 R11, R21, R4, 0x1, P1 ;  /* 0x00000004150b7211 */ /* 0x001fe400008f0eff */
[----:B------:R-:W3:Y:S04]  /*1c470*/  LDL.LU R21, [R1+0x2cc] ;  /* 0x0002cc0001157983 */ /* 0x000ee80000300800 */
[----:B------:R5:W-:Y:S04]  /*1c480*/  STL [R1+0x175c], R12 ;  /* 0x00175c0c01007387 */ /* 0x000be80000100800 */
[----:B------:R0:W-:Y:S01]  /*1c490*/  STL [R1+0x1728], R11 ;  /* 0x0017280b01007387 */ /* 0x0001e20000100800 */
[----:B-----5:R-:W-:-:S02]  /*1c4a0*/  LEA R12, P1, R0, R17, 0x1 ;  /* 0x00000011000c7211 */ /* 0x020fc400078208ff */
[----:B0-----:R-:W-:Y:S02]  /*1c4b0*/  LEA.HI.X.SX32 R11, R22, R4, 0x1, P2 ;  /* 0x00000004160b7211 */ /* 0x001fe400010f0eff */
[----:B------:R-:W4:Y:S04]  /*1c4c0*/  LDL.LU R22, [R1+0x2c8] ;  /* 0x0002c80001167983 */ /* 0x000f280000300800 */
        /* <DEDUP_REMOVED lines=70> */
[----:B------:R0:W-:Y:S04]  /*1c930*/  STL [R1+0x17d4], R12 ;  /* 0x0017d40c01007387 */ /* 0x0001e80000100800 */
[----:B------:R1:W-:Y:S01]  /*1c940*/  STL [R1+0x17a0], R11 ;  /* 0x0017a00b01007387 */ /* 0x0003e20000100800 */
[----:B------:R-:W-:Y:S02]  /*1c950*/  LEA R13, P2, R26, R17, 0x1 ;  /* 0x000000111a0d7211 */ /* 0x000fe400078408ff */
[----:B0-----:R-:W-:-:S03]  /*1c960*/  LEA.HI.X.SX32 R12, R20, R4, 0x1, P3 ;  /* 0x00000004140c7211 */ /* 0x001fc600018f0eff */
[----:B------:R-:W-:Y:S04]  /*1c970*/  STL [R1+0x17dc], R13 ;  /* 0x0017dc0d01007387 */ /* 0x000fe80000100800 */
[----:B------:R-:W5:Y:S04]  /*1c980*/  LDL.LU R20, [R1+0x280] ;  /* 0x0002800001147983 */ /* 0x000f680000300800 */
[----:B------:R0:W-:Y:S01]  /*1c990*/  STL [R1+0x17a8], R12 ;  /* 0x0017a80c01007387 */ /* 0x0001e20000100800 */
[----:B-1----:R-:W-:Y:S02]  /*1c9a0*/  LEA R11, P3, R27, R17, 0x1 ;  /* 0x000000111b0b7211 */ /* 0x002fe400078608ff */
[----:B0-----:R-:W-:-:S03]  /*1c9b0*/  LEA.HI.X.SX32 R12, R21, R4, 0x1, P4 ;  /* 0x00000004150c7211 */ /* 0x001fc600020f0eff */
[----:B------:R-:W-:Y:S04]  /*1c9c0*/  STL [R1+0x17e4], R11 ;  /* 0x0017e40b01007387 */ /* 0x000fe80000100800 */
[----:B------:R-:W5:Y:S04]  /*1c9d0*/  LDL.LU R21, [R1+0x278] ;  /* 0x0002780001157983 */ /* 0x000f680000300800 */
[----:B------:R0:W-:Y:S02]  /*1c9e0*/  STL [R1+0x17b0], R12 ;  /* 0x0017b00c01007387 */ /* 0x0001e40000100800 */
[----:B0-----:R-:W-:-:S02]  /*1c9f0*/  LEA.HI.X.SX32 R12, R22, R4, 0x1, P5 ;  /* 0x00000004160c7211 */ /* 0x001fc400028f0eff */
[-C--:B------:R-:W-:Y:S01]  /*1ca00*/  LEA R11, P4, R0, R17.reuse, 0x1 ;  /* 0x00000011000b7211 */ /* 0x080fe200078808ff */
        /* <DEDUP_REMOVED lines=20> */
[----:B------:R-:W-:Y:S02]  /*1cb50*/  LEA.HI.X.SX32 R0, R0, R4, 0x1, P4 ;  /* 0x0000000400007211 */ /* 0x000fe400020f0eff */
[----:B--2---:R-:W-:-:S05]  /*1cb60*/  LEA R11, P1, R10, R17, 0x1 ;  /* 0x000000110a0b7211 */ /* 0x004fca00078208ff */
[----:B------:R-:W-:Y:S04]  /*1cb70*/  STL [R1+0x180c], R11 ;  /* 0x00180c0b01007387 */ /* 0x000fe80000100800 */
[----:B------:R0:W-:Y:S02]  /*1cb80*/  STL [R1+0x17d8], R12 ;  /* 0x0017d80c01007387 */ /* 0x0001e40000100800 */
[----:B0-----:R-:W-:Y:S02]  /*1cb90*/  LEA.HI.X.SX32 R12, R27, R4, 0x1, P3 ;  /* 0x000000041b0c7211 */ /* 0x001fe400018f0eff */
[----:B------:R-:W2:Y:S01]  /*1cba0*/  LDL.LU R27, [R1+0x25c] ;  /* 0x00025c00011b7983 */ /* 0x000ea20000300800 */
[----:B---3--:R-:W-:-:S05]  /*1cbb0*/  LEA R11, P2, R9, R17, 0x1 ;  /* 0x00000011090b7211 */ /* 0x008fca00078408ff */
[----:B------:R4:W-:Y:S04]  /*1cbc0*/  STL [R1+0x1814], R11 ;  /* 0x0018140b01007387 */ /* 0x0009e80000100800 */
[----:B------:R-:W-:Y:S01]  /*1cbd0*/  STL [R1+0x17e0], R12 ;  /* 0x0017e00c01007387 */ /* 0x000fe20000100800 */
[----:B----4-:R-:W-:-:S05]  /*1cbe0*/  LEA R11, P3, R18, R17, 0x1 ;  /* 0x00000011120b7211 */ /* 0x010fca00078608ff */
[----:B------:R0:W-:Y:S04]  /*1cbf0*/  STL [R1+0x181c], R11 ;  /* 0x00181c0b01007387 */ /* 0x0001e80000100800 */
[----:B------:R1:W-:Y:S01]  /*1cc00*/  STL [R1+0x17e8], R0 ;  /* 0x0017e80001007387 */ /* 0x0003e20000100800 */
[----:B0-----:R-:W-:-:S03]  /*1cc10*/  LEA.HI.X.SX32 R11, R29, R4, 0x1, P5 ;  /* 0x000000041d0b7211 */ /* 0x001fc600028f0eff */
[----:B-1----:R-:W3:Y:S01]  /*1cc20*/  LDL.LU R0, [R1+0x258] ;  /* 0x0002580001007983 */ /* 0x002ee20000300800 */
[----:B-----5:R-:W-:-:S05]  /*1cc30*/  LEA R12, P4, R19, R17, 0x1 ;  /* 0x00000011130c7211 */ /* 0x020fca00078808ff */
[----:B------:R0:W-:Y:S04]  /*1cc40*/  STL [R1+0x1824], R12 ;  /* 0x0018240c01007387 */ /* 0x0001e80000100800 */
[----:B------:R-:W4:Y:S01]  /*1cc50*/  LDL.LU R29, [R1+0x250] ;  /* 0x00025000011d7983 */ /* 0x000f220000300800 */
        /* <DEDUP_REMOVED lines=42> */
[----:B--2---:R-:W-:-:S05]  /*1cf00*/  LEA R12, P6, R27, R17, 0x1 ;  /* 0x000000111b0c7211 */ /* 0x004fca00078c08ff */
[----:B------:R-:W-:Y:S04]  /*1cf10*/  STL [R1+0x186c], R12 ;  /* 0x00186c0c01007387 */ /* 0x000fe80000100800 */
[----:B------:R-:W2:Y:S04]  /*1cf20*/  LDL.LU R21, [R1+0x224] ;  /* 0x0002240001157983 */ /* 0x000ea80000300800 */
[----:B------:R0:W-:Y:S02]  /*1cf30*/  STL [R1+0x1838], R11 ;  /* 0x0018380b01007387 */ /* 0x0001e40000100800 */
[----:B0-----:R-:W-:-:S02]  /*1cf40*/  LEA.HI.X.SX32 R11, R22, R4, 0x1, P1 ;  /* 0x00000004160b7211 */ /* 0x001fc400008f0eff */
[----:B------:R-:W2:Y:S01]  /*1cf50*/  LDL.LU R22, [R1+0x220] ;  /* 0x0002200001167983 */ /* 0x000ea20000300800 */
[----:B---3--:R-:W-:-:S05]  /*1cf60*/  LEA R12, P0, R0, R17, 0x1 ;  /* 0x00000011000c7211 */ /* 0x008fca00078008ff */
[----:B------:R-:W-:Y:S04]  /*1cf70*/  STL [R1+0x1874], R12 ;  /* 0x0018740c01007387 */ /* 0x000fe80000100800 */
[----:B------:R0:W-:Y:S01]  /*1cf80*/  STL [R1+0x1840], R11 ;  /* 0x0018400b01007387 */ /* 0x0001e20000100800 */
[----:B----4-:R-:W-:Y:S02]  /*1cf90*/  LEA R13, P1, R29, R17, 0x1 ;  /* 0x000000111d0d7211 */ /* 0x010fe400078208ff */
[----:B0-----:R-:W-:-:S03]  /*1cfa0*/  LEA.HI.X.SX32 R11, R23, R4, 0x1, P2 ;  /* 0x00000004170b7211 */ /* 0x001fc600010f0eff */
[----:B------:R-:W-:Y:S04]  /*1cfb0*/  STL [R1+0x187c], R13 ;  /* 0x00187c0d01007387 */ /* 0x000fe80000100800 */
[----:B------:R-:W3:Y:S04]  /*1cfc0*/  LDL.LU R23, [R1+0x21c] ;  /* 0x00021c0001177983 */ /* 0x000ee80000300800 */
[----:B------:R0:W-:Y:S01]  /*1cfd0*/  STL [R1+0x1848], R11 ;  /* 0x0018480b01007387 */ /* 0x0001e20000100800 */
[----:B-----5:R-:W-:Y:S02]  /*1cfe0*/  LEA R12, P2, R5, R17, 0x1 ;  /* 0x00000011050c7211 */ /* 0x020fe400078408ff */
[----:B0-----:R-:W-:-:S03]  /*1cff0*/  LEA.HI.X.SX32 R11, R24, R4, 0x1, P3 ;  /* 0x00000004180b7211 */ /* 0x001fc600018f0eff */
[----:B------:R-:W-:Y:S04]  /*1d000*/  STL [R1+0x1884], R12 ;  /* 0x0018840c01007387 */ /* 0x000fe80000100800 */
[----:B------:R-:W4:Y:S04]  /*1d010*/  LDL.LU R24, [R1+0x214] ;  /* 0x0002140001187983 */ /* 0x000f280000300800 */
[----:B------:R0:W-:Y:S02]  /*1d020*/  STL [R1+0x1850], R11 ;  /* 0x0018500b01007387 */ /* 0x0001e40000100800 */
[----:B0-----:R-:W-:-:S02]  /*1d030*/  LEA.HI.X.SX32 R11, R25, R4, 0x1, P4 ;  /* 0x00000004190b7211 */ /* 0x001fc400020f0eff */
[----:B------:R-:W5:Y:S01]  /*1d040*/  LDL.LU R25, [R1+0x210] ;  /* 0x0002100001197983 */ /* 0x000f620000300800 */
[----:B------:R-:W-:-:S05]  /*1d050*/  LEA R12, P3, R28, R17, 0x1 ;  /* 0x000000111c0c7211 */ /* 0x000fca00078608ff */
[----:B------:R-:W-:Y:S04]  /*1d060*/  STL [R1+0x188c], R12 ;  /* 0x00188c0c01007387 */ /* 0x000fe80000100800 */
[----:B------:R0:W-:Y:S02]  /*1d070*/  STL [R1+0x1858], R11 ;  /* 0x0018580b01007387 */ /* 0x0001e40000100800 */
[----:B0-----:R-:W-:Y:S02]  /*1d080*/  LEA.HI.X.SX32 R11, R26, R4, 0x1, P5 ;  /* 0x000000041a0b7211 */ /* 0x001fe400028f0eff */
        /* <DEDUP_REMOVED lines=27> */
[----:B------:R0:W-:Y:S04]  /*1d240*/  STL [R1+0x1888], R11 ;  /* 0x0018880b01007387 */ /* 0x0001e80000100800 */
[----:B------:R-:W5:Y:S01]  /*1d250*/  LDL.LU R28, [R1+0x1f8] ;  /* 0x0001f800011c7983 */ /* 0x000f620000300800 */
[----:B0-----:R-:W-:Y:S02]  /*1d260*/  LEA.HI.X.SX32 R11, R10, R4, 0x1, P4 ;  /* 0x000000040a0b7211 */ /* 0x001fe400020f0eff */
[----:B--2---:R-:W-:-:S05]  /*1d270*/  LEA R12, P3, R21, R17, 0x1 ;  /* 0x00000011150c7211 */ /* 0x004fca00078608ff */
[----:B------:R0:W-:Y:S04]  /*1d280*/  STL [R1+0x18c4], R12 ;  /* 0x0018c40c01007387 */ /* 0x0001e80000100800 */
[----:B------:R-:W2:Y:S01]  /*1d290*/  LDL.LU R10, [R1+0x1f4] ;  /* 0x0001f400010a7983 */ /* 0x000ea20000300800 */
[----:B0-----:R-:W-:-:S03]  /*1d2a0*/  LEA R12, P4, R22, R17, 0x1 ;  /* 0x00000011160c7211 */ /* 0x001fc600078808ff */
[----:B------:R0:W-:Y:S04]  /*1d2b0*/  STL [R1+0x1890], R11 ;  /* 0x0018900b01007387 */ /* 0x0001e80000100800 */
[----:B------:R-:W-:Y:S01]  /*1d2c0*/  STL [R1+0x18cc], R12 ;  /* 0x0018cc0c01007387 */ /* 0x000fe20000100800 */
[----:B0-----:R-:W-:-:S03]  /*1d2d0*/  LEA.HI.X.SX32 R11, R9, R4, 0x1, P5 ;  /* 0x00000004090b7211 */ /* 0x001fc600028f0eff */
[----:B------:R-:W2:Y:S04]  /*1d2e0*/  LDL.LU R9, [R1+0x1f0] ;  /* 0x0001f00001097983 */ /* 0x000ea80000300800 */
[----:B------:R0:W-:Y:S02]  /*1d2f0*/  STL [R1+0x1898], R11 ;  /* 0x0018980b01007387 */ /* 0x0001e40000100800 */
[----:B0-----:R-:W-:Y:S02]  /*1d300*/  LEA.HI.X.SX32 R11, R18, R4, 0x1, P6 ;  /* 0x00000004120b7211 */ /* 0x001fe400030f0eff */
[----:B---3--:R-:W-:-:S05]  /*1d310*/  LEA R13, P5, R23, R17, 0x1 ;  /* 0x00000011170d7211 */ /* 0x008fca00078a08ff */
[----:B------:R-:W-:Y:S04]  /*1d320*/  STL [R1+0x18d4], R13 ;  /* 0x0018d40d01007387 */ /* 0x000fe80000100800 */
[----:B------:R-:W3:Y:S04]  /*1d330*/  LDL.LU R18, [R1+0x1ec] ;  /* 0x0001ec0001127983 */ /* 0x000ee80000300800 */
[----:B------:R0:W-:Y:S01]  /*1d340*/  STL [R1+0x18a0], R11 ;  /* 0x0018a00b01007387 */ /* 0x0001e20000100800 */
[----:B----4-:R-:W-:Y:S02]  /*1d350*/  LEA R12, P6, R24, R17, 0x1 ;  /* 0x00000011180c7211 */ /* 0x010fe400078c08ff */
[----:B0-----:R-:W-:-:S03]  /*1d360*/  LEA.HI.X.SX32 R11, R19, R4, 0x1, P0 ;  /* 0x00000004130b7211 */ /* 0x001fc600000f0eff */
[----:B------:R5:W-:Y:S04]  /*1d370*/  STL [R1+0x18dc], R12 ;  /* 0x0018dc0c01007387 */ /* 0x000be80000100800 */
[----:B------:R-:W4:Y:S04]  /*1d380*/  LDL.LU R19, [R1+0x1e8] ;  /* 0x0001e80001137983 */ /* 0x000f280000300800 */
[----:B------:R0:W-:Y:S01]  /*1d390*/  STL [R1+0x18a8], R11 ;  /* 0x0018a80b01007387 */ /* 0x0001e20000100800 */
[----:B-----5:R-:W-:Y:S02]  /*1d3a0*/  LEA R12, P0, R25, R17, 0x1 ;  /* 0x00000011190c7211 */ /* 0x020fe400078008ff */
[----:B0-----:R-:W-:-:S02]  /*1d3b0*/  LEA.HI.X.SX32 R11, R8, R4, 0x1, P1 ;  /* 0x00000004080b7211 */ /* 0x001fc400008f0eff */
        /* <DEDUP_REMOVED lines=32> */
[----:B------:R0:W-:Y:S02]  /*1d5c0*/  STL [R1+0x18e0], R11 ;  /* 0x0018e00b01007387 */ /* 0x0001e40000100800 */
[----:B0-----:R-:W-:Y:S02]  /*1d5d0*/  LEA.HI.X.SX32 R11, R26, R4, 0x1, P1 ;  /* 0x000000041a0b7211 */ /* 0x001fe400008f0eff */
[----:B--2---:R-:W-:-:S05]  /*1d5e0*/  LEA R13, P0, R10, R17, 0x1 ;  /* 0x000000110a0d7211 */ /* 0x004fca00078008ff */
[----:B------:R-:W-:Y:S04]  /*1d5f0*/  STL [R1+0x191c], R13 ;  /* 0x00191c0d01007387 */ /* 0x000fe80000100800 */
[----:B------:R-:W2:Y:S04]  /*1d600*/  LDL.LU R26, [R1+0x1c8] ;  /* 0x0001c800011a7983 */ /* 0x000ea80000300800 */
[----:B------:R0:W-:Y:S01]  /*1d610*/  STL [R1+0x18e8], R11 ;  /* 0x0018e80b01007387 */ /* 0x0001e20000100800 */
[----:B------:R-:W-:Y:S02]  /*1d620*/  LEA R12, P1, R9, R17, 0x1 ;  /* 0x00000011090c7211 */ /* 0x000fe400078208ff */
[----:B0-----:R-:W-:-:S03]  /*1d630*/  LEA.HI.X.SX32 R11, R27, R4, 0x1, P2 ;  /* 0x000000041b0b7211 */ /* 0x001fc600010f0eff */
[----:B------:R-:W-:Y:S04]  /*1d640*/  STL [R1+0x1924], R12 ;  /* 0x0019240c01007387 */ /* 0x000fe80000100800 */
[----:B------:R-:W2:Y:S04]  /*1d650*/  LDL.LU R27, [R1+0x1c4] ;  /* 0x0001c400011b7983 */ /* 0x000ea80000300800 */
[----:B------:R0:W-:Y:S02]  /*1d660*/  STL [R1+0x18f0], R11 ;  /* 0x0018f00b01007387 */ /* 0x0001e40000100800 */
[----:B0-----:R-:W-:-:S02]  /*1d670*/  LEA.HI.X.SX32 R11, R0, R4, 0x1, P3 ;  /* 0x00000004000b7211 */ /* 0x001fc400018f0eff */
[----:B------:R-:W2:Y:S01]  /*1d680*/  LDL.LU R0, [R1+0x1c0] ;  /* 0x0001c00001007983 */ /* 0x000ea20000300800 */
[----:B---3--:R-:W-:-:S05]  /*1d690*/  LEA R12, P2, R18, R17, 0x1 ;  /* 0x00000011120c7211 */ /* 0x008fca00078408ff */
[----:B------:R-:W-:Y:S04]  /*1d6a0*/  STL [R1+0x192c], R12 ;  /* 0x00192c0c01007387 */ /* 0x000fe80000100800 */
[----:B------:R0:W-:Y:S02]  /*1d6b0*/  STL [R1+0x18f8], R11 ;  /* 0x0018f80b01007387 */ /* 0x0001e40000100800 */
[----:B0-----:R-:W-:Y:S02]  /*1d6c0*/  LEA.HI.X.SX32 R11, R29, R4, 0x1, P4 ;  /* 0x000000041d0b7211 */ /* 0x001fe400020f0eff */
[----:B------:R-:W3:Y:S01]  /*1d6d0*/  LDL.LU R29, [R1+0x1bc] ;  /* 0x0001bc00011d7983 */ /* 0x000ee20000300800 */
[----:B----4-:R-:W-:-:S05]  /*1d6e0*/  LEA R12, P3, R19, R17, 0x1 ;  /* 0x00000011130c7211 */ /* 0x010fca00078608ff */
[----:B------:R5:W-:Y:S04]  /*1d6f0*/  STL [R1+0x1934], R12 ;  /* 0x0019340c01007387 */ /* 0x000be80000100800 */
[----:B------:R0:W-:Y:S01]  /*1d700*/  STL [R1+0x1900], R11 ;  /* 0x0019000b01007387 */ /* 0x0001e20000100800 */
[-C--:B-----5:R-:W-:Y:S02]  /*1d710*/  LEA R12, P4, R8, R17.reuse, 0x1 ;  /* 0x00000011080c7211 */ /* 0x0a0fe400078808ff */
[----:B0-----:R-:W-:Y:S02]  /*1d720*/  LEA.HI.X.SX32 R11, R5, R4, 0x1, P5 ;  /* 0x00000004050b7211 */ /* 0x001fe400028f0eff */
[----:B------:R-:W4:Y:S04]  /*1d730*/  LDL.LU R5, [R1+0x1b8] ;  /* 0x0001b80001057983 */ /* 0x000f280000300800 */
        /* <DEDUP_REMOVED lines=39> */
[----:B------:R0:W-:Y:S04]  /*1d9b0*/  STL [R1+0x197c], R12 ;  /* 0x00197c0c01007387 */ /* 0x0001e80000100800 */
[----:B------:R-:W2:Y:S04]  /*1d9c0*/  LDL.LU R21, [R1+0x198] ;  /* 0x0001980001157983 */ /* 0x000ea80000300800 */
[----:B------:R1:W-:Y:S01]  /*1d9d0*/  STL [R1+0x1948], R11 ;  /* 0x0019480b01007387 */ /* 0x0003e20000100800 */
[----:B0-----:R-:W-:Y:S02]  /*1d9e0*/  LEA R12, P6, R0, R17, 0x1 ;  /* 0x00000011000c7211 */ /* 0x001fe400078c08ff */
[----:B-1----:R-:W-:-:S02]  /*1d9f0*/  LEA.HI.X.SX32 R11, R22, R4, 0x1, P0 ;  /* 0x00000004160b7211 */ /* 0x002fc400000f0eff */
[----:B------:R-:W2:Y:S04]  /*1da00*/  LDL.LU R22, [R1+0x194] ;  /* 0x0001940001167983 */ /* 0x000ea80000300800 */
[----:B------:R-:W-:Y:S04]  /*1da10*/  STL [R1+0x1984], R12 ;  /* 0x0019840c01007387 */ /* 0x000fe80000100800 */
        /* <DEDUP_REMOVED lines=48> */
[----:B------:R-:W-:-:S05]  /*1dd20*/  LEA R12, P2, R21, R17, 0x1 ;  /* 0x00000011150c7211 */ /* 0x000fca00078408ff */
[----:B------:R0:W-:Y:S04]  /*1dd30*/  STL [R1+0x19d4], R12 ;  /* 0x0019d40c01007387 */ /* 0x0001e80000100800 */
[----:B------:R1:W-:Y:S01]  /*1dd40*/  STL [R1+0x19a0], R11 ;  /* 0x0019a00b01007387 */ /* 0x0003e20000100800 */
[-C--:B0-----:R-:W-:Y:S02]  /*1dd50*/  LEA R12, P3, R22, R17.reuse, 0x1 ;  /* 0x00000011160c7211 */ /* 0x081fe400078608ff */
[----:B-1----:R-:W-:Y:S02]  /*1dd60*/  LEA.HI.X.SX32 R11, R9, R4, 0x1, P4 ;  /* 0x00000004090b7211 */ /* 0x002fe400020f0eff */
[----:B------:R-:W2:Y:S04]  /*1dd70*/  LDL.LU R9, [R1+0x168] ;  /* 0x0001680001097983 */ /* 0x000ea80000300800 */
[----:B------:R0:W-:Y:S04]  /*1dd80*/  STL [R1+0x19dc], R12 ;  /* 0x0019dc0c01007387 */ /* 0x0001e80000100800 */
[----:B------:R1:W-:Y:S01]  /*1dd90*/  STL [R1+0x19a8], R11 ;  /* 0x0019a80b01007387 */ /* 0x0003e20000100800 */
[----:B0-----:R-:W-:-:S02]  /*1dda0*/  LEA R12, P4, R23, R17, 0x1 ;  /* 0x00000011170c7211 */ /* 0x001fc400078808ff */
[-C--:B-1----:R-:W-:Y:S02]  /*1ddb0*/  LEA.HI.X.SX32 R11, R18, R4.reuse, 0x1, P5 ;  /* 0x00000004120b7211 */ /* 0x082fe400028f0eff */
[----:B------:R-:W2:Y:S04]  /*1ddc0*/  LDL.LU R18, [R1+0x164] ;  /* 0x0001640001127983 */ /* 0x000ea80000300800 */
[----:B------:R-:W-:Y:S04]  /*1ddd0*/  STL [R1+0x19e4], R12 ;  /* 0x0019e40c01007387 */ /* 0x000fe80000100800 */
[----:B------:R0:W-:Y:S02]  /*1dde0*/  STL [R1+0x19b0], R11 ;  /* 0x0019b00b01007387 */ /* 0x0001e40000100800 */
[----:B0-----:R-:W-:-:S02]  /*1ddf0*/  LEA.HI.X.SX32 R11, R19, R4, 0x1, P6 ;  /* 0x00000004130b7211 */ /* 0x001fc400030f0eff */
[----:B---3--:R-:W-:Y:S01]  /*1de00*/  LEA R12, P5, R24, R17, 0x1 ;  /* 0x00000011180c7211 */ /* 0x008fe200078a08ff */
[----:B------:R-:W3:Y:S04]  /*1de10*/  LDL.LU R19, [R1+0x160] ;  /* 0x0001600001137983 */ /* 0x000ee80000300800 */
[----:B------:R-:W-:Y:S04]  /*1de20*/  STL [R1+0x19ec], R12 ;  /* 0x0019ec0c01007387 */ /* 0x000fe80000100800 */
[----:B------:R0:W-:Y:S02]  /*1de30*/  STL [R1+0x19b8], R11 ;  /* 0x0019b80b01007387 */ /* 0x0001e40000100800 */
[----:B0-----:R-:W-:-:S02]  /*1de40*/  LEA.HI.X.SX32 R11, R8, R4, 0x1, P0 ;  /* 0x00000004080b7211 */ /* 0x001fc400000f0eff */
[----:B------:R-:W3:Y:S01]  /*1de50*/  LDL.LU R8, [R1+0x15c] ;  /* 0x00015c0001087983 */ /* 0x000ee20000300800 */
[----:B----4-:R-:W-:-:S05]  /*1de60*/  LEA R12, P6, R25, R17, 0x1 ;  /* 0x00000011190c7211 */ /* 0x010fca00078c08ff */
[----:B------:R5:W-:Y:S04]  /*1de70*/  STL [R1+0x19f4], R12 ;  /* 0x0019f40c01007387 */ /* 0x000be80000100800 */
[----:B------:R0:W-:Y:S01]  /*1de80*/  STL [R1+0x19c0], R11 ;  /* 0x0019c00b01007387 */ /* 0x0001e20000100800 */
[----:B-----5:R-:W-:Y:S02]  /*1de90*/  LEA R12, P0, R26, R17, 0x1 ;  /* 0x000000111a0c7211 */ /* 0x020fe400078008ff */
[----:B0-----:R-:W-:-:S03]  /*1dea0*/  LEA.HI.X.SX32 R11, R20, R4, 0x1, P1 ;  /* 0x00000004140b7211 */ /* 0x001fc600008f0eff */
[----:B------:R-:W-:Y:S04]  /*1deb0*/  STL [R1+0x19fc], R12 ;  /* 0x0019fc0c01007387 */ /* 0x000fe80000100800 */
[----:B------:R0:W-:Y:S04]  /*1dec0*/  STL [R1+0x19c8], R11 ;  /* 0x0019c80b01007387 */ /* 0x0001e80000100800 */
[----:B------:R-:W4:Y:S01]  /*1ded0*/  LDL.LU R20, [R1+0x158] ;  /* 0x0001580001147983 */ /* 0x000f220000300800 */
[----:B0-----:R-:W-:Y:S02]  /*1dee0*/  LEA.HI.X.SX32 R11, R21, R4, 0x1, P2 ;  /* 0x00000004150b7211 */ /* 0x001fe400010f0eff */
[----:B------:R-:W-:-:S05]  /*1def0*/  LEA R12, P1, R27, R17, 0x1 ;  /* 0x000000111b0c7211 */ /* 0x000fca00078208ff */
        /* <DEDUP_REMOVED lines=9> */
[----:B------:R-:W-:-:S05]  /*1df90*/  LEA R13, P3, R29, R17, 0x1 ;  /* 0x000000111d0d7211 */ /* 0x000fca00078608ff */
        /* <DEDUP_REMOVED lines=28> */
[----:B---3--:R-:W-:-:S02]  /*1e160*/  LEA R12, P2, R19, R17, 0x1 ;  /* 0x00000011130c7211 */ /* 0x008fc400078408ff */
[----:B0-----:R-:W-:Y:S02]  /*1e170*/  LEA.HI.X.SX32 R11, R29, R4, 0x1, P3 ;  /* 0x000000041d0b7211 */ /* 0x001fe400018f0eff */
[----:B------:R-:W3:Y:S04]  /*1e180*/  LDL.LU R29, [R1+0x134] ;  /* 0x00013400011d7983 */ /* 0x000ee80000300800 */
[----:B------:R0:W-:Y:S04]  /*1e190*/  STL [R1+0x1a44], R12 ;  /* 0x001a440c01007387 */ /* 0x0001e80000100800 */
[----:B------:R1:W-:Y:S01]  /*1e1a0*/  STL [R1+0x1a10], R11 ;  /* 0x001a100b01007387 */ /* 0x0003e20000100800 */
[----:B0-----:R-:W-:-:S02]  /*1e1b0*/  LEA R12, P3, R8, R17, 0x1 ;  /* 0x00000011080c7211 */ /* 0x001fc400078608ff */
[----:B-1----:R-:W-:-:S03]  /*1e1c0*/  LEA.HI.X.SX32 R11, R5, R4, 0x1, P4 ;  /* 0x00000004050b7211 */ /* 0x002fc600020f0eff */
[----:B------:R0:W-:Y:S04]  /*1e1d0*/  STL [R1+0x1a4c], R12 ;  /* 0x001a4c0c01007387 */ /* 0x0001e80000100800 */
[----:B------:R-:W3:Y:S04]  /*1e1e0*/  LDL.LU R5, [R1+0x130] ;  /* 0x0001300001057983 */ /* 0x000ee80000300800 */
[----:B------:R4:W-:Y:S01]  /*1e1f0*/  STL [R1+0x1a18], R11 ;  /* 0x001a180b01007387 */ /* 0x0009e20000100800 */
[----:B0-----:R-:W-:-:S03]  /*1e200*/  LEA.HI.X.SX32 R12, R28, R4, 0x1, P5 ;  /* 0x000000041c0c7211 */ /* 0x001fc600028f0eff */
[----:B------:R-:W3:Y:S01]  /*1e210*/  LDL.LU R28, [R1+0x12c] ;  /* 0x00012c00011c7983 */ /* 0x000ee20000300800 */
[----:B----4-:R-:W-:-:S05]  /*1e220*/  LEA R11, P4, R20, R17, 0x1 ;  /* 0x00000011140b7211 */ /* 0x010fca00078808ff */
[----:B------:R-:W-:Y:S04]  /*1e230*/  STL [R1+0x1a54], R11 ;  /* 0x001a540b01007387 */ /* 0x000fe80000100800 */
[----:B------:R0:W-:Y:S02]  /*1e240*/  STL [R1+0x1a20], R12 ;  /* 0x001a200c01007387 */ /* 0x0001e40000100800 */
[----:B0-----:R-:W-:Y:S02]  /*1e250*/  LEA.HI.X.SX32 R12, R10, R4, 0x1, P6 ;  /* 0x000000040a0c7211 */ /* 0x001fe400030f0eff */
[----:B-----5:R-:W-:-:S05]  /*1e260*/  LEA R11, P5, R21, R17, 0x1 ;  /* 0x00000011150b7211 */ /* 0x020fca00078a08ff */
[----:B------:R0:W-:Y:S04]  /*1e270*/  STL [R1+0x1a5c], R11 ;  /* 0x001a5c0b01007387 */ /* 0x0001e80000100800 */
[----:B0-----:R-:W4:Y:S01]  /*1e280*/  LDL.LU R11, [R1+0x128] ;  /* 0x00012800010b7983 */ /* 0x001f220000300800 */
[----:B------:R-:W-:-:S03]  /*1e290*/  LEA R10, P6, R22, R17, 0x1 ;  /* 0x00000011160a7211 */ /* 0x000fc600078c08ff */
[----:B------:R-:W-:Y:S04]  /*1e2a0*/  STL [R1+0x1a28], R12 ;  /* 0x001a280c01007387 */ /* 0x000fe80000100800 */
[----:B------:R0:W-:Y:S04]  /*1e2b0*/  STL [R1+0x1a64], R10 ;  /* 0x001a640a01007387 */ /* 0x0001e80000100800 */
[----:B0-----:R-:W5:Y:S01]  /*1e2c0*/  LDL.LU R10, [R1+0x124] ;  /* 0x00012400010a7983 */ /* 0x001f620000300800 */
[----:B------:R-:W-:-:S05]  /*1e2d0*/  LEA.HI.X.SX32 R9, R9, R4, 0x1, P0 ;  /* 0x0000000409097211 */ /* 0x000fca00000f0eff */
[----:B------:R0:W-:Y:S01]  /*1e2e0*/  STL [R1+0x1a30], R9 ;  /* 0x001a300901007387 */ /* 0x0001e20000100800 */
[-C--:B------:R-:W-:Y:S02]  /*1e2f0*/  LEA R12, P0, R23, R17.reuse, 0x1 ;  /* 0x00000011170c7211 */ /* 0x080fe400078008ff */
[----:B0-----:R-:W-:Y:S02]  /*1e300*/  LEA.HI.X.SX32 R9, R18, R4, 0x1, P1 ;  /* 0x0000000412097211 */ /* 0x001fe400008f0eff */
        /* <DEDUP_REMOVED lines=8> */
[----:B------:R-:W-:-:S02]  /*1e390*/  LEA R13, P2, R25, R17, 0x1 ;  /* 0x00000011190d7211 */ /* 0x000fc400078408ff */
[----:B0-----:R-:W-:Y:S01]  /*1e3a0*/  LEA.HI.X.SX32 R12, R8, R4, 0x1, P3 ;  /* 0x00000004080c7211 */ /* 0x001fe200018f0eff */
[----:B-1----:R-:W5:Y:S04]  /*1e3b0*/  LDL.LU R9, [R1+0x118] ;  /* 0x0001180001097983 */ /* 0x002f680000300800 */
[----:B------:R-:W-:Y:S04]  /*1e3c0*/  STL [R1+0x1a7c], R13 ;  /* 0x001a7c0d01007387 */ /* 0x000fe80000100800 */
[----:B------:R0:W-:Y:S01]  /*1e3d0*/  STL [R1+0x1a48], R12 ;  /* 0x001a480c01007387 */ /* 0x0001e20000100800 */
[----:B------:R-:W-:-:S02]  /*1e3e0*/  LEA R8, P3, R26, R17, 0x1 ;  /* 0x000000111a087211 */ /* 0x000fc400078608ff */
[-C--:B0-----:R-:W-:Y:S02]  /*1e3f0*/  LEA.HI.X.SX32 R12, R20, R4.reuse, 0x1, P4 ;  /* 0x00000004140c7211 */ /* 0x081fe400020f0eff */
        /* <DEDUP_REMOVED lines=13> */
[----:B---3--:R-:W-:Y:S02]  /*1e4d0*/  LEA R8, P6, R29, R17, 0x1 ;  /* 0x000000111d087211 */ /* 0x008fe400078c08ff */
[----:B0-----:R-:W-:-:S03]  /*1e4e0*/  LEA.HI.X.SX32 R12, R23, R4, 0x1, P0 ;  /* 0x00000004170c7211 */ /* 0x001fc600000f0eff */
[----:B------:R0:W-:Y:S04]  /*1e4f0*/  STL [R1+0x1a9c], R8 ;  /* 0x001a9c0801007387 */ /* 0x0001e80000100800 */
[----:B------:R-:W-:Y:S04]  /*1e500*/  STL [R1+0x1a68], R12 ;  /* 0x001a680c01007387 */ /* 0x000fe80000100800 */
[----:B------:R-:W3:Y:S01]  /*1e510*/  LDL.LU R23, [R1+0x108] ;  /* 0x0001080001177983 */ /* 0x000ee20000300800 */
[----:B0-----:R-:W-:-:S05]  /*1e520*/  LEA R8, P0, R5, R17, 0x1 ;  /* 0x0000001105087211 */ /* 0x001fca00078008ff */
[----:B------:R0:W-:Y:S04]  /*1e530*/  STL [R1+0x1aa4], R8 ;  /* 0x001aa40801007387 */ /* 0x0001e80000100800 */
[----:B0-----:R-:W3:Y:S01]  /*1e540*/  LDL.LU R8, [R1+0x104] ;  /* 0x0001040001087983 */ /* 0x001ee20000300800 */
[----:B------:R-:W-:Y:S02]  /*1e550*/  LEA.HI.X.SX32 R12, R24, R4, 0x1, P1 ;  /* 0x00000004180c7211 */ /* 0x000fe400008f0eff */
[----:B------:R-:W-:-:S03]  /*1e560*/  LEA R13, P1, R28, R17, 0x1 ;  /* 0x000000111c0d7211 */ /* 0x000fc600078208ff */
[----:B------:R0:W-:Y:S04]  /*1e570*/  STL [R1+0x1a70], R12 ;  /* 0x001a700c01007387 */ /* 0x0001e80000100800 */
[----:B------:R-:W-:Y:S04]  /*1e580*/  STL [R1+0x1aac], R13 ;  /* 0x001aac0d01007387 */ /* 0x000fe80000100800 */
[----:B------:R-:W3:Y:S01]  /*1e590*/  LDL.LU R24, [R1+0x100] ;  /* 0x0001000001187983 */ /* 0x000ee20000300800 */
[----:B0-----:R-:W-:-:S05]  /*1e5a0*/  LEA.HI.X.SX32 R12, R25, R4, 0x1, P2 ;  /* 0x00000004190c7211 */ /* 0x001fca00010f0eff */
[----:B------:R0:W-:Y:S02]  /*1e5b0*/  STL [R1+0x1a78], R12 ;  /* 0x001a780c01007387 */ /* 0x0001e40000100800 */
[----:B0-----:R-:W-:Y:S02]  /*1e5c0*/  LEA.HI.X.SX32 R12, R26, R4, 0x1, P3 ;  /* 0x000000041a0c7211 */ /* 0x001fe400018f0eff */
[----:B----4-:R-:W-:-:S05]  /*1e5d0*/  LEA R14, P2, R11, R17, 0x1 ;  /* 0x000000110b0e7211 */ /* 0x010fca00078408ff */
[----:B------:R-:W-:Y:S04]  /*1e5e0*/  STL [R1+0x1ab4], R14 ;  /* 0x001ab40e01007387 */ /* 0x000fe80000100800 */
[----:B------:R-:W4:Y:S04]  /*1e5f0*/  LDL.LU R25, [R1+0xfc] ;  /* 0x0000fc0001197983 */ /* 0x000f280000300800 */
[----:B------:R0:W-:Y:S01]  /*1e600*/  STL [R1+0x1a80], R12 ;  /* 0x001a800c01007387 */ /* 0x0001e20000100800 */
[----:B-----5:R-:W-:-:S05]  /*1e610*/  LEA R13, P3, R10, R17, 0x1 ;  /* 0x000000110a0d7211 */ /* 0x020fca00078608ff */
[----:B------:R1:W-:Y:S04]  /*1e620*/  STL [R1+0x1abc], R13 ;  /* 0x001abc0d01007387 */ /* 0x0003e80000100800 */
[----:B------:R-:W5:Y:S01]  /*1e630*/  LDL.LU R26, [R1+0xf8] ;  /* 0x0000f800011a7983 */ /* 0x000f620000300800 */
[----:B0-----:R-:W-:-:S05]  /*1e640*/  LEA.HI.X.SX32 R12, R27, R4, 0x1, P4 ;  /* 0x000000041b0c7211 */ /* 0x001fca00020f0eff */
[----:B------:R0:W-:Y:S01]  /*1e650*/  STL [R1+0x1a88], R12 ;  /* 0x001a880c01007387 */ /* 0x0001e20000100800 */
[----:B-1----:R-:W-:-:S03]  /*1e660*/  LEA R13, P4, R18, R17, 0x1 ;  /* 0x00000011120d7211 */ /* 0x002fc600078808ff */
[----:B------:R-:W5:Y:S04]  /*1e670*/  LDL.LU R27, [R1+0xf4] ;  /* 0x0000f400011b7983 */ /* 0x000f680000300800 */
[----:B------:R1:W-:Y:S01]  /*1e680*/  STL [R1+0x1ac4], R13 ;  /* 0x001ac40d01007387 */ /* 0x0003e20000100800 */
[----:B0-----:R-:W-:-:S03]  /*1e690*/  LEA.HI.X.SX32 R12, R0, R4, 0x1, P5 ;  /* 0x00000004000c7211 */ /* 0x001fc600028f0eff */
[----:B------:R-:W5:Y:S04]  /*1e6a0*/  LDL.LU R0, [R1+0xf0] ;  /* 0x0000f00001007983 */ /* 0x000f680000300800 */
[----:B------:R0:W-:Y:S01]  /*1e6b0*/  STL [R1+0x1a90], R12 ;  /* 0x001a900c01007387 */ /* 0x0001e20000100800 */
[----:B-1----:R-:W-:Y:S02]  /*1e6c0*/  LEA R13, P5, R19, R17, 0x1 ;  /* 0x00000011130d7211 */ /* 0x002fe400078a08ff */
[----:B0-----:R-:W-:-:S03]  /*1e6d0*/  LEA.HI.X.SX32 R12, R29, R4, 0x1, P6 ;  /* 0x000000041d0c7211 */ /* 0x001fc600030f0eff */
[----:B------:R0:W-:Y:S04]  /*1e6e0*/  STL [R1+0x1acc], R13 ;  /* 0x001acc0d01007387 */ /* 0x0001e80000100800 */
[----:B------:R-:W5:Y:S04]  /*1e6f0*/  LDL.LU R29, [R1+0xec] ;  /* 0x0000ec00011d7983 */ /* 0x000f680000300800 */
[----:B------:R1:W-:Y:S01]  /*1e700*/  STL [R1+0x1a98], R12 ;  /* 0x001a980c01007387 */ /* 0x0003e20000100800 */
[----:B0-----:R-:W-:Y:S02]  /*1e710*/  LEA R13, P6, R9, R17, 0x1 ;  /* 0x00000011090d7211 */ /* 0x001fe400078c08ff */
[----:B-1----:R-:W-:-:S03]  /*1e720*/  LEA.HI.X.SX32 R12, R5, R4, 0x1, P0 ;  /* 0x00000004050c7211 */ /* 0x002fc600000f0eff */
        /* <DEDUP_REMOVED lines=10> */
[----:B------:R-:W-:Y:S04]  /*1e7d0*/  STL [R1+0x1ae4], R13 ;  /* 0x001ae40d01007387 */ /* 0x000fe80000100800 */
[----:B------:R0:W-:Y:S01]  /*1e7e0*/  STL [R1+0x1ab0], R12 ;  /* 0x001ab00c01007387 */ /* 0x0001e20000100800 */
[----:B------:R-:W-:Y:S02]  /*1e7f0*/  LEA.HI.X.SX32 R10, R10, R4, 0x1, P3 ;  /* 0x000000040a0a7211 */ /* 0x000fe400018f0eff */
[----:B--2---:R-:W-:-:S05]  /*1e800*/  LEA R11, P2, R22, R17, 0x1 ;  /* 0x00000011160b7211 */ /* 0x004fca00078408ff */
[----:B------:R-:W-:Y:S04]  /*1e810*/  STL [R1+0x1aec], R11 ;  /* 0x001aec0b01007387 */ /* 0x000fe80000100800 */
[----:B0-----:R-:W2:Y:S04]  /*1e820*/  LDL.LU R12, [R1+0xe0] ;  /* 0x0000e000010c7983 */ /* 0x001ea80000300800 */
[----:B------:R0:W-:Y:S02]  /*1e830*/  STL [R1+0x1ab8], R10 ;  /* 0x001ab80a01007387 */ /* 0x0001e40000100800 */
[----:B0-----:R-:W-:-:S02]  /*1e840*/  LEA.HI.X.SX32 R10, R18, R4, 0x1, P4 ;  /* 0x00000004120a7211 */ /* 0x001fc400020f0eff */
[----:B------:R-:W2:Y:S01]  /*1e850*/  LDL.LU R18, [R1+0xdc] ;  /* 0x0000dc0001127983 */ /* 0x000ea20000300800 */
[----:B---3--:R-:W-:-:S05]  /*1e860*/  LEA R11, P3, R23, R17, 0x1 ;  /* 0x00000011170b7211 */ /* 0x008fca00078608ff */
[----:B------:R0:W-:Y:S04]  /*1e870*/  STL [R1+0x1af4], R11 ;  /* 0x001af40b01007387 */ /* 0x0001e80000100800 */
[----:B------:R1:W-:Y:S01]  /*1e880*/  STL [R1+0x1ac0], R10 ;  /* 0x001ac00a01007387 */ /* 0x0003e20000100800 */
[----:B0-----:R-:W-:Y:S02]  /*1e890*/  LEA.HI.X.SX32 R11, R19, R4, 0x1, P5 ;  /* 0x00000004130b7211 */ /* 0x001fe400028f0eff */
[----:B------:R-:W-:-:S05]  /*1e8a0*/  LEA R13, P4, R8, R17, 0x1 ;  /* 0x00000011080d7211 */ /* 0x000fca00078808ff */
[----:B------:R0:W-:Y:S04]  /*1e8b0*/  STL [R1+0x1afc], R13 ;  /* 0x001afc0d01007387 */ /* 0x0001e80000100800 */
[----:B------:R-:W3:Y:S04]  /*1e8c0*/  LDL.LU R19, [R1+0xd8] ;  /* 0x0000d80001137983 */ /* 0x000ee80000300800 */
[----:B------:R0:W-:Y:S01]  /*1e8d0*/  STL [R1+0x1ac8], R11 ;  /* 0x001ac80b01007387 */ /* 0x0001e20000100800 */
[----:B-1----:R-:W-:Y:S02]  /*1e8e0*/  LEA R10, P5, R24, R17, 0x1 ;  /* 0x00000011180a7211 */ /* 0x002fe400078a08ff */
[-C--:B0-----:R-:W-:Y:S01]  /*1e8f0*/  LEA.HI.X.SX32 R13, R9, R4.reuse, 0x1, P6 ;  /* 0x00000004090d7211 */ /* 0x081fe200030f0eff */
[----:B------:R-:W3:Y:S01]  /*1e900*/  LDL.LU R11, [R1+0xd4] ;  /* 0x0000d400010b7983 */ /* 0x000ee20000300800 */
[----:B------:R-:W-:-:S03]  /*1e910*/  LEA.HI.X.SX32 R9, R20, R4, 0x1, P0 ;  /* 0x0000000414097211 */ /* 0x000fc600000f0eff */
[----:B------:R4:W-:Y:S04]  /*1e920*/  STL [R1+0x1b04], R10 ;  /* 0x001b040a01007387 */ /* 0x0009e80000100800 */
[----:B------:R5:W-:Y:S04]  /*1e930*/  STL [R1+0x1ad0], R13 ;  /* 0x001ad00d01007387 */ /* 0x000be80000100800 */
[----:B------:R-:W3:Y:S01]  /*1e940*/  LDL.LU R20, [R1+0xd0] ;  /* 0x0000d00001147983 */ /* 0x000ee20000300800 */
[----:B----4-:R-:W-:-:S05]  /*1e950*/  LEA R10, P6, R25, R17, 0x1 ;  /* 0x00000011190a7211 */ /* 0x010fca00078c08ff */
[----:B------:R-:W-:Y:S04]  /*1e960*/  STL [R1+0x1b0c], R10 ;  /* 0x001b0c0a01007387 */ /* 0x000fe80000100800 */
[----:B------:R0:W-:Y:S01]  /*1e970*/  STL [R1+0x1ad8], R9 ;  /* 0x001ad80901007387 */ /* 0x0001e20000100800 */
[----:B-----5:R-:W-:Y:S02]  /*1e980*/  LEA R13, P0, R26, R17, 0x1 ;  /* 0x000000111a0d7211 */ /* 0x020fe400078008ff */
[----:B0-----:R-:W-:-:S03]  /*1e990*/  LEA.HI.X.SX32 R9, R21, R4, 0x1, P1 ;  /* 0x0000000415097211 */ /* 0x001fc600008f0eff */
[----:B------:R-:W-:Y:S04]  /*1e9a0*/  STL [R1+0x1b14], R13 ;  /* 0x001b140d01007387 */ /* 0x000fe80000100800 */
[----:B------:R-:W4:Y:S01]  /*1e9b0*/  LDL.LU R21, [R1+0xcc] ;  /* 0x0000cc0001157983 */ /* 0x000f220000300800 */
[----:B------:R-:W-:-:S03]  /*1e9c0*/  LEA R10, P1, R27, R17, 0x1 ;  /* 0x000000111b0a7211 */ /* 0x000fc600078208ff */
[----:B------:R0:W-:Y:S04]  /*1e9d0*/  STL [R1+0x1ae0], R9 ;  /* 0x001ae00901007387 */ /* 0x0001e80000100800 */
[----:B------:R1:W-:Y:S01]  /*1e9e0*/  STL [R1+0x1b1c], R10 ;  /* 0x001b1c0a01007387 */ /* 0x0003e20000100800 */
[----:B0-----:R-:W-:-:S03]  /*1e9f0*/  LEA.HI.X.SX32 R9, R22, R4, 0x1, P2 ;  /* 0x0000000416097211 */ /* 0x001fc600010f0eff */
[----:B------:R-:W5:Y:S01]  /*1ea00*/  LDL.LU R22, [R1+0xc8] ;  /* 0x0000c80001167983 */ /* 0x000f620000300800 */
[----:B-1----:R-:W-:-:S03]  /*1ea10*/  LEA R10, P2, R0, R17, 0x1 ;  /* 0x00000011000a7211 */ /* 0x002fc600078408ff */
[----:B------:R0:W-:Y:S04]  /*1ea20*/  STL [R1+0x1ae8], R9 ;  /* 0x001ae80901007387 */ /* 0x0001e80000100800 */
[----:B------:R1:W-:Y:S01]  /*1ea30*/  STL [R1+0x1b24], R10 ;  /* 0x001b240a01007387 */ /* 0x0003e20000100800 */
[----:B0-----:R-:W-:-:S03]  /*1ea40*/  LEA.HI.X.SX32 R9, R23, R4, 0x1, P3 ;  /* 0x0000000417097211 */ /* 0x001fc600018f0eff */
[----:B------:R-:W5:Y:S01]  /*1ea50*/  LDL.LU R23, [R1+0xc4] ;  /* 0x0000c40001177983 */ /* 0x000f620000300800 */
[----:B-1----:R-:W-:-:S03]  /*1ea60*/  LEA R10, P3, R29, R17, 0x1 ;  /* 0x000000111d0a7211 */ /* 0x002fc600078608ff */
[----:B------:R0:W-:Y:S04]  /*1ea70*/  STL [R1+0x1af0], R9 ;  /* 0x001af00901007387 */ /* 0x0001e80000100800 */
[----:B------:R1:W-:Y:S01]  /*1ea80*/  STL [R1+0x1b2c], R10 ;  /* 0x001b2c0a01007387 */ /* 0x0003e20000100800 */
[-C--:B0-----:R-:W-:Y:S02]  /*1ea90*/  LEA.HI.X.SX32 R9, R8, R4.reuse, 0x1, P4 ;  /* 0x0000000408097211 */ /* 0x081fe400020f0eff */
[----:B------:R-:W-:Y:S01]  /*1eaa0*/  LEA R8, P4, R5, R17, 0x1 ;  /* 0x0000001105087211 */ /* 0x000fe200078808ff */
[----:B-1----:R-:W5:Y:S04]  /*1eab0*/  LDL.LU R10, [R1+0xc0] ;  /* 0x0000c000010a7983 */ /* 0x002f680000300800 */
[----:B------:R0:W-:Y:S04]  /*1eac0*/  STL [R1+0x1af8], R9 ;  /* 0x001af80901007387 */ /* 0x0001e80000100800 */
[----:B------:R1:W-:Y:S01]  /*1ead0*/  STL [R1+0x1b34], R8 ;  /* 0x001b340801007387 */ /* 0x0003e20000100800 */
[----:B0-----:R-:W-:-:S03]  /*1eae0*/  LEA.HI.X.SX32 R9, R24, R4, 0x1, P5 ;  /* 0x0000000418097211 */ /* 0x001fc600028f0eff */
[----:B------:R-:W5:Y:S01]  /*1eaf0*/  LDL.LU R24, [R1+0xbc] ;  /* 0x0000bc0001187983 */ /* 0x000f620000300800 */
[----:B------:R-:W-:Y:S02]  /*1eb00*/  LEA.HI.X.SX32 R13, R25, R4, 0x1, P6 ;  /* 0x00000004190d7211 */ /* 0x000fe400030f0eff */
[----:B-1----:R-:W-:Y:S01]  /*1eb10*/  LEA R8, P5, R28, R17, 0x1 ;  /* 0x000000111c087211 */ /* 0x002fe200078a08ff */
[----:B------:R0:W-:Y:S04]  /*1eb20*/  STL [R1+0x1b00], R9 ;  /* 0x001b000901007387 */ /* 0x0001e80000100800 */
[----:B------:R1:W-:Y:S01]  /*1eb30*/  STL [R1+0x1b3c], R8 ;  /* 0x001b3c0801007387 */ /* 0x0003e20000100800 */
[----:B0-----:R-:W-:-:S03]  /*1eb40*/  IMAD.MOV.U32 R9, RZ, RZ, R7 ;  /* 0x000000ffff097224 */ /* 0x001fc600078e0007 */
[----:B------:R-:W-:Y:S01]  /*1eb50*/  STL [R1+0x1b08], R13 ;  /* 0x001b080d01007387 */ /* 0x000fe20000100800 */
[----:B-1----:R-:W-:-:S03]  /*1eb60*/  IMAD.MOV.U32 R8, RZ, RZ, R6 ;  /* 0x000000ffff087224 */ /* 0x002fc600078e0006 */
[----:B------:R-:W5:Y:S01]  /*1eb70*/  LDL.LU R25, [R1+0xb8] ;  /* 0x0000b80001197983 */ /* 0x000f620000300800 */
[----:B------:R-:W-:Y:S02]  /*1eb80*/  LEA.HI.X.SX32 R6, R26, R4, 0x1, P0 ;  /* 0x000000041a067211 */ /* 0x000fe400000f0eff */
[----:B--2---:R-:W-:-:S05]  /*1eb90*/  LEA R7, P6, R12, R17, 0x1 ;  /* 0x000000110c077211 */ /* 0x004fca00078c08ff */
[----:B------:R0:W-:Y:S04]  /*1eba0*/  STL [R1+0x1b44], R7 ;  /* 0x001b440701007387 */ /* 0x0001e80000100800 */
[----:B------:R-:W2:Y:S01]  /*1ebb0*/  LDL.LU R26, [R1+0xb4] ;  /* 0x0000b400011a7983 */ /* 0x000ea20000300800 */
[----:B0-----:R-:W-:-:S03]  /*1ebc0*/  LEA R7, P0, R18, R17, 0x1 ;  /* 0x0000001112077211 */ /* 0x001fc600078008ff */
[----:B------:R0:W-:Y:S04]  /*1ebd0*/  STL [R1+0x1b10], R6 ;  /* 0x001b100601007387 */ /* 0x0001e80000100800 */
[----:B------:R1:W-:Y:S01]  /*1ebe0*/  STL [R1+0x1b4c], R7 ;  /* 0x001b4c0701007387 */ /* 0x0003e20000100800 */
[----:B0-----:R-:W-:-:S03]  /*1ebf0*/  LEA.HI.X.SX32 R6, R27, R4, 0x1, P1 ;  /* 0x000000041b067211 */ /* 0x001fc600008f0eff */
[----:B------:R-:W2:Y:S01]  /*1ec00*/  LDL.LU R27, [R1+0xb0] ;  /* 0x0000b000011b7983 */ /* 0x000ea20000300800 */
[----:B-1----:R-:W-:-:S03]  /*1ec10*/  LEA.HI.X.SX32 R7, R0, R4, 0x1, P2 ;  /* 0x0000000400077211 */ /* 0x002fc600010f0eff */
[----:B------:R0:W-:Y:S01]  /*1ec20*/  STL [R1+0x1b18], R6 ;  /* 0x001b180601007387 */ /* 0x0001e20000100800 */
[----:B---3--:R-:W-:-:S05]  /*1ec30*/  LEA R13, P1, R19, R17, 0x1 ;  /* 0x00000011130d7211 */ /* 0x008fca00078208ff */
[----:B------:R1:W-:Y:S04]  /*1ec40*/  STL [R1+0x1b54], R13 ;  /* 0x001b540d01007387 */ /* 0x0003e80000100800 */
[----:B------:R-:W3:Y:S04]  /*1ec50*/  LDL.LU R0, [R1+0xac] ;  /* 0x0000ac0001007983 */ /* 0x000ee80000300800 */
[----:B------:R1:W-:Y:S01]  /*1ec60*/  STL [R1+0x1b20], R7 ;  /* 0x001b200701007387 */ /* 0x0003e20000100800 */
[----:B0-----:R-:W-:Y:S02]  /*1ec70*/  LEA R6, P2, R11, R17, 0x1 ;  /* 0x000000110b067211 */ /* 0x001fe400078408ff */
[-C--:B-1----:R-:W-:Y:S01]  /*1ec80*/  LEA.HI.X.SX32 R13, R29, R4.reuse, 0x1, P3 ;  /* 0x000000041d0d7211 */ /* 0x082fe200018f0eff */
[----:B------:R-:W3:Y:S04]  /*1ec90*/  LDL.LU R7, [R1+0xa8] ;  /* 0x0000a80001077983 */ /* 0x000ee80000300800 */
[----:B------:R0:W-:Y:S01]  /*1eca0*/  STL [R1+0x1b5c], R6 ;  /* 0x001b5c0601007387 */ /* 0x0001e20000100800 */
[----:B------:R-:W-:-:S03]  /*1ecb0*/  LEA.HI.X.SX32 R5, R5, R4, 0x1, P4 ;  /* 0x0000000405057211 */ /* 0x000fc600020f0eff */
[----:B------:R-:W3:Y:S01]  /*1ecc0*/  LDL.LU R29, [R1+0xa4] ;  /* 0x0000a400011d7983 */ /* 0x000ee20000300800 */
[----:B0-----:R-:W-:-:S03]  /*1ecd0*/  LEA R6, P3, R20, R17, 0x1 ;  /* 0x0000001114067211 */ /* 0x001fc600078608ff */
[----:B------:R-:W-:Y:S04]  /*1ece0*/  STL [R1+0x1b28], R13 ;  /* 0x001b280d01007387 */ /* 0x000fe80000100800 */
[----:B------:R0:W-:Y:S01]  /*1ecf0*/  STL [R1+0x1b64], R6 ;  /* 0x001b640601007387 */ /* 0x0001e20000100800 */
[----:B------:R-:W-:-:S03]  /*1ed00*/  LEA.HI.X.SX32 R14, R28, R4, 0x1, P5 ;  /* 0x000000041c0e7211 */ /* 0x000fc600028f0eff */
[----:B0-----:R-:W3:Y:S04]  /*1ed10*/  LDL.LU R6, [R1+0xa0] ;  /* 0x0000a00001067983 */ /* 0x001ee80000300800 */
[----:B------:R0:W-:Y:S04]  /*1ed20*/  STL [R1+0x1b30], R5 ;  /* 0x001b300501007387 */ /* 0x0001e80000100800 */
[----:B0-----:R-:W3:Y:S01]  /*1ed30*/  LDL.LU R5, [R1+0x9c] ;  /* 0x00009c0001057983 */ /* 0x001ee20000300800 */
[----:B----4-:R-:W-:-:S05]  /*1ed40*/  LEA R13, P4, R21, R17, 0x1 ;  /* 0x00000011150d7211 */ /* 0x010fca00078808ff */
[----:B------:R5:W-:Y:S04]  /*1ed50*/  STL [R1+0x1b6c], R13 ;  /* 0x001b6c0d01007387 */ /* 0x000be80000100800 */
[----:B------:R0:W-:Y:S04]  /*1ed60*/  STL [R1+0x1b38], R14 ;  /* 0x001b380e01007387 */ /* 0x0001e80000100800 */
[----:B------:R-:W4:Y:S01]  /*1ed70*/  LDL.LU R28, [R1+0x98] ;  /* 0x00009800011c7983 */ /* 0x000f220000300800 */
[----:B-----5:R-:W-:Y:S02]  /*1ed80*/  LEA R13, P5, R22, R17, 0x1 ;  /* 0x00000011160d7211 */ /* 0x020fe400078a08ff */
[----:B0-----:R-:W-:-:S03]  /*1ed90*/  LEA.HI.X.SX32 R14, R12, R4, 0x1, P6 ;  /* 0x000000040c0e7211 */ /* 0x001fc600030f0eff */
[----:B------:R0:W-:Y:S04]  /*1eda0*/  STL [R1+0x1b74], R13 ;  /* 0x001b740d01007387 */ /* 0x0001e80000100800 */
[----:B------:R-:W-:Y:S01]  /*1edb0*/  STL [R1+0x1b40], R14 ;  /* 0x001b400e01007387 */ /* 0x000fe20000100800 */
[----:B0-----:R-:W-:Y:S02]  /*1edc0*/  LEA.HI.X.SX32 R13, R18, R4, 0x1, P0 ;  /* 0x00000004120d7211 */ /* 0x001fe400000f0eff */
        /* <DEDUP_REMOVED lines=11> */
[----:B------:R0:W-:Y:S01]  /*1ee80*/  STL [R1+0x1b8c], R12 ;  /* 0x001b8c0c01007387 */ /* 0x0001e20000100800 */
[----:B------:R-:W-:-:S03]  /*1ee90*/  LEA.HI.X.SX32 R11, R20, R4, 0x1, P3 ;  /* 0x00000004140b7211 */ /* 0x000fc600018f0eff */
[----:B------:R-:W-:Y:S04]  /*1eea0*/  STL [R1+0x1b58], R13 ;  /* 0x001b580d01007387 */ /* 0x000fe80000100800 */
[----:B------:R-:W5:Y:S01]  /*1eeb0*/  LDL.LU R20, [R1+0x8c] ;  /* 0x00008c0001147983 */ /* 0x000f620000300800 */
[----:B0-----:R-:W-:-:S05]  /*1eec0*/  LEA R12, P2, R25, R17, 0x1 ;  /* 0x00000011190c7211 */ /* 0x001fca00078408ff */
        /* <DEDUP_REMOVED lines=13> */
[----:B---3--:R-:W-:-:S05]  /*1efa0*/  LEA R13, P5, R0, R17, 0x1 ;  /* 0x00000011000d7211 */ /* 0x008fca00078a08ff */
[----:B------:R-:W-:Y:S04]  /*1efb0*/  STL [R1+0x1bac], R13 ;  /* 0x001bac0d01007387 */ /* 0x000fe80000100800 */
[----:B------:R-:W3:Y:S01]  /*1efc0*/  LDL.LU R23, [R1+0x80] ;  /* 0x0000800001177983 */ /* 0x000ee20000300800 */
[----:B------:R-:W-:-:S03]  /*1efd0*/  LEA R12, P6, R7, R17, 0x1 ;  /* 0x00000011070c7211 */ /* 0x000fc600078c08ff */
[----:B------:R0:W-:Y:S04]  /*1efe0*/  STL [R1+0x1b78], R11 ;  /* 0x001b780b01007387 */ /* 0x0001e80000100800 */
[----:B------:R1:W-:Y:S01]  /*1eff0*/  STL [R1+0x1bb4], R12 ;  /* 0x001bb40c01007387 */ /* 0x0003e20000100800 */
[-C--:B0-----:R-:W-:Y:S02]  /*1f000*/  LEA.HI.X.SX32 R11, R10, R4.reuse, 0x1, P0 ;  /* 0x000000040a0b7211 */ /* 0x081fe400000f0eff */
[-C--:B------:R-:W-:Y:S02]  /*1f010*/  LEA R10, P0, R29, R17.reuse, 0x1 ;  /* 0x000000111d0a7211 */ /* 0x080fe400078008ff */
[----:B-1----:R-:W-:Y:S01]  /*1f020*/  LEA.HI.X.SX32 R12, R24, R4, 0x1, P1 ;  /* 0x00000004180c7211 */ /* 0x002fe200008f0eff */
[----:B------:R0:W-:Y:S04]  /*1f030*/  STL [R1+0x1b80], R11 ;  /* 0x001b800b01007387 */ /* 0x0001e80000100800 */
[----:B------:R1:W-:Y:S04]  /*1f040*/  STL [R1+0x1bbc], R10 ;  /* 0x001bbc0a01007387 */ /* 0x0003e80000100800 */
[----:B------:R1:W-:Y:S04]  /*1f050*/  STL [R1+0x1b88], R12 ;  /* 0x001b880c01007387 */ /* 0x0003e80000100800 */
[----:B------:R-:W3:Y:S01]  /*1f060*/  LDL.LU R24, [R1+0x7c] ;  /* 0x00007c0001187983 */ /* 0x000ee20000300800 */
[----:B0-----:R-:W-:-:S02]  /*1f070*/  LEA R11, P1, R6, R17, 0x1 ;  /* 0x00000011060b7211 */ /* 0x001fc400078208ff */
[----:B-1----:R-:W-:-:S03]  /*1f080*/  LEA.HI.X.SX32 R10, R25, R4, 0x1, P2 ;  /* 0x00000004190a7211 */ /* 0x002fc600010f0eff */
[----:B------:R0:W-:Y:S04]  /*1f090*/  STL [R1+0x1bc4], R11 ;  /* 0x001bc40b01007387 */ /* 0x0001e80000100800 */
[----:B------:R4:W-:Y:S01]  /*1f0a0*/  STL [R1+0x1b90], R10 ;  /* 0x001b900a01007387 */ /* 0x0009e20000100800 */
[----:B------:R-:W-:Y:S02]  /*1f0b0*/  LEA R12, P2, R5, R17, 0x1 ;  /* 0x00000011050c7211 */ /* 0x000fe400078408ff */
[----:B0-----:R-:W-:-:S03]  /*1f0c0*/  LEA.HI.X.SX32 R11, R26, R4, 0x1, P3 ;  /* 0x000000041a0b7211 */ /* 0x001fc600018f0eff */
[----:B------:R-:W-:Y:S04]  /*1f0d0*/  STL [R1+0x1bcc], R12 ;  /* 0x001bcc0c01007387 */ /* 0x000fe80000100800 */
[----:B------:R-:W3:Y:S04]  /*1f0e0*/  LDL.LU R25, [R1+0x78] ;  /* 0x0000780001197983 */ /* 0x000ee80000300800 */
[----:B------:R0:W-:Y:S01]  /*1f0f0*/  STL [R1+0x1b98], R11 ;  /* 0x001b980b01007387 */ /* 0x0001e20000100800 */
[----:B----4-:R-:W-:Y:S02]  /*1f100*/  LEA R10, P3, R28, R17, 0x1 ;  /* 0x000000111c0a7211 */ /* 0x010fe400078608ff */
[----:B0-----:R-:W-:-:S03]  /*1f110*/  LEA.HI.X.SX32 R11, R27, R4, 0x1, P4 ;  /* 0x000000041b0b7211 */ /* 0x001fc600020f0eff */
[----:B------:R5:W-:Y:S04]  /*1f120*/  STL [R1+0x1bd4], R10 ;  /* 0x001bd40a01007387 */ /* 0x000be80000100800 */
[----:B------:R-:W4:Y:S01]  /*1f130*/  LDL.LU R26, [R1+0x74] ;  /* 0x00007400011a7983 */ /* 0x000f220000300800 */
[----:B------:R-:W-:-:S03]  /*1f140*/  LEA.HI.X.SX32 R0, R0, R4, 0x1, P5 ;  /* 0x0000000400007211 */ /* 0x000fc600028f0eff */
[----:B------:R0:W-:Y:S04]  /*1f150*/  STL [R1+0x1ba0], R11 ;  /* 0x001ba00b01007387 */ /* 0x0001e80000100800 */
[----:B------:R-:W4:Y:S01]  /*1f160*/  LDL.LU R27, [R1+0x70] ;  /* 0x00007000011b7983 */ /* 0x000f220000300800 */
[----:B-----5:R-:W-:-:S05]  /*1f170*/  LEA R10, P4, R18, R17, 0x1 ;  /* 0x00000011120a7211 */ /* 0x020fca00078808ff */
[----:B------:R-:W-:Y:S01]  /*1f180*/  STL [R1+0x1bdc], R10 ;  /* 0x001bdc0a01007387 */ /* 0x000fe20000100800 */
[----:B------:R-:W-:-:S03]  /*1f190*/  LEA.HI.X.SX32 R7, R7, R4, 0x1, P6 ;  /* 0x0000000407077211 */ /* 0x000fc600030f0eff */
[----:B------:R1:W-:Y:S01]  /*1f1a0*/  STL [R1+0x1ba8], R0 ;  /* 0x001ba80001007387 */ /* 0x0003e20000100800 */
[----:B0-----:R-:W-:-:S03]  /*1f1b0*/  IMAD.MOV.U32 R11, RZ, RZ, R9 ;  /* 0x000000ffff0b7224 */ /* 0x001fc600078e0009 */
[----:B-1----:R-:W5:Y:S01]  /*1f1c0*/  LDL.LU R0, [R1+0x6c] ;  /* 0x00006c0001007983 */ /* 0x002f620000300800 */
[----:B------:R-:W-:Y:S01]  /*1f1d0*/  LEA R12, P5, R19, R17, 0x1 ;  /* 0x00000011130c7211 */ /* 0x000fe200078a08ff */
[----:B------:R-:W-:Y:S02]  /*1f1e0*/  IMAD.MOV.U32 R10, RZ, RZ, R8 ;  /* 0x000000ffff0a7224 */ /* 0x000fe400078e0008 */
[----:B------:R-:W-:Y:S02]  /*1f1f0*/  IMAD.MOV.U32 R8, RZ, RZ, R2 ;  /* 0x000000ffff087224 */ /* 0x000fe400078e0002 */
[----:B------:R0:W-:Y:S01]  /*1f200*/  STL [R1+0x1be4], R12 ;  /* 0x001be40c01007387 */ /* 0x0001e20000100800 */
[----:B------:R-:W-:-:S03]  /*1f210*/  IMAD.MOV.U32 R9, RZ, RZ, R3 ;  /* 0x000000ffff097224 */ /* 0x000fc600078e0003 */
[----:B------:R-:W-:Y:S04]  /*1f220*/  STL [R1+0x1bb0], R7 ;  /* 0x001bb00701007387 */ /* 0x000fe80000100800 */
[----:B------:R-:W5:Y:S01]  /*1f230*/  LDL.LU R2, [R1+0x68] ;  /* 0x0000680001027983 */ /* 0x000f620000300800 */
[----:B0-----:R-:W-:Y:S02]  /*1f240*/  LEA.HI.X.SX32 R12, R29, R4, 0x1, P0 ;  /* 0x000000041d0c7211 */ /* 0x001fe400000f0eff */
[----:B------:R-:W-:-:S05]  /*1f250*/  LEA R3, P6, R20, R17, 0x1 ;  /* 0x0000001114037211 */ /* 0x000fca00078c08ff */
[----:B------:R0:W-:Y:S04]  /*1f260*/  STL [R1+0x1bec], R3 ;  /* 0x001bec0301007387 */ /* 0x0001e80000100800 */
[----:B0-----:R-:W5:Y:S04]  /*1f270*/  LDL.LU R3, [R1+0x64] ;  /* 0x0000640001037983 */ /* 0x001f680000300800 */
[----:B------:R-:W-:Y:S04]  /*1f280*/  STL [R1+0x1bb8], R12 ;  /* 0x001bb80c01007387 */ /* 0x000fe80000100800 */
[----:B------:R-:W5:Y:S01]  /*1f290*/  LDL.LU R29, [R1+0x60] ;  /* 0x00006000011d7983 */ /* 0x000f620000300800 */
[----:B------:R-:W-:-:S02]  /*1f2a0*/  LEA.HI.X.SX32 R6, R6, R4, 0x1, P1 ;  /* 0x0000000406067211 */ /* 0x000fc400008f0eff */
[----:B--2---:R-:W-:-:S05]  /*1f2b0*/  LEA R7, P0, R21, R17, 0x1 ;  /* 0x0000001115077211 */ /* 0x004fca00078008ff */
[----:B------:R0:W-:Y:S04]  /*1f2c0*/  STL [R1+0x1bf4], R7 ;  /* 0x001bf40701007387 */ /* 0x0001e80000100800 */
[----:B------:R-:W2:Y:S04]  /*1f2d0*/  LDL.LU R16, [R1+0x5c] ;  /* 0x00005c0001107983 */ /* 0x000ea80000300800 */
[----:B------:R1:W-:Y:S04]  /*1f2e0*/  STL [R1+0x1bc0], R6 ;  /* 0x001bc00601007387 */ /* 0x0003e80000100800 */
[----:B------:R-:W2:Y:S01]  /*1f2f0*/  LDL.LU R15, [R1+0x54] ;  /* 0x00005400010f7983 */ /* 0x000ea20000300800 */
[----:B0-----:R-:W-:-:S05]  /*1f300*/  LEA R7, P1, R22, R17, 0x1 ;  /* 0x0000001116077211 */ /* 0x001fca00078208ff */
[----:B------:R0:W-:Y:S01]  /*1f310*/  STL [R1+0x1bfc], R7 ;  /* 0x001bfc0701007387 */ /* 0x0001e20000100800 */
[----:B-1----:R-:W-:-:S03]  /*1f320*/  LEA.HI.X.SX32 R6, R5, R4, 0x1, P2 ;  /* 0x0000000405067211 */ /* 0x002fc600010f0eff */
[----:B------:R-:W2:Y:S04]  /*1f330*/  LDL.LU R14, [R1+0x4c] ;  /* 0x00004c00010e7983 */ /* 0x000ea80000300800 */
[----:B------:R1:W-:Y:S04]  /*1f340*/  STL [R1+0x1bc8], R6 ;  /* 0x001bc80601007387 */ /* 0x0003e80000100800 */
[----:B------:R-:W2:Y:S04]  /*1f350*/  LDL.LU R13, [R1+0x38] ;  /* 0x00003800010d7983 */ /* 0x000ea80000300800 */
[----:B------:R-:W2:Y:S01]  /*1f360*/  LDL.LU R12, [R1+0x2c] ;  /* 0x00002c00010c7983 */ /* 0x000ea20000300800 */
[----:B---3--:R-:W-:-:S05]  /*1f370*/  LEA R5, P2, R23, R17, 0x1 ;  /* 0x0000001117057211 */ /* 0x008fca00078408ff */
[----:B------:R3:W-:Y:S04]  /*1f380*/  STL [R1+0x1c04], R5 ;  /* 0x001c040501007387 */ /* 0x0007e80000100800 */
[----:B0-----:R-:W2:Y:S04]  /*1f390*/  LDL.LU R7, [R1+0x1c] ;  /* 0x00001c0001077983 */ /* 0x001ea80000300800 */
[----:B-1----:R-:W2:Y:S01]  /*1f3a0*/  LDL.LU R6, [R1+0x14] ;  /* 0x0000140001067983 */ /* 0x002ea20000300800 */
[-C--:B---3--:R-:W-:Y:S02]  /*1f3b0*/  LEA.HI.X.SX32 R5, R28, R4.reuse, 0x1, P3 ;  /* 0x000000041c057211 */ /* 0x088fe400018f0eff */
[----:B------:R-:W-:-:S03]  /*1f3c0*/  LEA.HI.X.SX32 R18, R18, R4, 0x1, P4 ;  /* 0x0000000412127211 */ /* 0x000fc600020f0eff */
[----:B------:R0:W-:Y:S01]  /*1f3d0*/  STL [R1+0x1bd0], R5 ;  /* 0x001bd00501007387 */ /* 0x0001e20000100800 */
[----:B------:R-:W-:-:S03]  /*1f3e0*/  LEA.HI.X.SX32 R19, R19, R4, 0x1, P5 ;  /* 0x0000000413137211 */ /* 0x000fc600028f0eff */
[----:B0-----:R-:W3:Y:S01]  /*1f3f0*/  LDL.LU R5, [R1+0x8] ;  /* 0x0000080001057983 */ /* 0x001ee20000300800 */
[----:B------:R-:W-:-:S05]  /*1f400*/  LEA R28, P3, R24, R17, 0x1 ;  /* 0x00000011181c7211 */ /* 0x000fca00078608ff */
[----:B------:R0:W-:Y:S04]  /*1f410*/  STL [R1+0x1c0c], R28 ;  /* 0x001c0c1c01007387 */ /* 0x0001e80000100800 */
[----:B0-----:R-:W3:Y:S04]  /*1f420*/  LDL.LU R28, [R1] ;  /* 0x00000000011c7983 */ /* 0x001ee80000300800 */
[----:B------:R0:W-:Y:S02]  /*1f430*/  STL [R1+0x1bd8], R18 ;  /* 0x001bd81201007387 */ /* 0x0001e40000100800 */
[----:B0-----:R-:W-:-:S05]  /*1f440*/  LEA R18, P4, R25, R17, 0x1 ;  /* 0x0000001119127211 */ /* 0x001fca00078808ff */
[----:B------:R0:W-:Y:S01]  /*1f450*/  STL [R1+0x1c14], R18 ;  /* 0x001c141201007387 */ /* 0x0001e20000100800 */
[----:B------:R-:W-:-:S03]  /*1f460*/  LEA.HI.X.SX32 R20, R20, R4, 0x1, P6 ;  /* 0x0000000414147211 */ /* 0x000fc600030f0eff */
[----:B0-----:R-:W3:Y:S04]  /*1f470*/  LDL.LU R18, [R1+0x221c] ;  /* 0x00221c0001127983 */ /* 0x001ee80000300800 */
[----:B------:R4:W-:Y:S02]  /*1f480*/  STL [R1+0x1be0], R19 ;  /* 0x001be01301007387 */ /* 0x0009e40000100800 */
[----:B----4-:R-:W-:-:S05]  /*1f490*/  LEA R19, P5, R26, R17, 0x1 ;  /* 0x000000111a137211 */ /* 0x010fca00078a08ff */
[----:B------:R0:W-:Y:S01]  /*1f4a0*/  STL [R1+0x1c1c], R19 ;  /* 0x001c1c1301007387 */ /* 0x0001e20000100800 */
[----:B------:R-:W-:-:S03]  /*1f4b0*/  LEA.HI.X.SX32 R21, R21, R4, 0x1, P0 ;  /* 0x0000000415157211 */ /* 0x000fc600000f0eff */
[----:B0-----:R-:W4:Y:S04]  /*1f4c0*/  LDL.LU R19, [R1+0x2218] ;  /* 0x0022180001137983 */ /* 0x001f280000300800 */
[----:B------:R0:W-:Y:S02]  /*1f4d0*/  STL [R1+0x1be8], R20 ;  /* 0x001be81401007387 */ /* 0x0001e40000100800 */
[----:B0-----:R-:W-:-:S05]  /*1f4e0*/  LEA R20, P6, R27, R17, 0x1 ;  /* 0x000000111b147211 */ /* 0x001fca00078c08ff */
[----:B------:R0:W-:Y:S01]  /*1f4f0*/  STL [R1+0x1c24], R20 ;  /* 0x001c241401007387 */ /* 0x0001e20000100800 */
[----:B------:R-:W-:-:S03]  /*1f500*/  LEA.HI.X.SX32 R22, R22, R4, 0x1, P1 ;  /* 0x0000000416167211 */ /* 0x000fc600008f0eff */
[----:B0-----:R-:W3:Y:S04]  /*1f510*/  LDL.LU R20, [R1+0x2214] ;  /* 0x0022140001147983 */ /* 0x001ee80000300800 */
[----:B------:R5:W-:Y:S02]  /*1f520*/  STL [R1+0x1bf0], R21 ;  /* 0x001bf01501007387 */ /* 0x000be40000100800 */
[----:B-----5:R-:W-:-:S05]  /*1f530*/  LEA R21, P0, R0, R17, 0x1 ;  /* 0x0000001100157211 */ /* 0x020fca00078008ff */
[----:B------:R0:W-:Y:S01]  /*1f540*/  STL [R1+0x1c2c], R21 ;  /* 0x001c2c1501007387 */ /* 0x0001e20000100800 */
[----:B------:R-:W-:-:S03]  /*1f550*/  LEA.HI.X.SX32 R23, R23, R4, 0x1, P2 ;  /* 0x0000000417177211 */ /* 0x000fc600010f0eff */
[----:B0-----:R-:W5:Y:S04]  /*1f560*/  LDL.LU R21, [R1+0x2210] ;  /* 0x0022100001157983 */ /* 0x001f680000300800 */
[----:B------:R0:W-:Y:S02]  /*1f570*/  STL [R1+0x1bf8], R22 ;  /* 0x001bf81601007387 */ /* 0x0001e40000100800 */
[----:B0-----:R-:W-:-:S05]  /*1f580*/  LEA R22, P1, R2, R17, 0x1 ;  /* 0x0000001102167211 */ /* 0x001fca00078208ff */
[----:B------:R0:W-:Y:S01]  /*1f590*/  STL [R1+0x1c34], R22 ;  /* 0x001c341601007387 */ /* 0x0001e20000100800 */
[----:B------:R-:W-:-:S03]  /*1f5a0*/  LEA.HI.X.SX32 R24, R24, R4, 0x1, P3 ;  /* 0x0000000418187211 */ /* 0x000fc600018f0eff */
[----:B0-----:R-:W4:Y:S04]  /*1f5b0*/  LDL.LU R22, [R1+0x220c] ;  /* 0x00220c0001167983 */ /* 0x001f280000300800 */
        /* <DEDUP_REMOVED lines=11> */
[----:B--2---:R-:W-:-:S05]  /*1f670*/  LEA R25, P4, R16, R17, 0x1 ;  /* 0x0000001110197211 */ /* 0x004fca00078808ff */
[----:B------:R0:W-:Y:S01]  /*1f680*/  STL [R1+0x1c4c], R25 ;  /* 0x001c4c1901007387 */ /* 0x0001e20000100800 */
[----:B------:R-:W-:-:S03]  /*1f690*/  LEA.HI.X.SX32 R27, R27, R4, 0x1, P6 ;  /* 0x000000041b1b7211 */ /* 0x000fc600030f0eff */
[----:B0-----:R-:W2:Y:S04]  /*1f6a0*/  LDL.LU R25, [R1+0x2200] ;  /* 0x0022000001197983 */ /* 0x001ea80000300800 */
[----:B------:R0:W-:Y:S02]  /*1f6b0*/  STL [R1+0x1c18], R26 ;  /* 0x001c181a01007387 */ /* 0x0001e40000100800 */
[----:B0-----:R-:W-:-:S05]  /*1f6c0*/  LEA R26, P5, R15, R17, 0x1 ;  /* 0x000000110f1a7211 */ /* 0x001fca00078a08ff */
        /* <DEDUP_REMOVED lines=20> */
[----:B------:R0:W-:Y:S04]  /*1f810*/  STL [R1+0x1c74], R3 ;  /* 0x001c740301007387 */ /* 0x0001e80000100800 */
[----:B0-----:R-:W2:Y:S04]  /*1f820*/  LDL.LU R3, [R1+0x21ec] ;  /* 0x0021ec0001037983 */ /* 0x001ea80000300800 */
[----:B------:R0:W-:Y:S02]  /*1f830*/  STL [R1+0x1c40], R29 ;  /* 0x001c401d01007387 */ /* 0x0001e40000100800 */
[----:B0-----:R-:W-:-:S05]  /*1f840*/  LEA R29, P3, R6, R17, 0x1 ;  /* 0x00000011061d7211 */ /* 0x001fca00078608ff */
[----:B------:R0:W-:Y:S04]  /*1f850*/  STL [R1+0x1c7c], R29 ;  /* 0x001c7c1d01007387 */ /* 0x0001e80000100800 */
[----:B0-----:R-:W4:Y:S01]  /*1f860*/  LDL.LU R29, [R1+0x21e8] ;  /* 0x0021e800011d7983 */ /* 0x001f220000300800 */
[-C--:B------:R-:W-:Y:S02]  /*1f870*/  LEA.HI.X.SX32 R16, R16, R4.reuse, 0x1, P4 ;  /* 0x0000000410107211 */ /* 0x080fe400020f0eff */
[----:B------:R-:W-:-:S03]  /*1f880*/  LEA.HI.X.SX32 R15, R15, R4, 0x1, P5 ;  /* 0x000000040f0f7211 */ /* 0x000fc600028f0eff */
[----:B------:R3:W-:Y:S01]  /*1f890*/  STL [R1+0x1c48], R16 ;  /* 0x001c481001007387 */ /* 0x0007e20000100800 */
[----:B------:R-:W-:Y:S02]  /*1f8a0*/  LEA.HI.X.SX32 R14, R14, R4, 0x1, P6 ;  /* 0x000000040e0e7211 */ /* 0x000fe400030f0eff */
[----:B---3--:R-:W-:-:S05]  /*1f8b0*/  LEA R16, P4, R5, R17, 0x1 ;  /* 0x0000001105107211 */ /* 0x008fca00078808ff */
[----:B------:R0:W-:Y:S01]  /*1f8c0*/  STL [R1+0x1c84], R16 ;  /* 0x001c841001007387 */ /* 0x0001e20000100800 */
[----:B------:R-:W-:-:S03]  /*1f8d0*/  LEA.HI.X.SX32 R13, R13, R4, 0x1, P0 ;  /* 0x000000040d0d7211 */ /* 0x000fc600000f0eff */
[----:B------:R-:W-:Y:S01]  /*1f8e0*/  STL [R1+0x1c50], R15 ;  /* 0x001c500f01007387 */ /* 0x000fe20000100800 */
[----:B0-----:R-:W-:-:S05]  /*1f8f0*/  LEA R16, P5, R28, R17, 0x1 ;  /* 0x000000111c107211 */ /* 0x001fca00078a08ff */
[----:B------:R-:W-:Y:S04]  /*1f900*/  STL [R1+0x1c8c], R16 ;  /* 0x001c8c1001007387 */ /* 0x000fe80000100800 */
[----:B------:R2:W-:Y:S01]  /*1f910*/  STL [R1+0x1c58], R14 ;  /* 0x001c580e01007387 */ /* 0x0005e20000100800 */
[----:B------:R-:W-:Y:S02]  /*1f920*/  LEA.HI.X.SX32 R7, R7, R4, 0x1, P2 ;  /* 0x0000000407077211 */ /* 0x000fe400010f0eff */
[-C--:B--2---:R-:W-:Y:S02]  /*1f930*/  LEA R14, P0, R3, R17.reuse, 0x1 ;  /* 0x00000011030e7211 */ /* 0x084fe400078008ff */
[----:B----4-:R-:W-:-:S05]  /*1f940*/  LEA R15, P6, R29, R17, 0x1 ;  /* 0x000000111d0f7211 */ /* 0x010fca00078c08ff */
[----:B------:R-:W-:Y:S04]  /*1f950*/  STL [R1+0x1c94], R15 ;  /* 0x001c940f01007387 */ /* 0x000fe80000100800 */
[----:B------:R0:W-:Y:S04]  /*1f960*/  STL [R1+0x1c60], R13 ;  /* 0x001c600d01007387 */ /* 0x0001e80000100800 */
[----:B------:R-:W-:Y:S01]  /*1f970*/  STL [R1+0x1c9c], R14 ;  /* 0x001c9c0e01007387 */ /* 0x000fe20000100800 */
[----:B0-----:R-:W-:Y:S02]  /*1f980*/  LEA.HI.X.SX32 R13, R12, R4, 0x1, P1 ;  /* 0x000000040c0d7211 */ /* 0x001fe400008f0eff */
[----:B------:R-:W-:-:S03]  /*1f990*/  LEA R12, P1, R2, R17, 0x1 ;  /* 0x00000011020c7211 */ /* 0x000fc600078208ff */
[----:B------:R0:W-:Y:S04]  /*1f9a0*/  STL [R1+0x1c68], R13 ;  /* 0x001c680d01007387 */ /* 0x0001e80000100800 */
[----:B------:R1:W-:Y:S04]  /*1f9b0*/  STL [R1+0x1ca4], R12 ;  /* 0x001ca40c01007387 */ /* 0x0003e80000100800 */
[----:B------:R2:W-:Y:S01]  /*1f9c0*/  STL [R1+0x1c70], R7 ;  /* 0x001c700701007387 */ /* 0x0005e20000100800 */
[----:B0-----:R-:W-:Y:S02]  /*1f9d0*/  LEA R13, P2, R0, R17, 0x1 ;  /* 0x00000011000d7211 */ /* 0x001fe400078408ff */
[----:B-1----:R-:W-:-:S02]  /*1f9e0*/  LEA.HI.X.SX32 R12, R6, R4, 0x1, P3 ;  /* 0x00000004060c7211 */ /* 0x002fc400018f0eff */
[----:B------:R-:W-:Y:S02]  /*1f9f0*/  LEA.HI.X.SX32 R6, R5, R4, 0x1, P4 ;  /* 0x0000000405067211 */ /* 0x000fe400020f0eff */
[-C--:B--2---:R-:W-:Y:S01]  /*1fa00*/  LEA R7, P3, R27, R17.reuse, 0x1 ;  /* 0x000000111b077211 */ /* 0x084fe200078608ff */
[----:B------:R-:W-:Y:S01]  /*1fa10*/  STL [R1+0x1cac], R13 ;  /* 0x001cac0d01007387 */ /* 0x000fe20000100800 */
[----:B------:R-:W-:-:S03]  /*1fa20*/  LEA R5, P4, R26, R17, 0x1 ;  /* 0x000000111a057211 */ /* 0x000fc600078808ff */
[----:B------:R-:W-:Y:S04]  /*1fa30*/  STL [R1+0x1c78], R12 ;  /* 0x001c780c01007387 */ /* 0x000fe80000100800 */
[----:B------:R0:W-:Y:S04]  /*1fa40*/  STL [R1+0x1cb4], R7 ;  /* 0x001cb40701007387 */ /* 0x0001e80000100800 */
[----:B------:R1:W-:Y:S04]  /*1fa50*/  STL [R1+0x1c80], R6 ;  /* 0x001c800601007387 */ /* 0x0003e80000100800 */
[----:B------:R2:W-:Y:S01]  /*1fa60*/  STL [R1+0x1cbc], R5 ;  /* 0x001cbc0501007387 */ /* 0x0005e20000100800 */
[----:B0-----:R-:W-:-:S02]  /*1fa70*/  LEA.HI.X.SX32 R7, R28, R4, 0x1, P5 ;  /* 0x000000041c077211 */ /* 0x001fc400028f0eff */
[----:B-1----:R-:W-:-:S03]  /*1fa80*/  LEA R6, P5, R25, R17, 0x1 ;  /* 0x0000001119067211 */ /* 0x002fc600078a08ff */
[----:B------:R0:W-:Y:S01]  /*1fa90*/  STL [R1+0x1c88], R7 ;  /* 0x001c880701007387 */ /* 0x0001e20000100800 */
[----:B--2---:R-:W-:-:S03]  /*1faa0*/  LEA.HI.X.SX32 R5, R29, R4, 0x1, P6 ;  /* 0x000000041d057211 */ /* 0x004fc600030f0eff */
[----:B------:R1:W-:Y:S04]  /*1fab0*/  STL [R1+0x1cc4], R6 ;  /* 0x001cc40601007387 */ /* 0x0003e80000100800 */
[----:B------:R2:W-:Y:S01]  /*1fac0*/  STL [R1+0x1c90], R5 ;  /* 0x001c900501007387 */ /* 0x0005e20000100800 */
[-C--:B0-----:R-:W-:Y:S02]  /*1fad0*/  LEA R7, P6, R24, R17.reuse, 0x1 ;  /* 0x0000001118077211 */ /* 0x081fe400078c08ff */
[-C--:B-1----:R-:W-:Y:S02]  /*1fae0*/  LEA.HI.X.SX32 R6, R3, R4.reuse, 0x1, P0 ;  /* 0x0000000403067211 */ /* 0x082fe400000f0eff */
[----:B------:R-:W-:Y:S02]  /*1faf0*/  LEA.HI.X.SX32 R3, R2, R4, 0x1, P1 ;  /* 0x0000000402037211 */ /* 0x000fe400008f0eff */
[-C--:B--2---:R-:W-:Y:S01]  /*1fb00*/  LEA R5, P0, R23, R17.reuse, 0x1 ;  /* 0x0000001117057211 */ /* 0x084fe200078008ff */
[----:B------:R-:W-:Y:S01]  /*1fb10*/  STL [R1+0x1cc8], R7 ;  /* 0x001cc80701007387 */ /* 0x000fe20000100800 */
[----:B------:R-:W-:-:S02]  /*1fb20*/  LEA R2, P1, R22, R17, 0x1 ;  /* 0x0000001116027211 */ /* 0x000fc400078208ff */
[----:B------:R-:W-:Y:S01]  /*1fb30*/  LEA.HI.X.SX32 R0, R0, R4, 0x1, P2 ;  /* 0x0000000400007211 */ /* 0x000fe200010f0eff */
[----:B------:R-:W-:Y:S04]  /*1fb40*/  STL [R1+0x1c98], R6 ;  /* 0x001c980601007387 */ /* 0x000fe80000100800 */
[----:B------:R-:W-:Y:S04]  /*1fb50*/  STL [R1+0x1ccc], R5 ;  /* 0x001ccc0501007387 */ /* 0x000fe80000100800 */
[----:B------:R0:W-:Y:S04]  /*1fb60*/  STL [R1+0x1ca0], R3 ;  /* 0x001ca00301007387 */ /* 0x0001e80000100800 */
[----:B------:R1:W-:Y:S04]  /*1fb70*/  STL [R1+0x1cd0], R2 ;  /* 0x001cd00201007387 */ /* 0x0003e80000100800 */
[----:B------:R2:W-:Y:S01]  /*1fb80*/  STL [R1+0x1ca8], R0 ;  /* 0x001ca80001007387 */ /* 0x0005e20000100800 */
[----:B0-----:R-:W-:-:S02]  /*1fb90*/  LEA R3, P2, R20, R17, 0x1 ;  /* 0x0000001114037211 */ /* 0x001fc400078408ff */
[----:B-1----:R-:W-:-:S03]  /*1fba0*/  LEA.HI.X.SX32 R2, R27, R4, 0x1, P3 ;  /* 0x000000041b027211 */ /* 0x002fc600018f0eff */
[----:B------:R0:W-:Y:S01]  /*1fbb0*/  STL [R1+0x1cd4], R3 ;  /* 0x001cd40301007387 */ /* 0x0001e20000100800 */
[----:B--2---:R-:W-:-:S03]  /*1fbc0*/  LEA R0, P3, R19, R17, 0x1 ;  /* 0x0000001113007211 */ /* 0x004fc600078608ff */
[----:B------:R5:W-:Y:S04]  /*1fbd0*/  STL [R1+0x1cb0], R2 ;  /* 0x001cb00201007387 */ /* 0x000be80000100800 */
[----:B------:R1:W-:Y:S01]  /*1fbe0*/  STL [R1+0x1cd8], R0 ;  /* 0x001cd80001007387 */ /* 0x0003e20000100800 */
[----:B0-----:R-:W-:Y:S02]  /*1fbf0*/  LEA.HI.X.SX32 R3, R26, R4, 0x1, P4 ;  /* 0x000000041a037211 */ /* 0x001fe400020f0eff */
[----:B-----5:R-:W-:-:S03]  /*1fc00*/  LEA R2, P4, R21, R17, 0x1 ;  /* 0x0000001115027211 */ /* 0x020fc600078808ff */
[----:B------:R0:W-:Y:S01]  /*1fc10*/  STL [R1+0x1cb8], R3 ;  /* 0x001cb80301007387 */ /* 0x0001e20000100800 */
[----:B-1----:R-:W-:-:S03]  /*1fc20*/  LEA.HI.X.SX32 R0, R25, R4, 0x1, P5 ;  /* 0x0000000419007211 */ /* 0x002fc600028f0eff */
[----:B------:R1:W-:Y:S04]  /*1fc30*/  STL [R1+0x1cdc], R2 ;  /* 0x001cdc0201007387 */ /* 0x0003e80000100800 */
[----:B------:R2:W-:Y:S01]  /*1fc40*/  STL [R1+0x1cc0], R0 ;  /* 0x001cc00001007387 */ /* 0x0005e20000100800 */
[----:B0-----:R-:W-:Y:S02]  /*1fc50*/  LEA R3, P5, R18, R17, 0x1 ;  /* 0x0000001112037211 */ /* 0x001fe400078a08ff */
[----:B-1----:R-:W-:-:S03]  /*1fc60*/  LEA.HI.X.SX32 R2, R24, R4, 0x1, P6 ;  /* 0x0000000418027211 */ /* 0x002fc600030f0eff */
[----:B------:R-:W-:Y:S01]  /*1fc70*/  STL [R1+0x15dc], R3 ;  /* 0x0015dc0301007387 */ /* 0x000fe20000100800 */
[----:B--2---:R-:W-:-:S03]  /*1fc80*/  LEA.HI.X.SX32 R0, R23, R4, 0x1, P0 ;  /* 0x0000000417007211 */ /* 0x004fc600000f0eff */
[----:B------:R0:W-:Y:S01]  /*1fc90*/  STL [R1+0x15c8], R2 ;  /* 0x0015c80201007387 */ /* 0x0001e20000100800 */
[----:B------:R-:W-:Y:S01]  /*1fca0*/  IMAD.MOV.U32 R28, RZ, RZ, c[0x0][0x188] ;  /* 0x00006200ff1c7624 */ /* 0x000fe200078e00ff */
[-C--:B------:R-:W-:Y:S02]  /*1fcb0*/  LEA.HI.X.SX32 R6, R20, R4.reuse, 0x1, P2 ;  /* 0x0000000414067211 */ /* 0x080fe400010f0eff */
[----:B------:R1:W-:Y:S01]  /*1fcc0*/  STL [R1+0x15cc], R0 ;  /* 0x0015cc0001007387 */ /* 0x0003e20000100800 */
[----:B------:R-:W-:Y:S01]  /*1fcd0*/  IMAD R5, R28, 0x7f, RZ ;  /* 0x0000007f1c057824 */ /* 0x000fe200078e02ff */
[-C--:B0-----:R-:W-:Y:S02]  /*1fce0*/  LEA.HI.X.SX32 R2, R22, R4.reuse, 0x1, P1 ;  /* 0x0000000416027211 */ /* 0x081fe400008f0eff */
[----:B-1----:R-:W-:-:S03]  /*1fcf0*/  LEA.HI.X.SX32 R0, R19, R4, 0x1, P3 ;  /* 0x0000000413007211 */ /* 0x002fc600018f0eff */
[----:B------:R0:W-:Y:S01]  /*1fd00*/  STL [R1+0x15d0], R2 ;  /* 0x0015d00201007387 */ /* 0x0001e20000100800 */
[----:B------:R-:W-:-:S03]  /*1fd10*/  LEA.HI.X.SX32 R12, R21, R4, 0x1, P4 ;  /* 0x00000004150c7211 */ /* 0x000fc600020f0eff */
[----:B------:R1:W-:Y:S04]  /*1fd20*/  STL [R1+0x15d4], R6 ;  /* 0x0015d40601007387 */ /* 0x0003e80000100800 */
[----:B------:R2:W-:Y:S01]  /*1fd30*/  STL [R1+0x15d8], R0 ;  /* 0x0015d80001007387 */ /* 0x0005e20000100800 */
[----:B0-----:R-:W-:-:S03]  /*1fd40*/  IMAD.WIDE R2, R5, 0x2, R10 ;  /* 0x0000000205027825 */ /* 0x001fc600078e020a */
[----:B------:R-:W-:Y:S01]  /*1fd50*/  STL [R1+0x15e0], R12 ;  /* 0x0015e00c01007387 */ /* 0x000fe20000100800 */
[----:B-1----:R-:W-:Y:S01]  /*1fd60*/  IMAD.WIDE R6, R5, 0x2, R8 ;  /* 0x0000000205067825 */ /* 0x002fe200078e0208 */
[----:B--2---:R-:W-:-:S03]  /*1fd70*/  LEA.HI.X.SX32 R0, R18, R4, 0x1, P5 ;  /* 0x0000000412007211 */ /* 0x004fc600028f0eff */
[----:B------:R-:W-:Y:S02]  /*1fd80*/  IMAD R5, R28, 0x7e, RZ ;  /* 0x0000007e1c057824 */ /* 0x000fe400078e02ff */
[----:B------:R-:W-:Y:S04]  /*1fd90*/  STL [R1+0xdd4], R0 ;  /* 0x000dd40001007387 */ /* 0x000fe80000100800 */
[----:B------:R-:W-:Y:S04]  /*1fda0*/  STL [R1+0xddc], R2 ;  /* 0x000ddc0201007387 */ /* 0x000fe80000100800 */
[----:B------:R0:W-:Y:S04]  /*1fdb0*/  STL [R1+0xdd8], R3 ;  /* 0x000dd80301007387 */ /* 0x0001e80000100800 */
[----:B------:R1:W-:Y:S01]  /*1fdc0*/  STL [R1+0xde4], R6 ;  /* 0x000de40601007387 */ /* 0x0003e20000100800 */
[----:B0-----:R-:W-:-:S03]  /*1fdd0*/  IMAD.WIDE R2, R5, 0x2, R10 ;  /* 0x0000000205027825 */ /* 0x001fc600078e020a */
[----:B------:R-:W-:Y:S01]  /*1fde0*/  STL [R1+0xde0], R7 ;  /* 0x000de00701007387 */ /* 0x000fe20000100800 */
[----:B------:R-:W-:-:S03]  /*1fdf0*/  IMAD.WIDE R4, R5, 0x2, R8 ;  /* 0x0000000205047825 */ /* 0x000fc600078e0208 */
[----:B------:R-:W-:Y:S01]  /*1fe00*/  STL [R1+0xdec], R2 ;  /* 0x000dec0201007387 */ /* 0x000fe20000100800 */
[----:B-1----:R-:W-:-:S03]  /*1fe10*/  IMAD R6, R28, 0x7d, RZ ;  /* 0x0000007d1c067824 */ /* 0x002fc600078e02ff */
[----:B------:R0:W-:Y:S01]  /*1fe20*/  STL [R1+0xde8], R3 ;  /* 0x000de80301007387 */ /* 0x0001e20000100800 */
[----:B------:R-:W-:-:S03]  /*1fe30*/  IMAD R0, R28, 0x7c, RZ ;  /* 0x0000007c1c007824 */ /* 0x000fc600078e02ff */
[----:B------:R-:W-:Y:S01]  /*1fe40*/  STL [R1+0xdf4], R4 ;  /* 0x000df40401007387 */ /* 0x000fe20000100800 */
[----:B0-----:R-:W-:-:S03]  /*1fe50*/  IMAD.WIDE R2, R6, 0x2, R10 ;  /* 0x0000000206027825 */ /* 0x001fc600078e020a */
[----:B------:R0:W-:Y:S01]  /*1fe60*/  STL [R1+0xdf0], R5 ;  /* 0x000df00501007387 */ /* 0x0001e20000100800 */
[----:B------:R-:W-:-:S03]  /*1fe70*/  IMAD.WIDE R6, R6, 0x2, R8 ;  /* 0x0000000206067825 */ /* 0x000fc600078e0208 */
[----:B------:R-:W-:Y:S04]  /*1fe80*/  STL [R1+0xdfc], R2 ;  /* 0x000dfc0201007387 */ /* 0x000fe80000100800 */
[----:B------:R1:W-:Y:S04]  /*1fe90*/  STL [R1+0xdf8], R3 ;  /* 0x000df80301007387 */ /* 0x0003e80000100800 */
[----:B------:R2:W-:Y:S01]  /*1fea0*/  STL [R1+0xe04], R6 ;  /* 0x000e040601007387 */ /* 0x0005e20000100800 */
[----:B0-----:R-:W-:-:S04]  /*1feb0*/  IMAD.WIDE R4, R0, 0x2, R8 ;  /* 0x0000000200047825 */ /* 0x001fc800078e0208 */
[----:B-1----:R-:W-:Y:S01]  /*1fec0*/  IMAD.WIDE R2, R0, 0x2, R10 ;  /* 0x0000000200027825 */ /* 0x002fe200078e020a */
[----:B------:R-:W-:Y:S03]  /*1fed0*/  STL [R1+0xe00], R7 ;  /* 0x000e000701007387 */ /* 0x000fe60000100800 */
[C---:B--2---:R-:W-:Y:S01]  /*1fee0*/  IMAD R6, R28.reuse, 0x7b, RZ ;  /* 0x0000007b1c067824 */ /* 0x044fe200078e02ff */
[----:B------:R-:W-:Y:S04]  /*1fef0*/  STL [R1+0xe0c], R2 ;  /* 0x000e0c0201007387 */ /* 0x000fe80000100800 */
        /* <DEDUP_REMOVED lines=407> */
[----:B------:R-:W-:-:S03]  /*21870*/  IMAD.SHL.U32 R0, R28, 0x40, RZ ;  /* 0x000000401c007824 */ /* 0x000fc600078e00ff */
        /* <DEDUP_REMOVED lines=439> */
[----:B------:R1:W-:Y:S01]  /*233f0*/  STL [R1+0x1598], R3 ;  /* 0x0015980301007387 */ /* 0x0003e20000100800 */
[----:B0-----:R-:W-:-:S03]  /*23400*/  IMAD.WIDE R4, R0, 0x2, R8 ;  /* 0x0000000200047825 */ /* 0x001fc600078e0208 */
[----:B------:R-:W-:Y:S01]  /*23410*/  STL [R1+0x15a4], R6 ;  /* 0x0015a40601007387 */ /* 0x000fe20000100800 */
[----:B-1----:R-:W-:-:S03]  /*23420*/  IMAD.WIDE R2, R0, 0x2, R10 ;  /* 0x0000000200027825 */ /* 0x002fc600078e020a */
[----:B------:R0:W-:Y:S04]  /*23430*/  STL [R1+0x15a0], R7 ;  /* 0x0015a00701007387 */ /* 0x0001e80000100800 */
[----:B------:R-:W-:Y:S04]  /*23440*/  STL [R1+0x15ac], R2 ;  /* 0x0015ac0201007387 */ /* 0x000fe80000100800 */
[----:B------:R1:W-:Y:S01]  /*23450*/  STL [R1+0x15a8], R3 ;  /* 0x0015a80301007387 */ /* 0x0003e20000100800 */
[----:B0-----:R-:W-:-:S03]  /*23460*/  IMAD.WIDE R6, R28, 0x2, R10 ;  /* 0x000000021c067825 */ /* 0x001fc600078e020a */
[----:B------:R-:W-:Y:S04]  /*23470*/  STL [R1+0x15b4], R4 ;  /* 0x0015b40401007387 */ /* 0x000fe80000100800 */
[----:B------:R-:W-:Y:S01]  /*23480*/  STL [R1+0x15b0], R5 ;  /* 0x0015b00501007387 */ /* 0x000fe20000100800 */
[----:B-1----:R-:W-:-:S03]  /*23490*/  IMAD.WIDE R2, R28, 0x2, R8 ;  /* 0x000000021c027825 */ /* 0x002fc600078e0208 */
[----:B------:R-:W-:Y:S04]  /*234a0*/  STL [R1+0x15bc], R6 ;  /* 0x0015bc0601007387 */ /* 0x000fe80000100800 */
[----:B------:R-:W-:Y:S04]  /*234b0*/  STL [R1+0x15b8], R7 ;  /* 0x0015b80701007387 */ /* 0x000fe80000100800 */
[----:B------:R-:W-:Y:S04]  /*234c0*/  STL [R1+0x15c4], R2 ;  /* 0x0015c40201007387 */ /* 0x000fe80000100800 */
        /* <DEDUP_REMOVED lines=406> */
[----:B------:R-:W2:Y:S04]  /*24e30*/  S2R R9, SR_TID.X ;  /* 0x0000000000097919 */ /* 0x000ea80000002100 */
        /* <DEDUP_REMOVED lines=10> */
[C---:B--2---:R-:W-:Y:S01]  /*24ee0*/  LOP3.LUT R8, R9.reuse, 0x7f, RZ, 0xc0, !PT ;  /* 0x0000007f09087812 */ /* 0x044fe200078ec0ff */
[----:B0-----:R-:W-:Y:S01]  /*24ef0*/  IMAD.SHL.U32 R3, R9, 0x40, RZ ;  /* 0x0000004009037824 */ /* 0x001fe200078e00ff */
[----:B------:R-:W-:Y:S01]  /*24f00*/  ULDC UR4, c[0x0][0x18c] ;  /* 0x0000630000047ab9 */ /* 0x000fe20000000800 */
[----:B------:R-:W-:-:S02]  /*24f10*/  IMAD.SHL.U32 R2, R28, 0x80, RZ ;  /* 0x000000801c027824 */ /* 0x000fc400078e00ff */
[----:B------:R-:W-:Y:S01]  /*24f20*/  IMAD.SHL.U32 R4, R8, 0x2, RZ ;  /* 0x0000000208047824 */ /* 0x000fe200078e00ff */
[----:B------:R-:W-:Y:S02]  /*24f30*/  USHF.L.U32 UR4, UR4, 0x7, URZ ;  /* 0x0000000704047899 */ /* 0x000fe4000800063f */
[----:B------:R-:W2:Y:S04]  /*24f40*/  LDL.LU R8, [R1+0x494] ;  /* 0x0004940001087983 */ /* 0x000ea80000300800 */
[----:B------:R-:W3:Y:S01]  /*24f50*/  LDL.LU R28, [R1+0x498] ;  /* 0x00049800011c7983 */ /* 0x000ee20000300800 */
[----:B------:R-:W-:Y:S01]  /*24f60*/  LOP3.LUT R3, R3, 0x800, RZ, 0xc0, !PT ;  /* 0x0000080003037812 */ /* 0x000fe200078ec0ff */
[----:B------:R-:W-:Y:S01]  /*24f70*/  USHF.R.S32.HI UR5, URZ, 0x1f, UR4 ;  /* 0x0000001f3f057899 */ /* 0x000fe20008011404 */
[----:B------:R-:W-:Y:S01]  /*24f80*/  SHF.R.S32.HI R0, RZ, 0x1f, R2 ;  /* 0x0000001fff007819 */ /* 0x000fe20000011402 */
[----:B------:R-:W-:Y:S02]  /*24f90*/  USHF.L.U32 UR8, UR4, 0x1, URZ ;  /* 0x0000000104087899 */ /* 0x000fe4000800063f */
[----:B------:R3:W-:Y:S01]  /*24fa0*/  STL [R1+0x1de8], R3 ;  /* 0x001de80301007387 */ /* 0x0007e20000100800 */
[----:B------:R-:W-:Y:S01]  /*24fb0*/  SHF.L.U64.HI R0, R2, 0x1, R0 ;  /* 0x0000000102007819 */ /* 0x000fe20000010200 */
[----:B------:R-:W-:Y:S01]  /*24fc0*/  USHF.L.U64.HI UR5, UR4, 0x1, UR5 ;  /* 0x0000000104057899 */ /* 0x000fe20008010205 */
[----:B--2---:R-:W-:-:S02]  /*24fd0*/  SHF.R.S32.HI R5, RZ, 0x7, R8 ;  /* 0x00000007ff057819 */ /* 0x004fc40000011408 */
[----:B---3--:R-:W-:-:S03]  /*24fe0*/  LOP3.LUT R3, R28, R3, RZ, 0xfc, !PT ;  /* 0x000000031c037212 */ /* 0x008fc600078efcff */
[----:B------:R-:W-:Y:S04]  /*24ff0*/  STL [R1+0x1de4], R5 ;  /* 0x001de40501007387 */ /* 0x000fe80000100800 */
[----:B------:R-:W-:Y:S04]  /*25000*/  STL [R1+0x768], RZ ;  /* 0x000768ff01007387 */ /* 0x000fe80000100800 */
[----:B------:R-:W-:Y:S04]  /*25010*/  STL [R1+0x76c], RZ ;  /* 0x00076cff01007387 */ /* 0x000fe80000100800 */
[----:B------:R-:W-:Y:S04]  /*25020*/  STL [R1+0x2c0], RZ ;  /* 0x0002c0ff01007387 */ /* 0x000fe80000100800 */
        /* <DEDUP_REMOVED lines=72> */
[----:B------:R-:W3:Y:S01]  /*254b0*/  LDL R28, [R1+0x974] ;  /* 0x00097400011c7983 */ /* 0x000ee20000100800 */
[----:B------:R-:W-:-:S02]  /*254c0*/  LOP3.LUT R2, R4, 0x30, RZ, 0x3c, !PT ;  /* 0x0000003004027812 */ /* 0x000fc400078e3cff */
[C---:B------:R-:W-:Y:S01]  /*254d0*/  LOP3.LUT R2, R4.reuse, 0x60, RZ, 0x3c, !PT ;  /* 0x0000006004027812 */ /* 0x040fe200078e3cff */
[----:B------:R2:W-:Y:S01]  /*254e0*/  STL [R1+0x870], RZ ;  /* 0x000870ff01007387 */ /* 0x0005e20000100800 */
[----:B0-----:R-:W-:Y:S02]  /*254f0*/  LOP3.LUT R3, R3, 0x40, RZ, 0x3c, !PT ;  /* 0x0000004003037812 */ /* 0x001fe400078e3cff */
[C---:B------:R-:W-:Y:S01]  /*25500*/  LOP3.LUT R6, R4.reuse, 0x10, RZ, 0x3c, !PT ;  /* 0x0000001004067812 */ /* 0x040fe200078e3cff */
[----:B------:R2:W-:Y:S01]  /*25510*/  STL [R1+0x874], RZ ;  /* 0x000874ff01007387 */ /* 0x0005e20000100800 */
[C---:B------:R-:W-:Y:S02]  /*25520*/  LOP3.LUT R5, R4.reuse, 0x20, RZ, 0x3c, !PT ;  /* 0x0000002004057812 */ /* 0x040fe400078e3cff */
[C---:B------:R-:W-:Y:S01]  /*25530*/  LOP3.LUT R6, R4.reuse, 0x40, RZ, 0x3c, !PT ;  /* 0x0000004004067812 */ /* 0x040fe200078e3cff */
[----:B------:R2:W-:Y:S01]  /*25540*/  STL [R1+0x878], RZ ;  /* 0x000878ff01007387 */ /* 0x0005e20000100800 */
[----:B------:R-:W-:-:S02]  /*25550*/  LOP3.LUT R5, R4, 0x50, RZ, 0x3c, !PT ;  /* 0x0000005004057812 */ /* 0x000fc400078e3cff */
[----:B------:R-:W-:Y:S01]  /*25560*/  LOP3.LUT R4, R4, 0x70, RZ, 0x3c, !PT ;  /* 0x0000007004047812 */ /* 0x000fe200078e3cff */
        /* <DEDUP_REMOVED lines=21> */
[----:B---3--:R-:W-:-:S05]  /*256c0*/  LOP3.LUT R2, R28, 0x40, RZ, 0x3c, !PT ;  /* 0x000000401c027812 */ /* 0x008fca00078e3cff */
[----:B------:R2:W-:Y:S04]  /*256d0*/  STL [R1+0x1de0], R2 ;  /* 0x001de00201007387 */ /* 0x0005e80000100800 */
[----:B------:R2:W-:Y:S02]  /*256e0*/  STL [R1+0x97c], R3 ;  /* 0x00097c0301007387 */ /* 0x0005e40000100800 */
.L_x_3:
[----:B------:R-:W3:Y:S01]  /*256f0*/  LDL.64 R4, [R1+0xca0] ;  /* 0x000ca00001047983 */ /* 0x000ee20000100a00 */
[----:B0-2---:R-:W-:-:S03]  /*25700*/  IMAD.MOV.U32 R2, RZ, RZ, -0x80 ;  /* 0xffffff80ff027424 */ /* 0x005fc600078e00ff */
[----:B---3--:R0:W-:Y:S04]  /*25710*/  STL [R1+0x75b0], R5 ;  /* 0x0075b00501007387 */ /* 0x0081e80000100800 */
[----:B0-----:R-:W2:Y:S04]  /*25720*/  LDL R5, [R1+0xdd0] ;  /* 0x000dd00001057983 */ /* 0x001ea80000100800 */
        /* <DEDUP_REMOVED lines=74> */
[----:B------:R-:W-:Y:S01]  /*25bd0*/  STL [R1+0x7428], R15 ;  /* 0x0074280f01007387 */ /* 0x000fe20000100800 */
[----:B--2---:R-:W-:-:S03]  /*25be0*/  IMAD R2, R5, R2, c[0x0][0x180] ;  /* 0x0000600005027624 */ /* 0x004fc600078e0202 */
        /* <DEDUP_REMOVED lines=140> */
[----:B------:R-:W2:Y:S01]  /*264b0*/  LDL.LU R5, [R1+0x75b0] ;  /* 0x0075b00001057983 */ /* 0x000ea20000300800 */
[----:B------:R-:W-:-:S02]  /*264c0*/  ISETP.GT.AND P0, PT, R2, RZ, PT ;  /* 0x000000ff0200720c */ /* 0x000fc40003f04270 */
[----:B0-----:R-:W-:Y:S02]  /*264d0*/  PRMT R14, RZ, 0x7610, R14 ;  /* 0x00007610ff0e7816 */ /* 0x001fe4000000000e */
[----:B------:R-:W-:Y:S02]  /*264e0*/  PRMT R15, RZ, 0x7610, R15 ;  /* 0x00007610ff0f7816 */ /* 0x000fe4000000000f */
[----:B------:R-:W-:-:S07]  /*264f0*/  ISETP.GT.AND P1, PT, R2, 0x1, PT ;  /* 0x000000010200780c */ /* 0x000fce0003f24270 */
[----:B--2---:R-:W2:Y:S04]  /*26500*/  @P0 LDG.E.U16 R14, [R4.64] ;  /* 0x00000006040e0981 */ /* 0x004ea8000c1e1500 */
[----:B--2---:R0:W-:Y:S04]  /*26510*/  STL [R1+0x394], R14 ;  /* 0x0003940e01007387 */ /* 0x0041e80000100800 */
[----:B0-----:R-:W2:Y:S04]  /*26520*/  LDL.LU R14, [R1+0x75ac] ;  /* 0x0075ac00010e7983 */ /* 0x001ea80000300800 */
[----:B------:R-:W3:Y:S01]  /*26530*/  LDL.64 R4, [R1+0xc98] ;  /* 0x000c980001047983 */ /* 0x000ee20000100a00 */
[----:B------:R-:W-:-:S02]  /*26540*/  ISETP.GT.AND P2, PT, R2, 0x2, PT ;  /* 0x000000020200780c */ /* 0x000fc40003f44270 */
[----:B--2---:R-:W-:Y:S01]  /*26550*/  PRMT R14, RZ, 0x7610, R14 ;  /* 0x00007610ff0e7816 */ /* 0x004fe2000000000e */
[----:B---3--:R-:W2:Y:S04]  /*26560*/  @P0 LDG.E.U16 R15, [R4.64] ;  /* 0x00000006040f0981 */ /* 0x008ea8000c1e1500 */
[----:B--2---:R0:W-:Y:S04]  /*26570*/  STL [R1+0x390], R15 ;  /* 0x0003900f01007387 */ /* 0x0041e80000100800 */
[----:B0-----:R-:W2:Y:S04]  /*26580*/  LDL.LU R15, [R1+0x75a8] ;  /* 0x0075a800010f7983 */ /* 0x001ea80000300800 */
[----:B------:R-:W3:Y:S04]  /*26590*/  LDL R4, [R1+0x15c0] ;  /* 0x0015c00001047983 */ /* 0x000ee80000100800 */
[----:B------:R-:W3:Y:S01]  /*265a0*/  LDL R5, [R1+0x15c4] ;  /* 0x0015c40001057983 */ /* 0x000ee20000100800 */
[----:B--2---:R-:W-:-:S02]  /*265b0*/  PRMT R15, RZ, 0x7610, R15 ;  /* 0x00007610ff0f7816 */ /* 0x004fc4000000000f */
[----:B---3--:R-:W-:-:S04]  /*265c0*/  @P1 LOP3.LUT R5, R5, R4, RZ, 0x3c, !PT ;  /* 0x0000000405051212 */ /* 0x008fc800078e3cff */
[----:B------:R-:W-:-:S04]  /*265d0*/  @P1 LOP3.LUT R4, R5, R4, RZ, 0x3c, !PT ;  /* 0x0000000405041212 */ /* 0x000fc800078e3cff */
[----:B------:R-:W-:-:S05]  /*265e0*/  @P1 LOP3.LUT R5, R5, R4, RZ, 0x3c, !PT ;  /* 0x0000000405051212 */ /* 0x000fca00078e3cff */
[----:B------:R-:W2:Y:S04]  /*265f0*/  @P1 LDG.E.U16 R14, [R4.64] ;  /* 0x00000006040e1981 */ /* 0x000ea8000c1e1500 */
[----:B--2---:R0:W-:Y:S04]  /*26600*/  STL [R1+0x38c], R14 ;  /* 0x00038c0e01007387 */ /* 0x0041e80000100800 */
[----:B0-----:R-:W2:Y:S04]  /*26610*/  LDL.LU R14, [R1+0x75a4] ;  /* 0x0075a400010e7983 */ /* 0x001ea80000300800 */
[----:B------:R-:W3:Y:S04]  /*26620*/  LDL R4, [R1+0x15b8] ;  /* 0x0015b80001047983 */ /* 0x000ee80000100800 */
[----:B------:R-:W3:Y:S01]  /*26630*/  LDL R5, [R1+0x15bc] ;  /* 0x0015bc0001057983 */ /* 0x000ee20000100800 */
[----:B------:R-:W-:-:S02]  /*26640*/  ISETP.GT.AND P0, PT, R2, 0x3, PT ;  /* 0x000000030200780c */ /* 0x000fc40003f04270 */
[----:B--2---:R-:W-:Y:S02]  /*26650*/  PRMT R14, RZ, 0x7610, R14 ;  /* 0x00007610ff0e7816 */ /* 0x004fe4000000000e */
        /* <DEDUP_REMOVED lines=1232> */
[----:B------:R-:W3:Y:S02]  /*2b360*/  LDL R5, [R1+0x11ac] ;  /* 0x0011ac0001057983 */ /* 0x000ee40000100800 */
[----:B---3--:R-:W-:-:S04]  /*2b370*/  @P0 LOP3.LUT R5, R5, R4, RZ, 0x3c, !PT ;  /* 0x0000000405050212 */ /* 0x008fc800078e3cff */
[----:B------:R-:W-:-:S04]  /*2b380*/  @P0 LOP3.LUT R4, R5, R4, RZ, 0x3c, !PT ;  /* 0x0000000405040212 */ /* 0x000fc800078e3cff */
[----:B------:R-:W-:-:S05]  /*2b390*/  @P0 LOP3.LUT R5, R5, R4, RZ, 0x3c, !PT ;  /* 0x0000000405050212 */ /* 0x000fca00078e3cff */
[----:B------:R-:W3:Y:S04]  /*2b3a0*/  @P0 LDG.E.U16 R15, [R4.64] ;  /* 0x00000006040f0981 */ /* 0x000ee8000c1e1500 */
[----:B---3--:R0:W-:Y:S04]  /*2b3b0*/  STL [R1+0x104], R15 ;  /* 0x0001040f01007387 */ /* 0x0081e80000100800 */
[----:B0-----:R-:W3:Y:S04]  /*2b3c0*/  LDL.LU R15, [R1+0x7398] ;  /* 0x00739800010f7983 */ /* 0x001ee80000300800 */
[----:B------:R-:W4:Y:S04]  /*2b3d0*/  LDL R4, [R1+0x11a0] ;  /* 0x0011a00001047983 */ /* 0x000f280000100800 */
[----:B------:R-:W4:Y:S01]  /*2b3e0*/  LDL R5, [R1+0x11a4] ;  /* 0x0011a40001057983 */ /* 0x000f220000100800 */
[----:B---3--:R-:W-:-:S02]  /*2b3f0*/  PRMT R15, RZ, 0x7610, R15 ;  /* 0x00007610ff0f7816 */ /* 0x008fc4000000000f */
[----:B----4-:R-:W-:-:S04]  /*2b400*/  @P1 LOP3.LUT R5, R5, R4, RZ, 0x3c, !PT ;  /* 0x0000000405051212 */ /* 0x010fc800078e3cff */
[----:B------:R-:W-:-:S04]  /*2b410*/  @P1 LOP3.LUT R4, R5, R4, RZ, 0x3c, !PT ;  /* 0x0000000405041212 */ /* 0x000fc800078e3cff */
[----:B------:R-:W-:-:S05]  /*2b420*/  @P1 LOP3.LUT R5, R5, R4, RZ, 0x3c, !PT ;  /* 0x0000000405051212 */ /* 0x000fca00078e3cff */
[----:B------:R-:W3:Y:S04]  /*2b430*/  @P1 LDG.E.U16 R15, [R4.64] ;  /* 0x00000006040f1981 */ /* 0x000ee8000c1e1500 */
[----:B---3--:R0:W-:Y:S04]  /*2b440*/  STL [R1+0x100], R15 ;  /* 0x0001000f01007387 */ /* 0x0081e80000100800 */
[----:B0-----:R-:W3:Y:S04]  /*2b450*/  LDL.LU R15, [R1+0x7394] ;  /* 0x00739400010f7983 */ /* 0x001ee80000300800 */
[----:B------:R-:W4:Y:S04]  /*2b460*/  LDL R4, [R1+0x1198] ;  /* 0x0011980001047983 */ /* 0x000f280000100800 */
[----:B------:R-:W4:Y:S01]  /*2b470*/  LDL R5, [R1+0x119c] ;  /* 0x00119c0001057983 */ /* 0x000f220000100800 */
[----:B------:R-:W-:-:S02]  /*2b480*/  ISETP.GT.AND P0, PT, R2, 0x44, PT ;  /* 0x000000440200780c */ /* 0x000fc40003f04270 */
[----:B---3--:R-:W-:Y:S02]  /*2b490*/  PRMT R15, RZ, 0x7610, R15 ;  /* 0x00007610ff0f7816 */ /* 0x008fe4000000000f */
        /* <DEDUP_REMOVED lines=204> */
[----:B0-----:R-:W3:Y:S01]  /*2c160*/  LDL.LU R15, [R1+0x733c] ;  /* 0x00733c00010f7983 */ /* 0x001ee20000300800 */
[----:B------:R-:W4:Y:S02]  /*2c170*/  LDL R4, [R1+0x10e8] ;  /* 0x0010e80001047983 */ /* 0x000f240000100800 */
        /* <DEDUP_REMOVED lines=315> */
[----:B--2---:R-:W-:-:S02]  /*2d530*/  PRMT R14, RZ, 0x7610, R14 ;  /* 0x00007610ff0e7816 */ /* 0x004fc4000000000e */
[----:B----4-:R-:W-:-:S04]  /*2d540*/  @P1 LOP3.LUT R5, R5, R4, RZ, 0x3c, !PT ;  /* 0x0000000405051212 */ /* 0x010fc800078e3cff */
[----:B------:R-:W-:-:S04]  /*2d550*/  @P1 LOP3.LUT R4, R5, R4, RZ, 0x3c, !PT ;  /* 0x0000000405041212 */ /* 0x000fc800078e3cff */
[----:B------:R-:W-:-:S05]  /*2d560*/  @P1 LOP3.LUT R5, R5, R4, RZ, 0x3c, !PT ;  /* 0x0000000405051212 */ /* 0x000fca00078e3cff */
[----:B------:R-:W2:Y:S04]  /*2d570*/  @P1 LDG.E.U16 R14, [R4.64] ;  /* 0x00000006040e1981 */ /* 0x000ea8000c1e1500 */
[----:B--2---:R0:W-:Y:S04]  /*2d580*/  STL [R1+0x3a0], R14 ;  /* 0x0003a00e01007387 */ /* 0x0041e80000100800 */
[----:B0-----:R-:W2:Y:S01]  /*2d590*/  LDL.LU R14, [R1+0x72b4] ;  /* 0x0072b400010e7983 */ /* 0x001ea20000300800 */
[----:B------:R-:W4:Y:S02]  /*2d5a0*/  LDL R4, [R1+0xfd8] ;  /* 0x000fd80001047983 */ /* 0x000f240000100800 */
[----:B------:R-:W4:Y:S01]  /*2d5b0*/  LDL R5, [R1+0xfdc] ;  /* 0x000fdc0001057983 */ /* 0x000f220000100800 */
[----:B------:R-:W-:-:S02]  /*2d5c0*/  PRMT R29, RZ, 0x7610, R29 ;  /* 0x00007610ff1d7816 */ /* 0x000fc4000000001d */
[----:B------:R-:W-:Y:S02]  /*2d5d0*/  ISETP.GT.AND P0, PT, R2, 0x60, PT ;  /* 0x000000600200780c */ /* 0x000fe40003f04270 */
[----:B----4-:R-:W-:-:S04]  /*2d5e0*/  @P1 LOP3.LUT R5, R5, R4, RZ, 0x3c, !PT ;  /* 0x0000000405051212 */ /* 0x010fc800078e3cff */
[----:B------:R-:W-:-:S04]  /*2d5f0*/  @P1 LOP3.LUT R4, R5, R4, RZ, 0x3c, !PT ;  /* 0x0000000405041212 */ /* 0x000fc800078e3cff */
[----:B------:R-:W-:-:S05]  /*2d600*/  @P1 LOP3.LUT R5, R5, R4, RZ, 0x3c, !PT ;  /* 0x0000000405051212 */ /* 0x000fca00078e3cff */
[----:B------:R-:W4:Y:S04]  /*2d610*/  @P1 LDG.E.U16 R29, [R4.64] ;  /* 0x00000006041d1981 */ /* 0x000f28000c1e1500 */
[----:B----4-:R0:W-:Y:S04]  /*2d620*/  STL [R1+0x39c], R29 ;  /* 0x00039c1d01007387 */ /* 0x0101e80000100800 */
[----:B0-----:R-:W4:Y:S01]  /*2d630*/  LDL.LU R29, [R1+0x72b0] ;  /* 0x0072b000011d7983 */ /* 0x001f220000300800 */
[----:B------:R-:W2:Y:S02]  /*2d640*/  LDL R4, [R1+0xfd0] ;  /* 0x000fd00001047983 */ /* 0x000ea40000100800 */
[----:B------:R-:W2:Y:S01]  /*2d650*/  LDL R5, [R1+0xfd4] ;  /* 0x000fd40001057983 */ /* 0x000ea20000100800 */
[----:B------:R-:W-:-:S02]  /*2d660*/  PRMT R28, RZ, 0x7610, R28 ;  /* 0x00007610ff1c7816 */ /* 0x000fc4000000001c */
[----:B--2---:R-:W-:-:S04]  /*2d670*/  @P0 LOP3.LUT R5, R5, R4, RZ, 0x3c, !PT ;  /* 0x0000000405050212 */ /* 0x004fc800078e3cff */
[----:B------:R-:W-:-:S04]  /*2d680*/  @P0 LOP3.LUT R4, R5, R4, RZ, 0x3c, !PT ;  /* 0x0000000405040212 */ /* 0x000fc800078e3cff */
[----:B------:R-:W-:-:S05]  /*2d690*/  @P0 LOP3.LUT R5, R5, R4, RZ, 0x3c, !PT ;  /* 0x0000000405050212 */ /* 0x000fca00078e3cff */
[----:B------:R-:W2:Y:S04]  /*2d6a0*/  @P0 LDG.E.U16 R28, [R4.64] ;  /* 0x00000006041c0981 */ /* 0x000ea8000c1e1500 */
[----:B--2---:R0:W-:Y:S04]  /*2d6b0*/  STL [R1+0x58], R28 ;  /* 0x0000581c01007387 */ /* 0x0041e80000100800 */
[----:B0-----:R-:W2:Y:S01]  /*2d6c0*/  LDL.LU R28, [R1+0x72ac] ;  /* 0x0072ac00011c7983 */ /* 0x001ea20000300800 */
[----:B------:R-:W2:Y:S02]  /*2d6d0*/  LDL R4, [R1+0xfc8] ;  /* 0x000fc80001047983 */ /* 0x000ea40000100800 */
[----:B------:R-:W2:Y:S01]  /*2d6e0*/  LDL R5, [R1+0xfcc] ;  /* 0x000fcc0001057983 */ /* 0x000ea20000100800 */
[----:B------:R-:W-:-:S02]  /*2d6f0*/  PRMT R16, RZ, 0x7610, R16 ;  /* 0x00007610ff107816 */ /* 0x000fc40000000010 */
[----:B------:R-:W-:Y:S02]  /*2d700*/  ISETP.GT.AND P1, PT, R2, 0x61, PT ;  /* 0x000000610200780c */ /* 0x000fe40003f24270 */
        /* <DEDUP_REMOVED lines=151> */
[----:B---3--:R-:W-:-:S02]  /*2e080*/  PRMT R15, RZ, 0x7610, R15 ;  /* 0x00007610ff0f7816 */ /* 0x008fc4000000000f */
[----:B--2---:R-:W-:-:S04]  /*2e090*/  @P1 LOP3.LUT R5, R5, R4, RZ, 0x3c, !PT ;  /* 0x0000000405051212 */ /* 0x004fc800078e3cff */
[----:B------:R-:W-:-:S04]  /*2e0a0*/  @P1 LOP3.LUT R4, R5, R4, RZ, 0x3c, !PT ;  /* 0x0000000405041212 */ /* 0x000fc800078e3cff */
[----:B------:R-:W-:-:S05]  /*2e0b0*/  @P1 LOP3.LUT R5, R5, R4, RZ, 0x3c, !PT ;  /* 0x0000000405051212 */ /* 0x000fca00078e3cff */
[----:B------:R0:W2:Y:S04]  /*2e0c0*/  @P1 LDG.E.U16 R15, [R4.64] ;  /* 0x00000006040f1981 */ /* 0x0000a8000c1e1500 */
[----:B0-----:R-:W3:Y:S04]  /*2e0d0*/  LDL R4, [R1+0xf28] ;  /* 0x000f280001047983 */ /* 0x001ee80000100800 */
[----:B------:R-:W3:Y:S01]  /*2e0e0*/  LDL R5, [R1+0xf2c] ;  /* 0x000f2c0001057983 */ /* 0x000ee20000100800 */
[----:B------:R-:W-:-:S03]  /*2e0f0*/  PRMT R19, RZ, 0x7610, R19 ;  /* 0x00007610ff137816 */ /* 0x000fc60000000013 */
[----:B--2---:R0:W-:Y:S04]  /*2e100*/  STL [R1+0x18], R15 ;  /* 0x0000180f01007387 */ /* 0x0041e80000100800 */
[----:B0-----:R-:W2:Y:S01]  /*2e110*/  LDL R15, [R1+0xf0c] ;  /* 0x000f0c00010f7983 */ /* 0x001ea20000100800 */
[-C--:B---3--:R-:W-:Y:S02]  /*2e120*/  @P1 LOP3.LUT R5, R5, R4.reuse, RZ, 0x3c, !PT ;  /* 0x0000000405051212 */ /* 0x088fe400078e3cff */
[----:B------:R-:W-:Y:S02]  /*2e130*/  ISETP.GT.AND P2, PT, R2, 0x6b, PT ;  /* 0x0000006b0200780c */ /* 0x000fe40003f44270 */
[----:B------:R-:W-:-:S04]  /*2e140*/  @P1 LOP3.LUT R4, R5, R4, RZ, 0x3c, !PT ;  /* 0x0000000405041212 */ /* 0x000fc800078e3cff */
[----:B------:R-:W-:-:S05]  /*2e150*/  @P1 LOP3.LUT R5, R5, R4, RZ, 0x3c, !PT ;  /* 0x0000000405051212 */ /* 0x000fca00078e3cff */
[----:B------:R-:W3:Y:S04]  /*2e160*/  @P1 LDG.E.U16 R19, [R4.64] ;  /* 0x0000000604131981 */ /* 0x000ee8000c1e1500 */
[----:B---3--:R0:W-:Y:S04]  /*2e170*/  STL [R1+0x14], R19 ;  /* 0x0000141301007387 */ /* 0x0081e80000100800 */
[----:B0-----:R-:W3:Y:S01]  /*2e180*/  LDL.LU R19, [R1+0x7268] ;  /* 0x0072680001137983 */ /* 0x001ee20000300800 */
        /* <DEDUP_REMOVED lines=25> */
[----:B------:R-:W2:Y:S01]  /*2e320*/  @P1 LDG.E.U16 R17, [R4.64] ;  /* 0x0000000604111981 */ /* 0x000ea2000c1e1500 */
[----:B------:R-:W-:-:S03]  /*2e330*/  PRMT R14, RZ, 0x7610, R14 ;  /* 0x00007610ff0e7816 */ /* 0x000fc6000000000e */
[----:B--2---:R0:W-:Y:S04]  /*2e340*/  STL [R1+0x8], R17 ;  /* 0x0000081101007387 */ /* 0x0041e80000100800 */
[----:B0-----:R-:W2:Y:S01]  /*2e350*/  LDL.LU R17, [R1+0x725c] ;  /* 0x00725c0001117983 */ /* 0x001ea20000300800 */
[----:B------:R-:W2:Y:S02]  /*2e360*/  LDL R5, [R1+0xf08] ;  /* 0x000f080001057983 */ /* 0x000ea40000100800 */
[----:B------:R-:W-:Y:S01]  /*2e370*/  @P1 IMAD.MOV.U32 R4, RZ, RZ, R15 ;  /* 0x000000ffff041224 */ /* 0x000fe200078e000f */
[----:B------:R-:W-:Y:S02]  /*2e380*/  ISETP.GT.AND P2, PT, R2, 0x70, PT ;  /* 0x000000700200780c */ /* 0x000fe40003f44270 */
[----:B----4-:R-:W-:Y:S01]  /*2e390*/  PRMT R29, RZ, 0x7610, R29 ;  /* 0x00007610ff1d7816 */ /* 0x010fe2000000001d */
[----:B------:R-:W4:Y:S04]  /*2e3a0*/  LDL R15, [R1+0xe48] ;  /* 0x000e4800010f7983 */ /* 0x000f280000100800 */
[----:B--2---:R0:W2:Y:S04]  /*2e3b0*/  @P1 LDG.E.U16 R14, [R4.64] ;  /* 0x00000006040e1981 */ /* 0x0040a8000c1e1500 */
[----:B0-----:R-:W2:Y:S04]  /*2e3c0*/  LDL R4, [R1+0xed0] ;  /* 0x000ed00001047983 */ /* 0x001ea80000100800 */
[----:B------:R-:W2:Y:S02]  /*2e3d0*/  LDL R5, [R1+0xed4] ;  /* 0x000ed40001057983 */ /* 0x000ea40000100800 */
[----:B--2---:R-:W-:-:S04]  /*2e3e0*/  @P2 LOP3.LUT R5, R5, R4, RZ, 0x3c, !PT ;  /* 0x0000000405052212 */ /* 0x004fc800078e3cff */
[----:B------:R-:W-:-:S04]  /*2e3f0*/  @P2 LOP3.LUT R4, R5, R4, RZ, 0x3c, !PT ;  /* 0x0000000405042212 */ /* 0x000fc800078e3cff */
[----:B------:R-:W-:Y:S01]  /*2e400*/  @P2 LOP3.LUT R5, R5, R4, RZ, 0x3c, !PT ;  /* 0x0000000405052212 */ /* 0x000fe200078e3cff */
[----:B------:R0:W-:Y:S04]  /*2e410*/  STL [R1+0x4], R14 ;  /* 0x0000040e01007387 */ /* 0x0001e80000100800 */
[----:B------:R2:W3:Y:S01]  /*2e420*/  @P2 LDG.E.U16 R29, [R4.64] ;  /* 0x00000006041d2981 */ /* 0x0004e2000c1e1500 */
[----:B------:R-:W-:-:S03]  /*2e430*/  PRMT R28, RZ, 0x7610, R28 ;  /* 0x00007610ff1c7816 */ /* 0x000fc6000000001c */
[----:B0-----:R-:W3:Y:S04]  /*2e440*/  LDL R14, [R1+0xe4c] ;  /* 0x000e4c00010e7983 */ /* 0x001ee80000100800 */
[----:B--2---:R-:W2:Y:S04]  /*2e450*/  LDL R4, [R1+0xec8] ;  /* 0x000ec80001047983 */ /* 0x004ea80000100800 */
[----:B------:R-:W2:Y:S02]  /*2e460*/  LDL R5, [R1+0xecc] ;  /* 0x000ecc0001057983 */ /* 0x000ea40000100800 */
[----:B--2---:R-:W-:-:S04]  /*2e470*/  @P2 LOP3.LUT R5, R5, R4, RZ, 0x3c, !PT ;  /* 0x0000000405052212 */ /* 0x004fc800078e3cff */
[----:B------:R-:W-:-:S04]  /*2e480*/  @P2 LOP3.LUT R4, R5, R4, RZ, 0x3c, !PT ;  /* 0x0000000405042212 */ /* 0x000fc800078e3cff */
[----:B------:R-:W-:Y:S01]  /*2e490*/  @P2 LOP3.LUT R5, R5, R4, RZ, 0x3c, !PT ;  /* 0x0000000405052212 */ /* 0x000fe200078e3cff */
[----:B---3--:R0:W-:Y:S04]  /*2e4a0*/  STL [R1+0x7248], R29 ;  /* 0x0072481d01007387 */ /* 0x0081e80000100800 */
[----:B------:R2:W3:Y:S01]  /*2e4b0*/  @P2 LDG.E.U16 R28, [R4.64] ;  /* 0x00000006041c2981 */ /* 0x0004e2000c1e1500 */
[----:B------:R-:W-:Y:S02]  /*2e4c0*/  ISETP.GT.AND P3, PT, R2, 0x78, PT ;  /* 0x000000780200780c */ /* 0x000fe40003f64270 */
[----:B------:R-:W-:Y:S02]  /*2e4d0*/  PRMT R16, RZ, 0x7610, R16 ;  /* 0x00007610ff107816 */ /* 0x000fe40000000010 */
[----:B------:R-:W-:Y:S01]  /*2e4e0*/  PRMT R13, RZ, 0x7610, R13 ;  /* 0x00007610ff0d7816 */ /* 0x000fe2000000000d */
[----:B0-----:R-:W3:Y:S04]  /*2e4f0*/  LDL R29, [R1+0xec4] ;  /* 0x000ec400011d7983 */ /* 0x001ee80000100800 */
[----:B--2---:R-:W2:Y:S04]  /*2e500*/  LDL R4, [R1+0xe50] ;  /* 0x000e500001047983 */ /* 0x004ea80000100800 */
[----:B------:R-:W2:Y:S02]  /*2e510*/  LDL R5, [R1+0xe54] ;  /* 0x000e540001057983 */ /* 0x000ea40000100800 */
[----:B--2---:R-:W-:-:S04]  /*2e520*/  @P3 LOP3.LUT R5, R5, R4, RZ, 0x3c, !PT ;  /* 0x0000000405053212 */ /* 0x004fc800078e3cff */
[----:B------:R-:W-:-:S04]  /*2e530*/  @P3 LOP3.LUT R4, R5, R4, RZ, 0x3c, !PT ;  /* 0x0000000405043212 */ /* 0x000fc800078e3cff */
[----:B------:R-:W-:-:S05]  /*2e540*/  @P3 LOP3.LUT R5, R5, R4, RZ, 0x3c, !PT ;  /* 0x0000000405053212 */ /* 0x000fca00078e3cff */
[----:B------:R0:W2:Y:S04]  /*2e550*/  @P3 LDG.E.U16 R16, [R4.64] ;  /* 0x0000000604103981 */ /* 0x0000a8000c1e1500 */
[----:B---3--:R3:W-:Y:S01]  /*2e560*/  STL [R1+0x724c], R28 ;  /* 0x00724c1c01007387 */ /* 0x0087e20000100800 */
[----:B0-----:R-:W-:Y:S02]  /*2e570*/  @P3 IMAD.MOV.U32 R4, RZ, RZ, R14 ;  /* 0x000000ffff043224 */ /* 0x001fe400078e000e */
[----:B----4-:R-:W-:Y:S01]  /*2e580*/  @P3 IMAD.MOV.U32 R5, RZ, RZ, R15 ;  /* 0x000000ffff053224 */ /* 0x010fe200078e000f */
[----:B---3--:R-:W3:Y:S04]  /*2e590*/  LDL R28, [R1+0xec0] ;  /* 0x000ec000011c7983 */ /* 0x008ee80000100800 */
[----:B------:R0:W4:Y:S04]  /*2e5a0*/  @P3 LDG.E.U16 R13, [R4.64] ;  /* 0x00000006040d3981 */ /* 0x000128000c1e1500 */
[----:B--2---:R-:W-:Y:S01]  /*2e5b0*/  STL [R1+0x7250], R16 ;  /* 0x0072501001007387 */ /* 0x004fe20000100800 */
[----:B0-----:R-:W2:Y:S02]  /*2e5c0*/  LDL R4, [R1+0xf00] ;  /* 0x000f000001047983 */ /* 0x001ea40000100800 */
[----:B------:R-:W2:Y:S01]  /*2e5d0*/  LDL R5, [R1+0xf04] ;  /* 0x000f040001057983 */ /* 0x000ea20000100800 */
[----:B------:R-:W-:-:S02]  /*2e5e0*/  ISETP.GT.AND P1, PT, R2, 0x6d, PT ;  /* 0x0000006d0200780c */ /* 0x000fc40003f24270 */
[----:B------:R-:W-:Y:S02]  /*2e5f0*/  ISETP.GT.AND P2, PT, R2, 0x71, PT ;  /* 0x000000710200780c */ /* 0x000fe40003f44270 */
[----:B------:R-:W-:Y:S02]  /*2e600*/  PRMT R3, RZ, 0x7610, R3 ;  /* 0x00007610ff037816 */ /* 0x000fe40000000003 */
[----:B------:R-:W-:Y:S01]  /*2e610*/  PRMT R27, RZ, 0x7610, R27 ;  /* 0x00007610ff1b7816 */ /* 0x000fe2000000001b */
[----:B------:R-:W3:Y:S04]  /*2e620*/  LDL R15, [R1+0xeb8] ;  /* 0x000eb800010f7983 */ /* 0x000ee80000100800 */
[----:B------:R-:W3:Y:S02]  /*2e630*/  LDL R14, [R1+0xebc] ;  /* 0x000ebc00010e7983 */ /* 0x000ee40000100800 */
[----:B--2---:R-:W-:-:S04]  /*2e640*/  @P1 LOP3.LUT R5, R5, R4, RZ, 0x3c, !PT ;  /* 0x0000000405051212 */ /* 0x004fc800078e3cff */
[----:B------:R-:W-:-:S04]  /*2e650*/  @P1 LOP3.LUT R4, R5, R4, RZ, 0x3c, !PT ;  /* 0x0000000405041212 */ /* 0x000fc800078e3cff */
[----:B------:R-:W-:-:S05]  /*2e660*/  @P1 LOP3.LUT R5, R5, R4, RZ, 0x3c, !PT ;  /* 0x0000000405051212 */ /* 0x000fca00078e3cff */
[----:B------:R0:W2:Y:S02]  /*2e670*/  @P1 LDG.E.U16 R3, [R4.64] ;  /* 0x0000000604031981 */ /* 0x0000a4000c1e1500 */
[----:B0-----:R-:W-:Y:S02]  /*2e680*/  @P2 IMAD.MOV.U32 R4, RZ, RZ, R29 ;  /* 0x000000ffff042224 */ /* 0x001fe400078e001d */
[----:B---3--:R-:W-:-:S05]  /*2e690*/  @P2 IMAD.MOV.U32 R5, RZ, RZ, R28 ;  /* 0x000000ffff052224 */ /* 0x008fca00078e001c */
[----:B------:R0:W3:Y:S04]  /*2e6a0*/  @P2 LDG.E.U16 R27, [R4.64] ;  /* 0x00000006041b2981 */ /* 0x0000e8000c1e1500 */
[----:B----4-:R4:W-:Y:S01]  /*2e6b0*/  STL [R1+0x7254], R13 ;  /* 0x0072540d01007387 */ /* 0x0109e20000100800 */
[----:B------:R-:W-:Y:S01]  /*2e6c0*/  PRMT R26, RZ, 0x7610, R26 ;  /* 0x00007610ff1a7816 */ /* 0x000fe2000000001a */
[----:B0-----:R-:W-:Y:S02]  /*2e6d0*/  @P2 IMAD.MOV.U32 R4, RZ, RZ, R14 ;  /* 0x000000ffff042224 */ /* 0x001fe400078e000e */
[----:B----4-:R-:W4:Y:S01]  /*2e6e0*/  LDL R13, [R1+0xe44] ;  /* 0x000e4400010d7983 */ /* 0x010f220000100800 */
[----:B------:R-:W-:-:S05]  /*2e6f0*/  @P2 IMAD.MOV.U32 R5, RZ, RZ, R15 ;  /* 0x000000ffff052224 */ /* 0x000fca00078e000f */
[----:B------:R-:W4:Y:S04]  /*2e700*/  @P2 LDG.E.U16 R26, [R4.64] ;  /* 0x00000006041a2981 */ /* 0x000f28000c1e1500 */
[----:B--2---:R0:W-:Y:S04]  /*2e710*/  STL [R1], R3 ;  /* 0x0000000301007387 */ /* 0x0041e80000100800 */
[----:B0-----:R-:W2:Y:S01]  /*2e720*/  LDL.LU R3, [R1+0x7258] ;  /* 0x0072580001037983 */ /* 0x001ea20000300800 */
[----:B------:R-:W2:Y:S02]  /*2e730*/  LDL R29, [R1+0xe38] ;  /* 0x000e3800011d7983 */ /* 0x000ea40000100800 */
[----:B------:R-:W2:Y:S01]  /*2e740*/  LDL R28, [R1+0xe3c] ;  /* 0x000e3c00011c7983 */ /* 0x000ea20000100800 */
[----:B---3--:R0:W-:Y:S01]  /*2e750*/  STL [R1+0x7234], R27 ;  /* 0x0072341b01007387 */ /* 0x0081e20000100800 */
[----:B------:R-:W3:Y:S02]  /*2e760*/  LDL R15, [R1+0xeb0] ;  /* 0x000eb000010f7983 */ /* 0x000ee40000100800 */
[----:B------:R-:W2:Y:S01]  /*2e770*/  LDL R14, [R1+0xeb4] ;  /* 0x000eb400010e7983 */ /* 0x000ea20000100800 */
[----:B0-----:R-:W2:Y:S01]  /*2e780*/  LDL R27, [R1+0xe40] ;  /* 0x000e4000011b7983 */ /* 0x001ea20000100800 */
[----:B------:R-:W-:-:S02]  /*2e790*/  ISETP.GT.AND P3, PT, R2, 0x79, PT ;  /* 0x000000790200780c */ /* 0x000fc40003f64270 */
[----:B------:R-:W-:Y:S01]  /*2e7a0*/  PRMT R12, RZ, 0x7610, R12 ;  /* 0x00007610ff0c7816 */ /* 0x000fe2000000000c */
[----:B----4-:R0:W-:Y:S10]  /*2e7b0*/  STL [R1+0x7238], R26 ;  /* 0x0072381a01007387 */ /* 0x0101f40000100800 */
[----:B------:R-:W-:-:S02]  /*2e7c0*/  @P3 IMAD.MOV.U32 R4, RZ, RZ, R13 ;  /* 0x000000ffff043224 */ /* 0x000fc400078e000d */
[----:B------:R-:W4:Y:S04]  /*2e7d0*/  LDL R13, [R1+0xeac] ;  /* 0x000eac00010d7983 */ /* 0x000f280000100800 */
[----:B0-----:R-:W3:Y:S01]  /*2e7e0*/  LDL R26, [R1+0xea8] ;  /* 0x000ea800011a7983 */ /* 0x001ee20000100800 */
[----:B------:R-:W-:Y:S02]  /*2e7f0*/  ISETP.GT.AND P2, PT, R2, 0x72, PT ;  /* 0x000000720200780c */ /* 0x000fe40003f44270 */
[----:B------:R-:W-:Y:S02]  /*2e800*/  PRMT R11, RZ, 0x7610, R11 ;  /* 0x00007610ff0b7816 */ /* 0x000fe4000000000b */
[----:B------:R-:W-:Y:S01]  /*2e810*/  PRMT R25, RZ, 0x7610, R25 ;  /* 0x00007610ff197816 */ /* 0x000fe20000000019 */
[----:B--2---:R-:W-:-:S05]  /*2e820*/  @P3 IMAD.MOV.U32 R5, RZ, RZ, R27 ;  /* 0x000000ffff053224 */ /* 0x004fca00078e001b */
[----:B------:R0:W2:Y:S02]  /*2e830*/  @P3 LDG.E.U16 R12, [R4.64] ;  /* 0x00000006040c3981 */ /* 0x0000a4000c1e1500 */
[----:B0-----:R-:W-:Y:S02]  /*2e840*/  @P3 IMAD.MOV.U32 R4, RZ, RZ, R28 ;  /* 0x000000ffff043224 */ /* 0x001fe400078e001c */
[----:B------:R-:W-:-:S05]  /*2e850*/  @P3 IMAD.MOV.U32 R5, RZ, RZ, R29 ;  /* 0x000000ffff053224 */ /* 0x000fca00078e001d */
[----:B------:R0:W2:Y:S02]  /*2e860*/  @P3 LDG.E.U16 R11, [R4.64] ;  /* 0x00000006040b3981 */ /* 0x0000a4000c1e1500 */
[----:B0-----:R-:W-:Y:S02]  /*2e870*/  @P2 IMAD.MOV.U32 R4, RZ, RZ, R14 ;  /* 0x000000ffff042224 */ /* 0x001fe400078e000e */
[----:B---3--:R-:W-:-:S05]  /*2e880*/  @P2 IMAD.MOV.U32 R5, RZ, RZ, R15 ;  /* 0x000000ffff052224 */ /* 0x008fca00078e000f */
[----:B------:R4:W3:Y:S01]  /*2e890*/  @P2 LDG.E.U16 R25, [R4.64] ;  /* 0x0000000604192981 */ /* 0x0008e2000c1e1500 */
[----:B------:R-:W-:Y:S01]  /*2e8a0*/  PRMT R23, RZ, 0x7610, R23 ;  /* 0x00007610ff177816 */ /* 0x000fe20000000017 */
[----:B----4-:R-:W-:Y:S02]  /*2e8b0*/  @P2 IMAD.MOV.U32 R4, RZ, RZ, R13 ;  /* 0x000000ffff042224 */ /* 0x010fe400078e000d */
[----:B------:R-:W-:-:S05]  /*2e8c0*/  @P2 IMAD.MOV.U32 R5, RZ, RZ, R26 ;  /* 0x000000ffff052224 */ /* 0x000fca00078e001a */
[----:B------:R-:W4:Y:S04]  /*2e8d0*/  @P2 LDG.E.U16 R23, [R4.64] ;  /* 0x0000000604172981 */ /* 0x000f28000c1e1500 */
[----:B--2---:R-:W-:Y:S01]  /*2e8e0*/  STL [R1+0x723c], R12 ;  /* 0x00723c0c01007387 */ /* 0x004fe20000100800 */
[----:B------:R-:W2:Y:S02]  /*2e8f0*/  LDL R28, [R1+0xe30] ;  /* 0x000e3000011c7983 */ /* 0x000ea40000100800 */
[----:B------:R-:W2:Y:S01]  /*2e900*/  LDL R27, [R1+0xe34] ;  /* 0x000e3400011b7983 */ /* 0x000ea20000100800 */
[----:B------:R-:W-:Y:S01]  /*2e910*/  STL [R1+0x7240], R11 ;  /* 0x0072400b01007387 */ /* 0x000fe20000100800 */
[----:B------:R-:W2:Y:S02]  /*2e920*/  LDL R15, [R1+0xe28] ;  /* 0x000e2800010f7983 */ /* 0x000ea40000100800 */
[----:B------:R-:W2:Y:S01]  /*2e930*/  LDL R14, [R1+0xe2c] ;  /* 0x000e2c00010e7983 */ /* 0x000ea20000100800 */
[----:B---3--:R-:W-:Y:S01]  /*2e940*/  STL [R1+0x721c], R25 ;  /* 0x00721c1901007387 */ /* 0x008fe20000100800 */
[----:B------:R-:W3:Y:S02]  /*2e950*/  LDL R26, [R1+0xea0] ;  /* 0x000ea000011a7983 */ /* 0x000ee40000100800 */
[----:B------:R-:W3:Y:S01]  /*2e960*/  LDL R13, [R1+0xea4] ;  /* 0x000ea400010d7983 */ /* 0x000ee20000100800 */
[----:B------:R-:W-:-:S02]  /*2e970*/  ISETP.GT.AND P3, PT, R2, 0x7a, PT ;  /* 0x0000007a0200780c */ /* 0x000fc40003f64270 */
[----:B------:R-:W-:Y:S01]  /*2e980*/  PRMT R10, RZ, 0x7610, R10 ;  /* 0x00007610ff0a7816 */ /* 0x000fe2000000000a */
[----:B----4-:R0:W-:Y:S04]  /*2e990*/  STL [R1+0x7220], R23 ;  /* 0x0072201701007387 */ /* 0x0101e80000100800 */
[----:B0-----:R-:W4:Y:S01]  /*2e9a0*/  LDL R23, [R1+0xe9c] ;  /* 0x000e9c0001177983 */ /* 0x001f220000100800 */
[----:B------:R-:W-:Y:S02]  /*2e9b0*/  ISETP.GT.AND P2, PT, R2, 0x73, PT ;  /* 0x000000730200780c */ /* 0x000fe40003f44270 */
[----:B------:R-:W-:Y:S02]  /*2e9c0*/  PRMT R9, RZ, 0x7610, R9 ;  /* 0x00007610ff097816 */ /* 0x000fe40000000009 */
[----:B------:R-:W-:Y:S01]  /*2e9d0*/  PRMT R22, RZ, 0x7610, R22 ;  /* 0x00007610ff167816 */ /* 0x000fe20000000016 */
[----:B--2---:R-:W-:-:S02]  /*2e9e0*/  @P3 IMAD.MOV.U32 R5, RZ, RZ, R28 ;  /* 0x000000ffff053224 */ /* 0x004fc400078e001c */
[----:B------:R-:W-:Y:S02]  /*2e9f0*/  @P3 IMAD.MOV.U32 R4, RZ, RZ, R27 ;  /* 0x000000ffff043224 */ /* 0x000fe400078e001b */
[----:B------:R-:W2:Y:S04]  /*2ea00*/  LDL R27, [R1+0xe98] ;  /* 0x000e9800011b7983 */ /* 0x000ea80000100800 */
[----:B------:R0:W2:Y:S02]  /*2ea10*/  @P3 LDG.E.U16 R10, [R4.64] ;  /* 0x00000006040a3981 */ /* 0x0000a4000c1e1500 */
[----:B0-----:R-:W-:Y:S02]  /*2ea20*/  @P3 IMAD.MOV.U32 R5, RZ, RZ, R15 ;  /* 0x000000ffff053224 */ /* 0x001fe400078e000f */
[----:B------:R-:W-:-:S05]  /*2ea30*/  @P3 IMAD.MOV.U32 R4, RZ, RZ, R14 ;  /* 0x000000ffff043224 */ /* 0x000fca00078e000e */
[----:B------:R3:W2:Y:S02]  /*2ea40*/  @P3 LDG.E.U16 R9, [R4.64] ;  /* 0x0000000604093981 */ /* 0x0006a4000c1e1500 */
[----:B---3--:R-:W-:Y:S02]  /*2ea50*/  @P2 IMAD.MOV.U32 R5, RZ, RZ, R26 ;  /* 0x000000ffff052224 */ /* 0x008fe400078e001a */
[----:B------:R-:W-:-:S05]  /*2ea60*/  @P2 IMAD.MOV.U32 R4, RZ, RZ, R13 ;  /* 0x000000ffff042224 */ /* 0x000fca00078e000d */
[----:B------:R4:W3:Y:S01]  /*2ea70*/  @P2 LDG.E.U16 R22, [R4.64] ;  /* 0x0000000604162981 */ /* 0x0008e2000c1e1500 */
[----:B------:R-:W-:Y:S01]  /*2ea80*/  PRMT R21, RZ, 0x7610, R21 ;  /* 0x00007610ff157816 */ /* 0x000fe20000000015 */
[----:B----4-:R-:W-:Y:S02]  /*2ea90*/  @P2 IMAD.MOV.U32 R4, RZ, RZ, R23 ;  /* 0x000000ffff042224 */ /* 0x010fe400078e0017 */
[----:B--2---:R-:W-:Y:S01]  /*2eaa0*/  @P2 IMAD.MOV.U32 R5, RZ, RZ, R27 ;  /* 0x000000ffff052224 */ /* 0x004fe200078e001b */
[----:B------:R-:W-:Y:S01]  /*2eab0*/  STL [R1+0x7224], R10 ;  /* 0x0072240a01007387 */ /* 0x000fe20000100800 */
[----:B------:R-:W2:Y:S02]  /*2eac0*/  LDL R15, [R1+0xe20] ;  /* 0x000e2000010f7983 */ /* 0x000ea40000100800 */
[----:B------:R-:W4:Y:S01]  /*2ead0*/  LDL R14, [R1+0xe24] ;  /* 0x000e2400010e7983 */ /* 0x000f220000100800 */
[----:B------:R2:W4:Y:S04]  /*2eae0*/  @P2 LDG.E.U16 R21, [R4.64] ;  /* 0x0000000604152981 */ /* 0x000528000c1e1500 */
[----:B------:R0:W-:Y:S01]  /*2eaf0*/  STL [R1+0x7228], R9 ;  /* 0x0072280901007387 */ /* 0x0001e20000100800 */
[----:B------:R-:W4:Y:S02]  /*2eb00*/  LDL R26, [R1+0xe18] ;  /* 0x000e1800011a7983 */ /* 0x000f240000100800 */
[----:B------:R-:W4:Y:S01]  /*2eb10*/  LDL R13, [R1+0xe1c] ;  /* 0x000e1c00010d7983 */ /* 0x000f220000100800 */
[----:B---3--:R-:W-:Y:S01]  /*2eb20*/  STL [R1+0x7200], R22 ;  /* 0x0072001601007387 */ /* 0x008fe20000100800 */
[----:B------:R-:W3:Y:S02]  /*2eb30*/  LDL R23, [R1+0xef8] ;  /* 0x000ef80001177983 */ /* 0x000ee40000100800 */
[----:B0-----:R-:W3:Y:S01]  /*2eb40*/  LDL R9, [R1+0xefc] ;  /* 0x000efc0001097983 */ /* 0x001ee20000100800 */
[----:B------:R-:W-:-:S02]  /*2eb50*/  ISETP.GT.AND P3, PT, R2, 0x7b, PT ;  /* 0x0000007b0200780c */ /* 0x000fc40003f64270 */
[----:B------:R-:W-:Y:S02]  /*2eb60*/  PRMT R8, RZ, 0x7610, R8 ;  /* 0x00007610ff087816 */ /* 0x000fe40000000008 */
[----:B------:R-:W-:Y:S02]  /*2eb70*/  PRMT R7, RZ, 0x7610, R7 ;  /* 0x00007610ff077816 */ /* 0x000fe40000000007 */
[----:B------:R-:W-:-:S07]  /*2eb80*/  PRMT R24, RZ, 0x7610, R24 ;  /* 0x00007610ff187816 */ /* 0x000fce0000000018 */
[----:B--2---:R-:W-:Y:S02]  /*2eb90*/  @P3 IMAD.MOV.U32 R5, RZ, RZ, R15 ;  /* 0x000000ffff053224 */ /* 0x004fe400078e000f */
[----:B----4-:R-:W-:Y:S01]  /*2eba0*/  @P3 IMAD.MOV.U32 R4, RZ, RZ, R14 ;  /* 0x000000ffff043224 */ /* 0x010fe200078e000e */
[----:B------:R0:W-:Y:S01]  /*2ebb0*/  STL [R1+0x7204], R21 ;  /* 0x0072041501007387 */ /* 0x0001e20000100800 */
[----:B------:R-:W2:Y:S02]  /*2ebc0*/  LDL R15, [R1+0xe90] ;  /* 0x000e9000010f7983 */ /* 0x000ea40000100800 */
[----:B------:R-:W4:Y:S01]  /*2ebd0*/  LDL R14, [R1+0xe94] ;  /* 0x000e9400010e7983 */ /* 0x000f220000100800 */
[----:B------:R1:W4:Y:S02]  /*2ebe0*/  @P3 LDG.E.U16 R8, [R4.64] ;  /* 0x0000000604083981 */ /* 0x000324000c1e1500 */
[----:B-1----:R-:W-:Y:S02]  /*2ebf0*/  @P3 IMAD.MOV.U32 R5, RZ, RZ, R26 ;  /* 0x000000ffff053224 */ /* 0x002fe400078e001a */
[----:B------:R-:W-:-:S05]  /*2ec00*/  @P3 IMAD.MOV.U32 R4, RZ, RZ, R13 ;  /* 0x000000ffff043224 */ /* 0x000fca00078e000d */
[----:B------:R3:W4:Y:S02]  /*2ec10*/  @P3 LDG.E.U16 R7, [R4.64] ;  /* 0x0000000604073981 */ /* 0x000724000c1e1500 */
[----:B---3--:R-:W-:Y:S02]  /*2ec20*/  @P1 IMAD.MOV.U32 R5, RZ, RZ, R23 ;  /* 0x000000ffff051224 */ /* 0x008fe400078e0017 */
[----:B------:R-:W-:-:S05]  /*2ec30*/  @P1 IMAD.MOV.U32 R4, RZ, RZ, R9 ;  /* 0x000000ffff041224 */ /* 0x000fca00078e0009 */
[----:B------:R2:W3:Y:S01]  /*2ec40*/  @P1 LDG.E.U16 R24, [R4.64] ;  /* 0x0000000604181981 */ /* 0x0004e2000c1e1500 */
[----:B------:R-:W-:Y:S02]  /*2ec50*/  ISETP.GT.AND P2, PT, R2, 0x74, PT ;  /* 0x000000740200780c */ /* 0x000fe40003f44270 */
[----:B------:R-:W-:-:S11]  /*2ec60*/  PRMT R20, RZ, 0x7610, R20 ;  /* 0x00007610ff147816 */ /* 0x000fd60000000014 */
[----:B--2---:R-:W-:Y:S02]  /*2ec70*/  @P2 IMAD.MOV.U32 R5, RZ, RZ, R15 ;  /* 0x000000ffff052224 */ /* 0x004fe400078e000f */
[----:B----4-:R-:W-:Y:S01]  /*2ec80*/  @P2 IMAD.MOV.U32 R4, RZ, RZ, R14 ;  /* 0x000000ffff042224 */ /* 0x010fe200078e000e */
[----:B------:R-:W-:Y:S01]  /*2ec90*/  STL [R1+0x7208], R8 ;  /* 0x0072080801007387 */ /* 0x000fe20000100800 */
[----:B0-----:R-:W2:Y:S02]  /*2eca0*/  LDL R21, [R1+0xe88] ;  /* 0x000e880001157983 */ /* 0x001ea40000100800 */
[----:B------:R-:W4:Y:S01]  /*2ecb0*/  LDL R13, [R1+0xe8c] ;  /* 0x000e8c00010d7983 */ /* 0x000f220000100800 */
[----:B------:R2:W4:Y:S04]  /*2ecc0*/  @P2 LDG.E.U16 R20, [R4.64] ;  /* 0x0000000604142981 */ /* 0x000528000c1e1500 */
[----:B------:R0:W-:Y:S01]  /*2ecd0*/  STL [R1+0x720c], R7 ;  /* 0x00720c0701007387 */ /* 0x0001e20000100800 */
[----:B------:R-:W4:Y:S03]  /*2ece0*/  LDL R9, [R1+0xe10] ;  /* 0x000e100001097983 */ /* 0x000f260000100800 */
[----:B0-----:R-:W4:Y:S04]  /*2ecf0*/  LDL R7, [R1+0xe14] ;  /* 0x000e140001077983 */ /* 0x001f280000100800 */
[----:B---3--:R0:W-:Y:S01]  /*2ed00*/  STL [R1+0x71b8], R24 ;  /* 0x0071b81801007387 */ /* 0x0081e20000100800 */
[----:B------:R-:W3:Y:S02]  /*2ed10*/  LDL R15, [R1+0xe08] ;  /* 0x000e0800010f7983 */ /* 0x000ee40000100800 */
[----:B------:R-:W3:Y:S01]  /*2ed20*/  LDL R14, [R1+0xe0c] ;  /* 0x000e0c00010e7983 */ /* 0x000ee20000100800 */
[----:B------:R-:W-:-:S02]  /*2ed30*/  ISETP.GT.AND P3, PT, R2, 0x7c, PT ;  /* 0x0000007c0200780c */ /* 0x000fc40003f64270 */
[----:B------:R-:W-:Y:S02]  /*2ed40*/  PRMT R19, RZ, 0x7610, R19 ;  /* 0x00007610ff137816 */ /* 0x000fe40000000013 */
[----:B------:R-:W-:Y:S01]  /*2ed50*/  PRMT R6, RZ, 0x7610, R6 ;  /* 0x00007610ff067816 */ /* 0x000fe20000000006 */
[----:B--2---:R-:W-:Y:S02]  /*2ed60*/  @P2 IMAD.MOV.U32 R5, RZ, RZ, R21 ;  /* 0x000000ffff052224 */ /* 0x004fe400078e0015 */
[----:B----4-:R-:W-:Y:S01]  /*2ed70*/  @P2 IMAD.MOV.U32 R4, RZ, RZ, R13 ;  /* 0x000000ffff042224 */ /* 0x010fe200078e000d */
[----:B------:R-:W-:Y:S01]  /*2ed80*/  STL [R1+0x71f0], R20 ;  /* 0x0071f01401007387 */ /* 0x000fe20000100800 */
[----:B------:R-:W2:Y:S02]  /*2ed90*/  LDL R21, [R1+0xe80] ;  /* 0x000e800001157983 */ /* 0x000ea40000100800 */
[----:B------:R-:W4:Y:S01]  /*2eda0*/  LDL R13, [R1+0xe84] ;  /* 0x000e8400010d7983 */ /* 0x000f220000100800 */
[----:B------:R1:W4:Y:S02]  /*2edb0*/  @P2 LDG.E.U16 R19, [R4.64] ;  /* 0x0000000604132981 */ /* 0x000324000c1e1500 */
[----:B-1----:R-:W-:-:S02]  /*2edc0*/  @P3 IMAD.MOV.U32 R5, RZ, RZ, R9 ;  /* 0x000000ffff053224 */ /* 0x002fc400078e0009 */
[----:B------:R-:W-:-:S05]  /*2edd0*/  @P3 IMAD.MOV.U32 R4, RZ, RZ, R7 ;  /* 0x000000ffff043224 */ /* 0x000fca00078e0007 */
[----:B------:R1:W4:Y:S02]  /*2ede0*/  @P3 LDG.E.U16 R6, [R4.64] ;  /* 0x0000000604063981 */ /* 0x000324000c1e1500 */
[----:B-1----:R-:W-:-:S06]  /*2edf0*/  PRMT R5, RZ, 0x7610, R5 ;  /* 0x00007610ff057816 */ /* 0x002fcc0000000005 */
[----:B---3--:R2:W3:Y:S01]  /*2ee00*/  @P3 LDG.E.U16 R5, [R14.64] ;  /* 0x000000060e053981 */ /* 0x0084e2000c1e1500 */
[----:B------:R-:W-:Y:S02]  /*2ee10*/  ISETP.GT.AND P1, PT, R2, 0x75, PT ;  /* 0x000000750200780c */ /* 0x000fe40003f24270 */
[----:B------:R-:W-:-:S11]  /*2ee20*/  PRMT R18, RZ, 0x7610, R18 ;  /* 0x00007610ff127816 */ /* 0x000fd60000000012 */
[----:B--2---:R-:W-:Y:S02]  /*2ee30*/  @P1 IMAD.MOV.U32 R15, RZ, RZ, R21 ;  /* 0x000000ffff0f1224 */ /* 0x004fe400078e0015 */
[----:B----4-:R-:W-:-:S05]  /*2ee40*/  @P1 IMAD.MOV.U32 R14, RZ, RZ, R13 ;  /* 0x000000ffff0e1224 */ /* 0x010fca00078e000d */
[----:B------:R-:W2:Y:S04]  /*2ee50*/  @P1 LDG.E.U16 R18, [R14.64] ;  /* 0x000000060e121981 */ /* 0x000ea8000c1e1500 */
[----:B------:R-:W-:Y:S01]  /*2ee60*/  STL [R1+0x71f4], R19 ;  /* 0x0071f41301007387 */ /* 0x000fe20000100800 */
[----:B------:R-:W4:Y:S02]  /*2ee70*/  LDL R9, [R1+0xe78] ;  /* 0x000e780001097983 */ /* 0x000f240000100800 */
[----:B------:R-:W4:Y:S01]  /*2ee80*/  LDL R7, [R1+0xe7c] ;  /* 0x000e7c0001077983 */ /* 0x000f220000100800 */
[----:B------:R-:W-:Y:S01]  /*2ee90*/  STL [R1+0x71f8], R6 ;  /* 0x0071f80601007387 */ /* 0x000fe20000100800 */
[----:B------:R-:W4:Y:S02]  /*2eea0*/  LDL R26, [R1+0xe00] ;  /* 0x000e0000011a7983 */ /* 0x000f240000100800 */
[----:B0-----:R-:W4:Y:S01]  /*2eeb0*/  LDL R24, [R1+0xe04] ;  /* 0x000e040001187983 */ /* 0x001f220000100800 */
[----:B---3--:R-:W-:Y:S01]  /*2eec0*/  STL [R1+0x71fc], R5 ;  /* 0x0071fc0501007387 */ /* 0x008fe20000100800 */
[----:B------:R-:W3:Y:S02]  /*2eed0*/  LDL R23, [R1+0xdf8] ;  /* 0x000df80001177983 */ /* 0x000ee40000100800 */
[----:B------:R-:W3:Y:S01]  /*2eee0*/  LDL R21, [R1+0xdfc] ;  /* 0x000dfc0001157983 */ /* 0x000ee20000100800 */
[----:B------:R-:W-:-:S02]  /*2eef0*/  ISETP.GT.AND P2, PT, R2, 0x7d, PT ;  /* 0x0000007d0200780c */ /* 0x000fc40003f44270 */
[----:B------:R-:W-:Y:S02]  /*2ef00*/  PRMT R17, RZ, 0x7610, R17 ;  /* 0x00007610ff117816 */ /* 0x000fe40000000011 */
[----:B------:R-:W-:Y:S02]  /*2ef10*/  PRMT R4, RZ, 0x7610, R4 ;  /* 0x00007610ff047816 */ /* 0x000fe40000000004 */
[----:B------:R-:W-:Y:S01]  /*2ef20*/  PRMT R3, RZ, 0x7610, R3 ;  /* 0x00007610ff037816 */ /* 0x000fe20000000003 */
[----:B--2---:R0:W-:Y:S01]  /*2ef30*/  STL [R1+0x71bc], R18 ;  /* 0x0071bc1201007387 */ /* 0x0041e20000100800 */
[----:B------:R-:W2:Y:S03]  /*2ef40*/  LDL R13, [R1+0xf6c] ;  /* 0x000f6c00010d7983 */ /* 0x000ea60000100800 */
[----:B0-----:R-:W2:Y:S01]  /*2ef50*/  LDL R18, [R1+0xf68] ;  /* 0x000f680001127983 */ /* 0x001ea20000100800 */
[----:B----4-:R-:W-:-:S02]  /*2ef60*/  @P1 IMAD.MOV.U32 R14, RZ, RZ, R7 ;  /* 0x000000ffff0e1224 */ /* 0x010fc400078e0007 */
[----:B------:R-:W-:Y:S02]  /*2ef70*/  @P1 IMAD.MOV.U32 R15, RZ, RZ, R9 ;  /* 0x000000ffff0f1224 */ /* 0x000fe400078e0009 */
[----:B------:R-:W4:Y:S01]  /*2ef80*/  LDL R7, [R1+0xf64] ;  /* 0x000f640001077983 */ /* 0x000f220000100800 */
[----:B------:R-:W4:Y:S04]  /*2ef90*/  LDL R9, [R1+0xf60] ;  /* 0x000f600001097983 */ /* 0x000f280000100800 */
[----:B------:R0:W4:Y:S02]  /*2efa0*/  @P1 LDG.E.U16 R17, [R14.64] ;  /* 0x000000060e111981 */ /* 0x000124000c1e1500 */
[----:B0-----:R-:W-:Y:S02]  /*2efb0*/  @P2 IMAD.MOV.U32 R14, RZ, RZ, R24 ;  /* 0x000000ffff0e2224 */ /* 0x001fe400078e0018 */
[----:B------:R-:W-:-:S05]  /*2efc0*/  @P2 IMAD.MOV.U32 R15, RZ, RZ, R26 ;  /* 0x000000ffff0f2224 */ /* 0x000fca00078e001a */
[----:B------:R3:W4:Y:S02]  /*2efd0*/  @P2 LDG.E.U16 R4, [R14.64] ;  /* 0x000000060e042981 */ /* 0x000724000c1e1500 */
[----:B---3--:R-:W-:Y:S02]  /*2efe0*/  @P2 IMAD.MOV.U32 R14, RZ, RZ, R21 ;  /* 0x000000ffff0e2224 */ /* 0x008fe400078e0015 */
[----:B------:R-:W-:-:S05]  /*2eff0*/  @P2 IMAD.MOV.U32 R15, RZ, RZ, R23 ;  /* 0x000000ffff0f2224 */ /* 0x000fca00078e0017 */
[----:B------:R2:W3:Y:S01]  /*2f000*/  @P2 LDG.E.U16 R3, [R14.64] ;  /* 0x000000060e032981 */ /* 0x0004e2000c1e1500 */
[----:B------:R-:W-:Y:S02]  /*2f010*/  PRMT R12, RZ, 0x7610, R12 ;  /* 0x00007610ff0c7816 */ /* 0x000fe4000000000c */
[----:B------:R-:W-:Y:S01]  /*2f020*/  ISETP.GT.AND P1, PT, R2, 0x67, PT ;  /* 0x000000670200780c */ /* 0x000fe20003f24270 */
[----:B--2---:R-:W-:Y:S02]  /*2f030*/  @P0 IMAD.MOV.U32 R14, RZ, RZ, R13 ;  /* 0x000000ffff0e0224 */ /* 0x004fe400078e000d */
[----:B------:R-:W-:-:S05]  /*2f040*/  @P0 IMAD.MOV.U32 R15, RZ, RZ, R18 ;  /* 0x000000ffff0f0224 */ /* 0x000fca00078e0012 */
[----:B------:R0:W2:Y:S04]  /*2f050*/  @P0 LDG.E.U16 R12, [R14.64] ;  /* 0x000000060e0c0981 */ /* 0x0000a8000c1e1500 */
[----:B----4-:R-:W-:Y:S01]  /*2f060*/  STL [R1+0x71c0], R17 ;  /* 0x0071c01101007387 */ /* 0x010fe20000100800 */
[----:B0-----:R-:W-:Y:S02]  /*2f070*/  @P1 IMAD.MOV.U32 R14, RZ, RZ, R7 ;  /* 0x000000ffff0e1224 */ /* 0x001fe400078e0007 */
[----:B------:R-:W-:Y:S01]  /*2f080*/  @P1 IMAD.MOV.U32 R15, RZ, RZ, R9 ;  /* 0x000000ffff0f1224 */ /* 0x000fe200078e0009 */
[----:B------:R0:W-:Y:S01]  /*2f090*/  STL [R1+0x71c4], R4 ;  /* 0x0071c40401007387 */ /* 0x0001e20000100800 */
[----:B------:R-:W4:Y:S03]  /*2f0a0*/  LDL R26, [R1+0xf58] ;  /* 0x000f5800011a7983 */ /* 0x000f260000100800 */
[----:B0-----:R-:W4:Y:S04]  /*2f0b0*/  LDL R4, [R1+0xf5c] ;  /* 0x000f5c0001047983 */ /* 0x001f280000100800 */
[----:B---3--:R0:W-:Y:S01]  /*2f0c0*/  STL [R1+0x71c8], R3 ;  /* 0x0071c80301007387 */ /* 0x0081e20000100800 */
[----:B------:R-:W3:Y:S02]  /*2f0d0*/  LDL R24, [R1+0xef0] ;  /* 0x000ef00001187983 */ /* 0x000ee40000100800 */
[----:B------:R-:W3:Y:S02]  /*2f0e0*/  LDL R23, [R1+0xef4] ;  /* 0x000ef40001177983 */ /* 0x000ee40000100800 */
[----:B------:R-:W3:Y:S01]  /*2f0f0*/  LDL R21, [R1+0xee8] ;  /* 0x000ee80001157983 */ /* 0x000ee20000100800 */
[----:B------:R-:W3:Y:S04]  /*2f100*/  LDL R18, [R1+0xeec] ;  /* 0x000eec0001127983 */ /* 0x000ee80000100800 */
[----:B------:R-:W3:Y:S01]  /*2f110*/  LDL R13, [R1+0xee0] ;  /* 0x000ee000010d7983 */ /* 0x000ee20000100800 */
[----:B0-----:R-:W-:-:S06]  /*2f120*/  PRMT R3, RZ, 0x7610, R3 ;  /* 0x00007610ff037816 */ /* 0x001fcc0000000003 */
[----:B------:R4:W3:Y:S04]  /*2f130*/  @P1 LDG.E.U16 R3, [R14.64] ;  /* 0x000000060e031981 */ /* 0x0008e8000c1e1500 */
[----:B--2---:R0:W-:Y:S01]  /*2f140*/  STL [R1+0x330], R12 ;  /* 0x0003300c01007387 */ /* 0x0041e20000100800 */
[----:B------:R-:W2:Y:S02]  /*2f150*/  LDL R9, [R1+0xed8] ;  /* 0x000ed80001097983 */ /* 0x000ea40000100800 */
[----:B------:R-:W2:Y:S01]  /*2f160*/  LDL R7, [R1+0xedc] ;  /* 0x000edc0001077983 */ /* 0x000ea20000100800 */
[----:B0-----:R-:W2:Y:S01]  /*2f170*/  LDL R12, [R1+0xee4] ;  /* 0x000ee400010c7983 */ /* 0x001ea20000100800 */
[----:B----4-:R-:W-:-:S03]  /*2f180*/  @P1 IMAD.MOV.U32 R14, RZ, RZ, R4 ;  /* 0x000000ffff0e1224 */ /* 0x010fc600078e0004 */
[----:B------:R-:W4:Y:S04]  /*2f190*/  LDL R4, [R1+0xe70] ;  /* 0x000e700001047983 */ /* 0x000f280000100800 */
[----:B---3--:R0:W-:Y:S04]  /*2f1a0*/  STL [R1+0x328], R3 ;  /* 0x0003280301007387 */ /* 0x0081e80000100800 */
[----:B0-----:R-:W3:Y:S01]  /*2f1b0*/  LDL R3, [R1+0xe74] ;  /* 0x000e740001037983 */ /* 0x001ee20000100800 */
[----:B------:R-:W-:Y:S02]  /*2f1c0*/  ISETP.GT.AND P0, PT, R2, 0x6e, PT ;  /* 0x0000006e0200780c */ /* 0x000fe40003f04270 */
[----:B------:R-:W-:Y:S01]  /*2f1d0*/  PRMT R25, RZ, 0x7610, R25 ;  /* 0x00007610ff197816 */ /* 0x000fe20000000019 */
[----:B------:R-:W-:Y:S01]  /*2f1e0*/  @P1 IMAD.MOV.U32 R15, RZ, RZ, R26 ;  /* 0x000000ffff0f1224 */ /* 0x000fe200078e001a */
[----:B------:R-:W-:-:S04]  /*2f1f0*/  PRMT R22, RZ, 0x7610, R22 ;  /* 0x00007610ff167816 */ /* 0x000fc80000000016 */
[----:B------:R0:W3:Y:S01]  /*2f200*/  @P1 LDG.E.U16 R25, [R14.64] ;  /* 0x000000060e191981 */ /* 0x0000e2000c1e1500 */
[----:B------:R-:W-:Y:S02]  /*2f210*/  ISETP.GT.AND P1, PT, R2, 0x6f, PT ;  /* 0x0000006f0200780c */ /* 0x000fe40003f24270 */
[----:B------:R-:W-:Y:S02]  /*2f220*/  PRMT R17, RZ, 0x7610, R17 ;  /* 0x00007610ff117816 */ /* 0x000fe40000000011 */
[----:B0-----:R-:W-:Y:S02]  /*2f230*/  @P0 IMAD.MOV.U32 R14, RZ, RZ, R23 ;  /* 0x000000ffff0e0224 */ /* 0x001fe400078e0017 */
[----:B------:R-:W-:-:S05]  /*2f240*/  @P0 IMAD.MOV.U32 R15, RZ, RZ, R24 ;  /* 0x000000ffff0f0224 */ /* 0x000fca00078e0018 */
[----:B------:R0:W3:Y:S01]  /*2f250*/  @P0 LDG.E.U16 R22, [R14.64] ;  /* 0x000000060e160981 */ /* 0x0000e2000c1e1500 */
[----:B------:R-:W-:Y:S01]  /*2f260*/  PRMT R10, RZ, 0x7610, R10 ;  /* 0x00007610ff0a7816 */ /* 0x000fe2000000000a */
[----:B0-----:R-:W-:Y:S02]  /*2f270*/  @P0 IMAD.MOV.U32 R14, RZ, RZ, R18 ;  /* 0x000000ffff0e0224 */ /* 0x001fe400078e0012 */
[----:B------:R-:W-:-:S05]  /*2f280*/  @P0 IMAD.MOV.U32 R15, RZ, RZ, R21 ;  /* 0x000000ffff0f0224 */ /* 0x000fca00078e0015 */
[----:B------:R0:W3:Y:S01]  /*2f290*/  @P0 LDG.E.U16 R17, [R14.64] ;  /* 0x000000060e110981 */ /* 0x0000e2000c1e1500 */
[----:B------:R-:W-:Y:S01]  /*2f2a0*/  PRMT R6, RZ, 0x7610, R6 ;  /* 0x00007610ff067816 */ /* 0x000fe20000000006 */
[----:B0-----:R-:W-:Y:S02]  /*2f2b0*/  @P1 IMAD.MOV.U32 R15, RZ, RZ, R13 ;  /* 0x000000ffff0f1224 */ /* 0x001fe400078e000d */
[----:B--2---:R-:W-:-:S05]  /*2f2c0*/  @P1 IMAD.MOV.U32 R14, RZ, RZ, R12 ;  /* 0x000000ffff0e1224 */ /* 0x004fca00078e000c */
[----:B------:R0:W2:Y:S02]  /*2f2d0*/  @P1 LDG.E.U16 R10, [R14.64] ;  /* 0x000000060e0a1981 */ /* 0x0000a4000c1e1500 */
[----:B0-----:R-:W-:Y:S02]  /*2f2e0*/  @P1 IMAD.MOV.U32 R14, RZ, RZ, R7 ;  /* 0x000000ffff0e1224 */ /* 0x001fe400078e0007 */
[----:B------:R-:W-:Y:S01]  /*2f2f0*/  @P1 IMAD.MOV.U32 R15, RZ, RZ, R9 ;  /* 0x000000ffff0f1224 */ /* 0x000fe200078e0009 */
[----:B------:R-:W-:Y:S02]  /*2f300*/  ISETP.GT.AND P0, PT, R2, 0x76, PT ;  /* 0x000000760200780c */ /* 0x000fe40003f04270 */
[----:B------:R-:W-:Y:S01]  /*2f310*/  PRMT R0, RZ, 0x7610, R0 ;  /* 0x00007610ff007816 */ /* 0x000fe20000000000 */
[----:B------:R-:W2:Y:S04]  /*2f320*/  LDL R7, [R1+0xe68] ;  /* 0x000e680001077983 */ /* 0x000ea80000100800 */
[----:B------:R4:W2:Y:S06]  /*2f330*/  @P1 LDG.E.U16 R6, [R14.64] ;  /* 0x000000060e061981 */ /* 0x0008ac000c1e1500 */
[----:B----4-:R-:W-:-:S02]  /*2f340*/  @P0 IMAD.MOV.U32 R15, RZ, RZ, R4 ;  /* 0x000000ffff0f0224 */ /* 0x010fc400078e0004 */
[----:B---3--:R-:W-:-:S05]  /*2f350*/  @P0 IMAD.MOV.U32 R14, RZ, RZ, R3 ;  /* 0x000000ffff0e0224 */ /* 0x008fca00078e0003 */
[----:B------:R-:W3:Y:S04]  /*2f360*/  @P0 LDG.E.U16 R0, [R14.64] ;  /* 0x000000060e000981 */ /* 0x000ee8000c1e1500 */
[----:B--2---:R0:W-:Y:S01]  /*2f370*/  STL [R1+0x308], R6 ;  /* 0x0003080601007387 */ /* 0x0041e20000100800 */
[----:B------:R-:W2:Y:S02]  /*2f380*/  LDL R4, [R1+0xe60] ;  /* 0x000e600001047983 */ /* 0x000ea40000100800 */
[----:B------:R-:W4:Y:S02]  /*2f390*/  LDL R3, [R1+0xe64] ;  /* 0x000e640001037983 */ /* 0x000f240000100800 */
[----:B------:R-:W2:Y:S01]  /*2f3a0*/  LDL R18, [R1+0xe58] ;  /* 0x000e580001127983 */ /* 0x000ea20000100800 */
[----:B0-----:R-:W2:Y:S01]  /*2f3b0*/  LDL R6, [R1+0xe6c] ;  /* 0x000e6c0001067983 */ /* 0x001ea20000100800 */
[----:B------:R0:W-:Y:S02]  /*2f3c0*/  STL [R1+0x314], R17 ;  /* 0x0003141101007387 */ /* 0x0001e40000100800 */
[----:B------:R-:W4:Y:S02]  /*2f3d0*/  LDL R13, [R1+0xdf0] ;  /* 0x000df000010d7983 */ /* 0x000f240000100800 */
[----:B------:R-:W4:Y:S01]  /*2f3e0*/  LDL R12, [R1+0xdf4] ;  /* 0x000df400010c7983 */ /* 0x000f220000100800 */
[----:B0-----:R-:W4:Y:S04]  /*2f3f0*/  LDL R17, [R1+0xe5c] ;  /* 0x000e5c0001117983 */ /* 0x001f280000100800 */
[----:B---3--:R-:W-:Y:S01]  /*2f400*/  STL [R1+0x6fdc], R0 ;  /* 0x006fdc0001007387 */ /* 0x008fe20000100800 */
[----:B------:R-:W-:Y:S02]  /*2f410*/  STL [R1+0x6fe0], R0 ;  /* 0x006fe00001007387 */ /* 0x000fe40000100800 */
[----:B------:R-:W-:Y:S02]  /*2f420*/  STL [R1+0x6fe4], R0 ;  /* 0x006fe40001007387 */ /* 0x000fe40000100800 */
[----:B------:R-:W-:Y:S01]  /*2f430*/  STL [R1+0x6fe8], R0 ;  /* 0x006fe80001007387 */ /* 0x000fe20000100800 */
[----:B------:R-:W-:Y:S01]  /*2f440*/  STL [R1+0x320], R25 ;  /* 0x0003201901007387 */ /* 0x000fe20000100800 */
        /* <DEDUP_REMOVED lines=12> */
[----:B------:R0:W-:Y:S02]  /*2f510*/  STL [R1+0x310], R10 ;  /* 0x0003100a01007387 */ /* 0x0001e40000100800 */
        /* <DEDUP_REMOVED lines=55> */
[----:B------:R-:W-:Y:S01]  /*2f890*/  ISETP.GT.AND P1, PT, R2, 0x77, PT ;  /* 0x000000770200780c */ /* 0x000fe20003f24270 */
[----:B------:R1:W-:Y:S02]  /*2f8a0*/  STL [R1+0x7190], R0 ;  /* 0x0071900001007387 */ /* 0x0003e40000100800 */
[----:B0-----:R-:W3:Y:S01]  /*2f8b0*/  LDL R10, [R1+0xde8] ;  /* 0x000de800010a7983 */ /* 0x001ee20000100800 */
[----:B------:R-:W3:Y:S01]  /*2f8c0*/  LDL R9, [R1+0xdec] ;  /* 0x000dec0001097983 */ /* 0x000ee20000100800 */
[----:B------:R-:W-:Y:S01]  /*2f8d0*/  PRMT R20, RZ, 0x7610, R20 ;  /* 0x00007610ff147816 */ /* 0x000fe20000000014 */
[----:B------:R-:W-:-:S02]  /*2f8e0*/  @P0 IMAD.MOV.U32 R15, RZ, RZ, R7 ;  /* 0x000000ffff0f0224 */ /* 0x000fc400078e0007 */
[----:B------:R-:W3:Y:S01]  /*2f8f0*/  LDL R7, [R1+0xde0] ;  /* 0x000de00001077983 */ /* 0x000ee20000100800 */
[----:B------:R-:W-:Y:S02]  /*2f900*/  PRMT R19, RZ, 0x7610, R19 ;  /* 0x00007610ff137816 */ /* 0x000fe40000000013 */
[----:B------:R-:W-:Y:S01]  /*2f910*/  PRMT R16, RZ, 0x7610, R16 ;  /* 0x00007610ff107816 */ /* 0x000fe20000000010 */
[----:B--2---:R-:W-:Y:S02]  /*2f920*/  @P0 IMAD.MOV.U32 R14, RZ, RZ, R6 ;  /* 0x000000ffff0e0224 */ /* 0x004fe400078e0006 */
[----:B------:R-:W2:Y:S04]  /*2f930*/  LDL R6, [R1+0xde4] ;  /* 0x000de40001067983 */ /* 0x000ea80000100800 */
[----:B------:R4:W2:Y:S02]  /*2f940*/  @P0 LDG.E.U16 R20, [R14.64] ;  /* 0x000000060e140981 */ /* 0x0008a4000c1e1500 */
[----:B----4-:R-:W-:-:S02]  /*2f950*/  @P1 IMAD.MOV.U32 R14, RZ, RZ, R3 ;  /* 0x000000ffff0e1224 */ /* 0x010fc400078e0003 */
[----:B------:R-:W-:Y:S01]  /*2f960*/  @P1 IMAD.MOV.U32 R15, RZ, RZ, R4 ;  /* 0x000000ffff0f1224 */ /* 0x000fe200078e0004 */
[----:B------:R-:W4:Y:S04]  /*2f970*/  LDL R3, [R1+0xddc] ;  /* 0x000ddc0001037983 */ /* 0x000f280000100800 */
[----:B------:R-:W4:Y:S04]  /*2f980*/  LDL R4, [R1+0xdd8] ;  /* 0x000dd80001047983 */ /* 0x000f280000100800 */
[----:B------:R0:W4:Y:S02]  /*2f990*/  @P1 LDG.E.U16 R19, [R14.64] ;  /* 0x000000060e131981 */ /* 0x000124000c1e1500 */
[----:B0-----:R-:W-:-:S02]  /*2f9a0*/  @P1 IMAD.MOV.U32 R14, RZ, RZ, R17 ;  /* 0x000000ffff0e1224 */ /* 0x001fc400078e0011 */
[----:B------:R-:W-:-:S05]  /*2f9b0*/  @P1 IMAD.MOV.U32 R15, RZ, RZ, R18 ;  /* 0x000000ffff0f1224 */ /* 0x000fca00078e0012 */
[----:B------:R0:W4:Y:S01]  /*2f9c0*/  @P1 LDG.E.U16 R16, [R14.64] ;  /* 0x000000060e101981 */ /* 0x000122000c1e1500 */
[C---:B------:R-:W-:Y:S02]  /*2f9d0*/  ISETP.GT.AND P0, PT, R2.reuse, 0x7e, PT ;  /* 0x0000007e0200780c */ /* 0x040fe40003f04270 */
[----:B------:R-:W-:Y:S02]  /*2f9e0*/  PRMT R11, RZ, 0x7610, R11 ;  /* 0x00007610ff0b7816 */ /* 0x000fe4000000000b */
[----:B------:R-:W-:Y:S02]  /*2f9f0*/  ISETP.GT.AND P1, PT, R2, 0x7f, PT ;  /* 0x0000007f0200780c */ /* 0x000fe40003f24270 */
[----:B------:R-:W-:-:S07]  /*2fa00*/  PRMT R8, RZ, 0x7610, R8 ;  /* 0x00007610ff087816 */ /* 0x000fce0000000008 */
[----:B0-----:R-:W-:Y:S02]  /*2fa10*/  @P0 IMAD.MOV.U32 R14, RZ, RZ, R12 ;  /* 0x000000ffff0e0224 */ /* 0x001fe400078e000c */
[----:B------:R-:W-:Y:S01]  /*2fa20*/  @P0 IMAD.MOV.U32 R15, RZ, RZ, R13 ;  /* 0x000000ffff0f0224 */ /* 0x000fe200078e000d */
[----:B------:R-:W-:Y:S02]  /*2fa30*/  PRMT R5, RZ, 0x7610, R5 ;  /* 0x00007610ff057816 */ /* 0x000fe40000000005 */
[----:B-1----:R-:W-:Y:S01]  /*2fa40*/  PRMT R0, RZ, 0x7610, R0 ;  /* 0x00007610ff007816 */ /* 0x002fe20000000000 */
[----:B------:R-:W4:Y:S04]  /*2fa50*/  LDL.LU R13, [R1+0x394] ;  /* 0x00039400010d7983 */ /* 0x000f280000300800 */
[----:B------:R3:W4:Y:S02]  /*2fa60*/  @P0 LDG.E.U16 R11, [R14.64] ;  /* 0x000000060e0b0981 */ /* 0x000724000c1e1500 */
[----:B---3--:R-:W-:-:S02]  /*2fa70*/  @P0 IMAD.MOV.U32 R15, RZ, RZ, R10 ;  /* 0x000000ffff0f0224 */ /* 0x008fc400078e000a */
[----:B------:R-:W-:-:S05]  /*2fa80*/  @P0 IMAD.MOV.U32 R14, RZ, RZ, R9 ;  /* 0x000000ffff0e0224 */ /* 0x000fca00078e0009 */
[----:B------:R0:W3:Y:S02]  /*2fa90*/  @P0 LDG.E.U16 R8, [R14.64] ;  /* 0x000000060e080981 */ /* 0x0000e4000c1e1500 */
[----:B0-----:R-:W-:Y:S02]  /*2faa0*/  @P1 IMAD.MOV.U32 R15, RZ, RZ, R7 ;  /* 0x000000ffff0f1224 */ /* 0x001fe400078e0007 */
[----:B--2---:R-:W-:-:S05]  /*2fab0*/  @P1 IMAD.MOV.U32 R14, RZ, RZ, R6 ;  /* 0x000000ffff0e1224 */ /* 0x004fca00078e0006 */
[----:B------:R4:W2:Y:S02]  /*2fac0*/  @P1 LDG.E.U16 R5, [R14.64] ;  /* 0x000000060e051981 */ /* 0x0008a4000c1e1500 */
[----:B----4-:R-:W-:Y:S02]  /*2fad0*/  @P1 IMAD.MOV.U32 R14, RZ, RZ, R3 ;  /* 0x000000ffff0e1224 */ /* 0x010fe400078e0003 */
[----:B------:R-:W-:-:S05]  /*2fae0*/  @P1 IMAD.MOV.U32 R15, RZ, RZ, R4 ;  /* 0x000000ffff0f1224 */ /* 0x000fca00078e0004 */
[----:B------:R-:W4:Y:S04]  /*2faf0*/  @P1 LDG.E.U16 R0, [R14.64] ;  /* 0x000000060e001981 */ /* 0x000f28000c1e1500 */
[----:B------:R-:W0:Y:S01]  /*2fb00*/  S2R R25, SR_TID.X ;  /* 0x0000000000197919 */ /* 0x000e220000002100 */
[----:B------:R-:W-:Y:S06]  /*2fb10*/  BAR.SYNC.DEFER_BLOCKING 0x0 ;  /* 0x0000000000007b1d */ /* 0x000fec0000010000 */
[----:B------:R1:W-:Y:S04]  /*2fb20*/  STL [R1+0x2e8], R16 ;  /* 0x0002e81001007387 */ /* 0x0003e80000100800 */
[----:B-1----:R-:W3:Y:S01]  /*2fb30*/  LDL.LU R16, [R1+0x390] ;  /* 0x0003900001107983 */ /* 0x002ee20000300800 */
[----:B------:R-:W3:Y:S02]  /*2fb40*/  LDL.LU R28, [R1+0x35c] ;  /* 0x00035c00011c7983 */ /* 0x000ee40000300800 */
[----:B------:R-:W3:Y:S01]  /*2fb50*/  LDL.LU R29, [R1+0x358] ;  /* 0x00035800011d7983 */ /* 0x000ee20000300800 */
[----:B----4-:R1:W-:Y:S04]  /*2fb60*/  STL [R1+0x228], R0 ;  /* 0x0002280001007387 */ /* 0x0103e80000100800 */
[----:B-1----:R-:W4:Y:S01]  /*2fb70*/  LDL.LU R0, [R1+0x1d8] ;  /* 0x0001d80001007983 */ /* 0x002f220000300800 */
[----:B------:R-:W4:Y:S02]  /*2fb80*/  LDL.LU R3, [R1+0x1d4] ;  /* 0x0001d40001037983 */ /* 0x000f240000300800 */
[----:B------:R-:W4:Y:S02]  /*2fb90*/  LDL.LU R4, [R1+0x1a8] ;  /* 0x0001a80001047983 */ /* 0x000f240000300800 */
[----:B------:R-:W-:Y:S01]  /*2fba0*/  STL [R1+0x2f8], R20 ;  /* 0x0002f81401007387 */ /* 0x000fe20000100800 */
[----:B------:R-:W4:Y:S01]  /*2fbb0*/  LDL.LU R17, [R1+0x1a4] ;  /* 0x0001a40001117983 */ /* 0x000f220000300800 */
[----:B------:R-:W4:Y:S02]  /*2fbc0*/  LDL.LU R18, [R1+0x178] ;  /* 0x0001780001127983 */ /* 0x000f240000300800 */
[----:B--2---:R1:W-:Y:S02]  /*2fbd0*/  STL [R1+0x2d0], R5 ;  /* 0x0002d00501007387 */ /* 0x0043e40000100800 */
[----:B-1----:R-:W2:Y:S01]  /*2fbe0*/  LDL.LU R5, [R1+0x174] ;  /* 0x0001740001057983 */ /* 0x002ea20000300800 */
[----:B------:R-:W2:Y:S02]  /*2fbf0*/  LDL.LU R6, [R1+0x148] ;  /* 0x0001480001067983 */ /* 0x000ea40000300800 */
[----:B------:R1:W-:Y:S02]  /*2fc00*/  STL [R1+0x2f0], R19 ;  /* 0x0002f01301007387 */ /* 0x0003e40000100800 */
[----:B-1----:R-:W2:Y:S01]  /*2fc10*/  LDL.LU R19, [R1+0x144] ;  /* 0x0001440001137983 */ /* 0x002ea20000300800 */
[----:B------:R-:W2:Y:S02]  /*2fc20*/  LDL.LU R24, [R1+0x118] ;  /* 0x0001180001187983 */ /* 0x000ea40000300800 */
[----:B------:R-:W2:Y:S02]  /*2fc30*/  LDL.LU R7, [R1+0x114] ;  /* 0x0001140001077983 */ /* 0x000ea40000300800 */
[----:B---3--:R1:W-:Y:S02]  /*2fc40*/  STL [R1+0x2d8], R8 ;  /* 0x0002d80801007387 */ /* 0x0083e40000100800 */
[----:B-1----:R-:W3:Y:S01]  /*2fc50*/  LDL.LU R8, [R1+0xe8] ;  /* 0x0000e80001087983 */ /* 0x002ee20000300800 */
[----:B------:R-:W2:Y:S02]  /*2fc60*/  LDL.LU R21, [R1+0xe4] ;  /* 0x0000e40001157983 */ /* 0x000ea40000300800 */
[----:B------:R-:W2:Y:S02]  /*2fc70*/  LDL.LU R22, [R1+0xb8] ;  /* 0x0000b80001167983 */ /* 0x000ea40000300800 */
[----:B------:R-:W2:Y:S01]  /*2fc80*/  LDL.LU R9, [R1+0xb4] ;  /* 0x0000b40001097983 */ /* 0x000ea20000300800 */
[----:B------:R1:W-:Y:S01]  /*2fc90*/  STL [R1+0x2e0], R11 ;  /* 0x0002e00b01007387 */ /* 0x0003e20000100800 */
[----:B------:R-:W2:Y:S02]  /*2fca0*/  LDL.LU R10, [R1+0x88] ;  /* 0x00008800010a7983 */ /* 0x000ea40000300800 */
[----:B------:R-:W2:Y:S02]  /*2fcb0*/  LDL.LU R23, [R1+0x84] ;  /* 0x0000840001177983 */ /* 0x000ea40000300800 */
[----:B------:R-:W2:Y:S01]  /*2fcc0*/  LDL.LU R27, [R1+0x58] ;  /* 0x00005800011b7983 */ /* 0x000ea20000300800 */
[----:B-1----:R-:W2:Y:S01]  /*2fcd0*/  LDL.LU R11, [R1+0x54] ;  /* 0x00005400010b7983 */ /* 0x002ea20000300800 */
[----:B------:R-:W2:Y:S02]  /*2fce0*/  LDL.LU R12, [R1+0x28] ;  /* 0x00002800010c7983 */ /* 0x000ea40000300800 */
[----:B------:R-:W2:Y:S02]  /*2fcf0*/  LDL.LU R26, [R1+0x24] ;  /* 0x00002400011a7983 */ /* 0x000ea40000300800 */
        /* <DEDUP_REMOVED lines=37> */
[----:B0-----:R-:W-:Y:S01]  /*2ff50*/  LOP3.LUT R20, R25, 0x7f, RZ, 0xc0, !PT ;  /* 0x0000007f19147812 */ /* 0x001fe200078ec0ff */
[----:B------:R0:W-:Y:S03]  /*2ff60*/  STL [R1+0x7244], R25 ;  /* 0x0072441901007387 */ /* 0x0001e60000100800 */
[C---:B------:R-:W-:Y:S01]  /*2ff70*/  ISETP.GE.AND P0, PT, R20.reuse, R2, PT ;  /* 0x000000021400720c */ /* 0x040fe20003f06270 */
[----:B0-----:R-:W2:Y:S01]  /*2ff80*/  LDL.LU R25, [R1+0x20c] ;  /* 0x00020c0001197983 */ /* 0x001ea20000300800 */
[----:B------:R0:W-:Y:S02]  /*2ff90*/  STL [R1+0x7194], R14 ;  /* 0x0071940e01007387 */ /* 0x0001e40000100800 */
[----:B------:R-:W-:Y:S02]  /*2ffa0*/  STL [R1+0x705c], R15 ;  /* 0x00705c0f01007387 */ /* 0x000fe40000100800 */
[----:B------:R-:W-:Y:S01]  /*2ffb0*/  STL [R1+0x718c], R15 ;  /* 0x00718c0f01007387 */ /* 0x000fe20000100800 */
[----:B------:R1:W-:Y:S01]  /*2ffc0*/  STL [R1+0x7198], R15 ;  /* 0x0071980f01007387 */ /* 0x0003e20000100800 */
[----:B0-----:R-:W-:-:S03]  /*2ffd0*/  IMAD.SHL.U32 R14, R20, 0x2, RZ ;  /* 0x00000002140e7824 */ /* 0x001fc600078e00ff */
[----:B-1----:R-:W2:Y:S01]  /*2ffe0*/  LDL.LU R15, [R1+0x210] ;  /* 0x00021000010f7983 */ /* 0x002ea20000300800 */
[----:B------:R-:W2:Y:S02]  /*2fff0*/  LDL.LU R2, [R1+0x304] ;  /* 0x0003040001027983 */ /* 0x000ea40000300800 */
[----:B------:R0:W-:Y:S02]  /*30000*/  STL [R1+0x722c], R20 ;  /* 0x00722c1401007387 */ /* 0x0001e40000100800 */
[----:B0-----:R-:W2:Y:S04]  /*30010*/  LDL.LU R20, [R1+0x30c] ;  /* 0x00030c0001147983 */ /* 0x001ea80000300800 */
[----:B------:R0:W-:Y:S01]  /*30020*/  STS.U16 [R14], R13 ;  /* 0x0000000d0e007388 */ /* 0x0001e20000000400 */
[----:B------:R1:W-:Y:S02]  /*30030*/  STS.U16 [R14+0x100], R16 ;  /* 0x000100100e007388 */ /* 0x0003e40000000400 */
[----:B------:R1:W-:Y:S02]  /*30040*/  STS.U16 [R14+0x1000], R28 ;  /* 0x0010001c0e007388 */ /* 0x0003e40000000400 */
[----:B------:R1:W-:Y:S01]  /*30050*/  STS.U16 [R14+0x1100], R29 ;  /* 0x0011001d0e007388 */ /* 0x0003e20000000400 */
[----:B0-----:R-:W3:Y:S01]  /*30060*/  LDL.LU R13, [R1+0x7254] ;  /* 0x00725400010d7983 */ /* 0x001ee20000300800 */
[----:B-1----:R-:W3:Y:S02]  /*30070*/  LDL.LU R16, [R1+0x7250] ;  /* 0x0072500001107983 */ /* 0x002ee40000300800 */
[----:B------:R-:W3:Y:S02]  /*30080*/  LDL.LU R28, [R1+0x724c] ;  /* 0x00724c00011c7983 */ /* 0x000ee40000300800 */
[----:B------:R-:W3:Y:S01]  /*30090*/  LDL.LU R29, [R1+0x7248] ;  /* 0x00724800011d7983 */ /* 0x000ee20000300800 */
[----:B--2---:R-:W-:Y:S01]  /*300a0*/  STS.U16 [R14+0x2000], R20 ;  /* 0x002000140e007388 */ /* 0x004fe20000000400 */
[----:B------:R-:W-:Y:S02]  /*300b0*/  STS.U16 [R14+0x2100], R2 ;  /* 0x002100020e007388 */ /* 0x000fe40000000400 */
[----:B------:R-:W-:Y:S02]  /*300c0*/  STS.U16 [R14+0x3000], R15 ;  /* 0x0030000f0e007388 */ /* 0x000fe40000000400 */
[----:B------:R-:W-:Y:S01]  /*300d0*/  STS.U16 [R14+0x3100], R25 ;  /* 0x003100190e007388 */ /* 0x000fe20000000400 */
[----:B----4-:R-:W-:Y:S01]  /*300e0*/  STS.U16 [R14+0x4000], R0 ;  /* 0x004000000e007388 */ /* 0x010fe20000000400 */
[----:B------:R-:W-:Y:S02]  /*300f0*/  STS.U16 [R14+0x4100], R3 ;  /* 0x004100030e007388 */ /* 0x000fe40000000400 */
[----:B------:R-:W-:Y:S02]  /*30100*/  STS.U16 [R14+0x5000], R4 ;  /* 0x005000040e007388 */ /* 0x000fe40000000400 */
[----:B------:R-:W-:Y:S01]  /*30110*/  STS.U16 [R14+0x5100], R17 ;  /* 0x005100110e007388 */ /* 0x000fe20000000400 */
[----:B------:R-:W-:Y:S01]  /*30120*/  STS.U16 [R14+0x6000], R18 ;  /* 0x006000120e007388 */ /* 0x000fe20000000400 */
[----:B------:R-:W-:Y:S02]  /*30130*/  STS.U16 [R14+0x6100], R5 ;  /* 0x006100050e007388 */ /* 0x000fe40000000400 */
[----:B------:R-:W-:Y:S02]  /*30140*/  STS.U16 [R14+0x7000], R6 ;  /* 0x007000060e007388 */ /* 0x000fe40000000400 */
[----:B------:R-:W-:Y:S01]  /*30150*/  STS.U16 [R14+0x7100], R19 ;  /* 0x007100130e007388 */ /* 0x000fe20000000400 */
[----:B------:R-:W-:Y:S01]  /*30160*/  STS.U16 [R14+0x8000], R24 ;  /* 0x008000180e007388 */ /* 0x000fe20000000400 */
[----:B------:R-:W-:Y:S02]  /*30170*/  STS.U16 [R14+0x8100], R7 ;  /* 0x008100070e007388 */ /* 0x000fe40000000400 */
[----:B---3--:R-:W-:Y:S02]  /*30180*/  STS.U16 [R14+0x9000], R8 ;  /* 0x009000080e007388 */ /* 0x008fe40000000400 */
[----:B------:R-:W-:Y:S01]  /*30190*/  STS.U16 [R14+0x9100], R21 ;  /* 0x009100150e007388 */ /* 0x000fe20000000400 */
[----:B------:R-:W-:Y:S01]  /*301a0*/  STS.U16 [R14+0xa000], R22 ;  /* 0x00a000160e007388 */ /* 0x000fe20000000400 */
[----:B------:R-:W-:Y:S02]  /*301b0*/  STS.U16 [R14+0xa100], R9 ;  /* 0x00a100090e007388 */ /* 0x000fe40000000400 */
[----:B------:R-:W-:Y:S02]  /*301c0*/  STS.U16 [R14+0xb000], R10 ;  /* 0x00b0000a0e007388 */ /* 0x000fe40000000400 */
[----:B------:R-:W-:Y:S01]  /*301d0*/  STS.U16 [R14+0xb100], R23 ;  /* 0x00b100170e007388 */ /* 0x000fe20000000400 */
[----:B------:R0:W-:Y:S04]  /*301e0*/  STS.U16 [R14+0xc000], R27 ;  /* 0x00c0001b0e007388 */ /* 0x0001e80000000400 */
[----:B0-----:R-:W0:Y:S04]  /*301f0*/  S2R R27, SR_TID.X ;  /* 0x00000000001b7919 */ /* 0x001e280000002100 */
[----:B------:R-:W-:Y:S01]  /*30200*/  STL [R1+0x719c], R29 ;  /* 0x00719c1d01007387 */ /* 0x000fe20000100800 */
[----:B------:R-:W-:Y:S02]  /*30210*/  STL [R1+0x71a0], R28 ;  /* 0x0071a01c01007387 */ /* 0x000fe40000100800 */
[----:B------:R-:W-:Y:S02]  /*30220*/  STL [R1+0x71a4], R16 ;  /* 0x0071a41001007387 */ /* 0x000fe40000100800 */
[----:B------:R-:W2:Y:S01]  /*30230*/  LDL.LU R25, [R1+0x38c] ;  /* 0x00038c0001197983 */ /* 0x000ea20000300800 */
[----:B------:R1:W-:Y:S01]  /*30240*/  STS.U16 [R14+0xc100], R11 ;  /* 0x00c1000b0e007388 */ /* 0x0003e20000000400 */
[----:B------:R3:W-:Y:S02]  /*30250*/  STS.U16 [R14+0xd000], R12 ;  /* 0x00d0000c0e007388 */ /* 0x0007e40000000400 */
[----:B------:R4:W-:Y:S01]  /*30260*/  STS.U16 [R14+0xd100], R26 ;  /* 0x00d1001a0e007388 */ /* 0x0009e20000000400 */
[----:B-1----:R-:W2:Y:S01]  /*30270*/  LDL.LU R11, [R1+0x388] ;  /* 0x00038800010b7983 */ /* 0x002ea20000300800 */
[----:B---3--:R-:W3:Y:S02]  /*30280*/  LDL.LU R12, [R1+0x354] ;  /* 0x00035400010c7983 */ /* 0x008ee40000300800 */
[----:B----4-:R-:W4:Y:S01]  /*30290*/  LDL.LU R26, [R1+0x350] ;  /* 0x00035000011a7983 */ /* 0x010f220000300800 */
[----:B0-----:R-:W-:-:S05]  /*302a0*/  LOP3.LUT R27, R27, 0x7f, RZ, 0xc0, !PT ;  /* 0x0000007f1b1b7812 */ /* 0x001fca00078ec0ff */
[----:B------:R-:W-:-:S05]  /*302b0*/  IMAD.SHL.U32 R27, R27, 0x2, RZ ;  /* 0x000000021b1b7824 */ /* 0x000fca00078e00ff */
[----:B------:R-:W-:Y:S02]  /*302c0*/  LOP3.LUT R0, R27, 0x10, RZ, 0x3c, !PT ;  /* 0x000000101b007812 */ /* 0x000fe400078e3cff */
[----:B------:R-:W4:Y:S04]  /*302d0*/  LDL.LU R27, [R1+0x2fc] ;  /* 0x0002fc00011b7983 */ /* 0x000f280000300800 */
[----:B------:R-:W-:Y:S01]  /*302e0*/  STS.U16 [R14+0xe000], R29 ;  /* 0x00e0001d0e007388 */ /* 0x000fe20000000400 */
[----:B------:R-:W-:Y:S02]  /*302f0*/  STS.U16 [R14+0xe100], R28 ;  /* 0x00e1001c0e007388 */ /* 0x000fe40000000400 */
[----:B------:R0:W-:Y:S02]  /*30300*/  STS.U16 [R14+0xf000], R16 ;  /* 0x00f000100e007388 */ /* 0x0001e40000000400 */
[----:B0-----:R-:W4:Y:S01]  /*30310*/  LDL.LU R16, [R1+0x204] ;  /* 0x0002040001107983 */ /* 0x001f220000300800 */
[----:B------:R-:W4:Y:S02]  /*30320*/  LDL.LU R28, [R1+0x1d0] ;  /* 0x0001d000011c7983 */ /* 0x000f240000300800 */
[----:B------:R-:W4:Y:S02]  /*30330*/  LDL.LU R29, [R1+0x1cc] ;  /* 0x0001cc00011d7983 */ /* 0x000f240000300800 */
[----:B------:R-:W4:Y:S01]  /*30340*/  LDL.LU R20, [R1+0x1a0] ;  /* 0x0001a00001147983 */ /* 0x000f220000300800 */
[----:B------:R-:W4:Y:S01]  /*30350*/  LDL.LU R2, [R1+0x19c] ;  /* 0x00019c0001027983 */ /* 0x000f220000300800 */
        /* <DEDUP_REMOVED lines=15> */
[----:B------:R-:W4:Y:S04]  /*30450*/  LDL.LU R23, [R1+0x1c] ;  /* 0x00001c0001177983 */ /* 0x000f280000300800 */
[----:B------:R-:W-:Y:S01]  /*30460*/  STS.U16 [R14+0xf100], R13 ;  /* 0x00f1000d0e007388 */ /* 0x000fe20000000400 */
[----:B------:R0:W-:Y:S03]  /*30470*/  STL [R1+0x7210], R14 ;  /* 0x0072100e01007387 */ /* 0x0001e60000100800 */
[----:B0-----:R-:W4:Y:S01]  /*30480*/  LDL.LU R14, [R1+0x208] ;  /* 0x00020800010e7983 */ /* 0x001f220000300800 */
[----:B------:R0:W-:Y:S03]  /*30490*/  STL [R1+0x71a8], R13 ;  /* 0x0071a80d01007387 */ /* 0x0001e60000100800 */
[----:B0-----:R-:W4:Y:S04]  /*304a0*/  LDL.LU R13, [R1+0x2f4] ;  /* 0x0002f400010d7983 */ /* 0x001f280000300800 */
[----:B--2---:R0:W-:Y:S04]  /*304b0*/  STS.U16 [R0+0x200], R25 ;  /* 0x0002001900007388 */ /* 0x0041e80000000400 */
[----:B0-----:R-:W2:Y:S04]  /*304c0*/  LDL.LU R25, [R1+0x7244] ;  /* 0x0072440001197983 */ /* 0x001ea80000300800 */
[----:B------:R0:W-:Y:S01]  /*304d0*/  STS.U16 [R0+0x300], R11 ;  /* 0x0003000b00007388 */ /* 0x0001e20000000400 */
[----:B---3--:R1:W-:Y:S02]  /*304e0*/  STS.U16 [R0+0x1200], R12 ;  /* 0x0012000c00007388 */ /* 0x0083e40000000400 */
[----:B----4-:R3:W-:Y:S01]  /*304f0*/  STS.U16 [R0+0x1300], R26 ;  /* 0x0013001a00007388 */ /* 0x0107e20000000400 */
[----:B0-----:R-:W4:Y:S01]  /*30500*/  LDL.LU R11, [R1+0x7240] ;  /* 0x00724000010b7983 */ /* 0x001f220000300800 */
[----:B-1----:R-:W4:Y:S03]  /*30510*/  LDL.LU R12, [R1+0x723c] ;  /* 0x00723c00010c7983 */ /* 0x002f260000300800 */
[----:B---3--:R-:W3:Y:S04]  /*30520*/  LDL.LU R26, [R1+0x7238] ;  /* 0x00723800011a7983 */ /* 0x008ee80000300800 */
[----:B------:R0:W-:Y:S04]  /*30530*/  STS.U16 [R0+0x2200], R27 ;  /* 0x0022001b00007388 */ /* 0x0001e80000000400 */
[----:B0-----:R-:W3:Y:S04]  /*30540*/  LDL.LU R27, [R1+0x7234] ;  /* 0x00723400011b7983 */ /* 0x001ee80000300800 */
[----:B------:R-:W-:Y:S01]  /*30550*/  STS.U16 [R0+0x2300], R13 ;  /* 0x0023000d00007388 */ /* 0x000fe20000000400 */
        /* <DEDUP_REMOVED lines=18> */
[----:B------:R0:W-:Y:S01]  /*30680*/  STS.U16 [R0+0xc200], R22 ;  /* 0x00c2001600007388 */ /* 0x0001e20000000400 */
[----:B------:R-:W-:Y:S01]  /*30690*/  STS.U16 [R0+0xc300], R9 ;  /* 0x00c3000900007388 */ /* 0x000fe20000000400 */
[----:B------:R-:W-:Y:S02]  /*306a0*/  STS.U16 [R0+0xd200], R10 ;  /* 0x00d2000a00007388 */ /* 0x000fe40000000400 */
[----:B------:R-:W-:Y:S01]  /*306b0*/  STS.U16 [R0+0xd300], R23 ;  /* 0x00d3001700007388 */ /* 0x000fe20000000400 */
[----:B--2---:R-:W-:-:S05]  /*306c0*/  LOP3.LUT R25, R25, 0x7f, RZ, 0xc0, !PT ;  /* 0x0000007f19197812 */ /* 0x004fca00078ec0ff */
[----:B0-----:R-:W-:Y:S01]  /*306d0*/  IMAD.SHL.U32 R22, R25, 0x2, RZ ;  /* 0x0000000219167824 */ /* 0x001fe200078e00ff */
[----:B---3--:R-:W-:Y:S01]  /*306e0*/  STS.U16 [R0+0xe200], R27 ;  /* 0x00e2001b00007388 */ /* 0x008fe20000000400 */
[----:B------:R-:W-:Y:S02]  /*306f0*/  STS.U16 [R0+0xe300], R26 ;  /* 0x00e3001a00007388 */ /* 0x000fe40000000400 */
[----:B----4-:R0:W-:Y:S01]  /*30700*/  STS.U16 [R0+0xf200], R12 ;  /* 0x00f2000c00007388 */ /* 0x0101e20000000400 */
[----:B------:R-:W-:Y:S01]  /*30710*/  STL [R1+0x71ac], R27 ;  /* 0x0071ac1b01007387 */ /* 0x000fe20000100800 */
[----:B------:R1:W-:Y:S01]  /*30720*/  STL [R1+0x71b0], R26 ;  /* 0x0071b01a01007387 */ /* 0x0003e20000100800 */
[----:B0-----:R-:W-:-:S05]  /*30730*/  LOP3.LUT R0, R22, 0x20, RZ, 0x3c, !PT ;  /* 0x0000002016007812 */ /* 0x001fca00078e3cff */
[----:B------:R0:W-:Y:S01]  /*30740*/  STL [R1+0x7230], R0 ;  /* 0x0072300001007387 */ /* 0x0001e20000100800 */
[----:B------:R-:W2:Y:S02]  /*30750*/  LDL.LU R20, [R1+0x384] ;  /* 0x0003840001147983 */ /* 0x000ea40000300800 */
[----:B------:R-:W3:Y:S02]  /*30760*/  LDL.LU R9, [R1+0x380] ;  /* 0x0003800001097983 */ /* 0x000ee40000300800 */
[----:B------:R-:W4:Y:S01]  /*30770*/  LDL.LU R10, [R1+0x34c] ;  /* 0x00034c00010a7983 */ /* 0x000f220000300800 */
[----:B------:R-:W2:Y:S01]  /*30780*/  LDL.LU R23, [R1+0x348] ;  /* 0x0003480001177983 */ /* 0x000ea20000300800 */
[----:B------:R-:W2:Y:S02]  /*30790*/  LDL.LU R25, [R1+0x2ec] ;  /* 0x0002ec0001197983 */ /* 0x000ea40000300800 */
[----:B-1----:R-:W2:Y:S02]  /*307a0*/  LDL.LU R26, [R1+0x1fc] ;  /* 0x0001fc00011a7983 */ /* 0x002ea40000300800 */
[----:B------:R-:W2:Y:S01]  /*307b0*/  LDL.LU R27, [R1+0x1c8] ;  /* 0x0001c800011b7983 */ /* 0x000ea20000300800 */
[----:B------:R-:W2:Y:S01]  /*307c0*/  LDL.LU R13, [R1+0x1c4] ;  /* 0x0001c400010d7983 */ /* 0x000ea20000300800 */
[----:B------:R-:W2:Y:S02]  /*307d0*/  LDL.LU R14, [R1+0x198] ;  /* 0x00019800010e7983 */ /* 0x000ea40000300800 */
[----:B------:R-:W2:Y:S02]  /*307e0*/  LDL.LU R16, [R1+0x194] ;  /* 0x0001940001107983 */ /* 0x000ea40000300800 */
        /* <DEDUP_REMOVED lines=13> */
[----:B0-----:R-:W-:Y:S01]  /*308c0*/  LOP3.LUT R0, R22, 0x10, RZ, 0x3c, !PT ;  /* 0x0000001016007812 */ /* 0x001fe200078e3cff */
[----:B------:R-:W2:Y:S01]  /*308d0*/  LDL.LU R8, [R1+0x44] ;  /* 0x0000440001087983 */ /* 0x000ea20000300800 */
[----:B------:R-:W2:Y:S02]  /*308e0*/  LDL.LU R21, [R1+0x18] ;  /* 0x0000180001157983 */ /* 0x000ea40000300800 */
[----:B------:R-:W2:Y:S02]  /*308f0*/  LDL.LU R22, [R1+0x14] ;  /* 0x0000140001167983 */ /* 0x000ea40000300800 */
[----:B------:R0:W-:Y:S01]  /*30900*/  STL [R1+0x71b4], R12 ;  /* 0x0071b40c01007387 */ /* 0x0001e20000100800 */
[----:B------:R1:W-:Y:S04]  /*30910*/  STS.U16 [R0+0xf300], R11 ;  /* 0x00f3000b00007388 */ /* 0x0003e80000000400 */
[----:B0-----:R-:W2:Y:S01]  /*30920*/  LDL.LU R12, [R1+0x200] ;  /* 0x00020000010c7983 */ /* 0x001ea20000300800 */
[----:B-1----:R-:W2:Y:S02]  /*30930*/  LDL.LU R0, [R1+0x7230] ;  /* 0x0072300001007983 */ /* 0x002ea40000300800 */
[----:B------:R0:W-:Y:S02]  /*30940*/  STL [R1+0x71cc], R11 ;  /* 0x0071cc0b01007387 */ /* 0x0001e40000100800 */
[----:B0-----:R-:W4:Y:S04]  /*30950*/  LDL.LU R11, [R1+0x2e4] ;  /* 0x0002e400010b7983 */ /* 0x001f280000300800 */
[----:B--2---:R0:W-:Y:S01]  /*30960*/  STS.U16 [R0+0x400], R20 ;  /* 0x0004001400007388 */ /* 0x0041e20000000400 */
[----:B---3--:R1:W-:Y:S02]  /*30970*/  STS.U16 [R0+0x500], R9 ;  /* 0x0005000900007388 */ /* 0x0083e40000000400 */
[----:B----4-:R2:W-:Y:S01]  /*30980*/  STS.U16 [R0+0x1400], R10 ;  /* 0x0014000a00007388 */ /* 0x0105e20000000400 */
[----:B------:R3:W-:Y:S04]  /*30990*/  STS.U16 [R0+0x1500], R23 ;  /* 0x0015001700007388 */ /* 0x0007e80000000400 */
[----:B------:R3:W-:Y:S04]  /*309a0*/  STS.U16 [R0+0x2400], R25 ;  /* 0x0024001900007388 */ /* 0x0007e80000000400 */
[----:B0-----:R-:W4:Y:S01]  /*309b0*/  LDL.LU R20, [R1+0x722c] ;  /* 0x00722c0001147983 */ /* 0x001f220000300800 */
[----:B-1----:R-:W4:Y:S03]  /*309c0*/  LDL.LU R9, [R1+0x7228] ;  /* 0x0072280001097983 */ /* 0x002f260000300800 */
[----:B--2---:R-:W2:Y:S01]  /*309d0*/  LDL.LU R10, [R1+0x7224] ;  /* 0x00722400010a7983 */ /* 0x004ea20000300800 */
[----:B---3--:R-:W3:Y:S03]  /*309e0*/  LDL.LU R23, [R1+0x7220] ;  /* 0x0072200001177983 */ /* 0x008ee60000300800 */
[----:B------:R-:W2:Y:S04]  /*309f0*/  LDL.LU R25, [R1+0x721c] ;  /* 0x00721c0001197983 */ /* 0x000ea80000300800 */
[----:B------:R-:W-:Y:S01]  /*30a00*/  STS.U16 [R0+0x2500], R11 ;  /* 0x0025000b00007388 */ /* 0x000fe20000000400 */
[----:B------:R-:W-:Y:S02]  /*30a10*/  STS.U16 [R0+0x3400], R12 ;  /* 0x0034000c00007388 */ /* 0x000fe40000000400 */
[----:B------:R-:W-:Y:S02]  /*30a20*/  STS.U16 [R0+0x3500], R26 ;  /* 0x0035001a00007388 */ /* 0x000fe40000000400 */
[----:B------:R-:W-:Y:S01]  /*30a30*/  STS.U16 [R0+0x4400], R27 ;  /* 0x0044001b00007388 */ /* 0x000fe20000000400 */
[----:B------:R-:W-:Y:S01]  /*30a40*/  STS.U16 [R0+0x4500], R13 ;  /* 0x0045000d00007388 */ /* 0x000fe20000000400 */
[----:B------:R0:W-:Y:S03]  /*30a50*/  STS.U16 [R0+0x5400], R14 ;  /* 0x0054000e00007388 */ /* 0x0001e60000000400 */
[----:B--2---:R-:W-:Y:S01]  /*30a60*/  STL [R1+0x71d0], R25 ;  /* 0x0071d01901007387 */ /* 0x004fe20000100800 */
[----:B0-----:R-:W2:Y:S02]  /*30a70*/  LDL.LU R14, [R1+0x378] ;  /* 0x00037800010e7983 */ /* 0x001ea40000300800 */
[----:B------:R-:W-:Y:S02]  /*30a80*/  STS.U16 [R0+0x5500], R16 ;  /* 0x0055001000007388 */ /* 0x000fe40000000400 */
[----:B------:R-:W-:Y:S01]  /*30a90*/  STS.U16 [R0+0x6400], R28 ;  /* 0x0064001c00007388 */ /* 0x000fe20000000400 */
[----:B------:R-:W-:Y:S01]  /*30aa0*/  STS.U16 [R0+0x6500], R29 ;  /* 0x0065001d00007388 */ /* 0x000fe20000000400 */
[----:B------:R-:W-:Y:S02]  /*30ab0*/  STS.U16 [R0+0x7400], R2 ;  /* 0x0074000200007388 */ /* 0x000fe40000000400 */
[----:B------:R-:W-:Y:S02]  /*30ac0*/  STS.U16 [R0+0x7500], R15 ;  /* 0x0075000f00007388 */ /* 0x000fe40000000400 */
[----:B------:R-:W-:Y:S01]  /*30ad0*/  STS.U16 [R0+0x8400], R3 ;  /* 0x0084000300007388 */ /* 0x000fe20000000400 */
[----:B--2---:R0:W-:Y:S04]  /*30ae0*/  STL [R1+0x7214], R14 ;  /* 0x0072140e01007387 */ /* 0x0041e80000100800 */
[----:B0-----:R-:W2:Y:S04]  /*30af0*/  LDL.LU R14, [R1+0x37c] ;  /* 0x00037c00010e7983 */ /* 0x001ea80000300800 */
[----:B------:R-:W-:Y:S01]  /*30b00*/  STS.U16 [R0+0x8500], R4 ;  /* 0x0085000400007388 */ /* 0x000fe20000000400 */
[----:B------:R-:W-:Y:S02]  /*30b10*/  STS.U16 [R0+0x9400], R17 ;  /* 0x0094001100007388 */ /* 0x000fe40000000400 */
[----:B------:R-:W-:Y:S02]  /*30b20*/  STS.U16 [R0+0x9500], R18 ;  /* 0x0095001200007388 */ /* 0x000fe40000000400 */
[----:B------:R-:W-:Y:S01]  /*30b30*/  STS.U16 [R0+0xa400], R5 ;  /* 0x00a4000500007388 */ /* 0x000fe20000000400 */
[----:B------:R-:W-:Y:S01]  /*30b40*/  STS.U16 [R0+0xa500], R6 ;  /* 0x00a5000600007388 */ /* 0x000fe20000000400 */
[----:B------:R-:W-:Y:S02]  /*30b50*/  STS.U16 [R0+0xb400], R19 ;  /* 0x00b4001300007388 */ /* 0x000fe40000000400 */
[----:B------:R4:W-:Y:S02]  /*30b60*/  STS.U16 [R0+0xb500], R24 ;  /* 0x00b5001800007388 */ /* 0x0009e40000000400 */
[----:B------:R0:W-:Y:S01]  /*30b70*/  STS.U16 [R0+0xc400], R7 ;  /* 0x00c4000700007388 */ /* 0x0001e20000000400 */
[----:B------:R1:W-:Y:S01]  /*30b80*/  STS.U16 [R0+0xc500], R8 ;  /* 0x00c5000800007388 */ /* 0x0003e20000000400 */
[----:B------:R0:W-:Y:S02]  /*30b90*/  STS.U16 [R0+0xd400], R21 ;  /* 0x00d4001500007388 */ /* 0x0001e40000000400 */
[----:B------:R0:W-:Y:S02]  /*30ba0*/  STS.U16 [R0+0xd500], R22 ;  /* 0x00d5001600007388 */ /* 0x0001e40000000400 */
[----:B------:R0:W-:Y:S02]  /*30bb0*/  STS.U16 [R0+0xe400], R25 ;  /* 0x00e4001900007388 */ /* 0x0001e40000000400 */
[----:B----4-:R-:W-:-:S02]  /*30bc0*/  IMAD.SHL.U32 R24, R20, 0x2, RZ ;  /* 0x0000000214187824 */ /* 0x010fc400078e00ff */
[----:B------:R-:W-:Y:S01]  /*30bd0*/  IMAD.SHL.U32 R20, R20, 0x2, RZ ;  /* 0x0000000214147824 */ /* 0x000fe200078e00ff */
[----:B--2---:R2:W-:Y:S01]  /*30be0*/  STL [R1+0x7218], R14 ;  /* 0x0072180e01007387 */ /* 0x0045e20000100800 */
[----:B0-----:R-:W4:Y:S02]  /*30bf0*/  LDL.LU R7, [R1+0x344] ;  /* 0x0003440001077983 */ /* 0x001f240000300800 */
[----:B-1----:R-:W4:Y:S02]  /*30c00*/  LDL.LU R8, [R1+0x340] ;  /* 0x0003400001087983 */ /* 0x002f240000300800 */
        /* <DEDUP_REMOVED lines=17> */
[----:B--2---:R-:W-:Y:S01]  /*30d20*/  LOP3.LUT R14, R20, 0x20, RZ, 0x3c, !PT ;  /* 0x00000020140e7812 */ /* 0x004fe200078e3cff */
[----:B------:R-:W2:Y:S01]  /*30d30*/  LDL.LU R5, [R1+0x40] ;  /* 0x0000400001057983 */ /* 0x000ea20000300800 */
[----:B------:R-:W2:Y:S02]  /*30d40*/  LDL.LU R6, [R1+0x3c] ;  /* 0x00003c0001067983 */ /* 0x000ea40000300800 */
[----:B------:R-:W2:Y:S02]  /*30d50*/  LDL.LU R19, [R1+0x10] ;  /* 0x0000100001137983 */ /* 0x000ea40000300800 */
[----:B------:R-:W2:Y:S01]  /*30d60*/  LDL.LU R20, [R1+0xc] ;  /* 0x00000c0001147983 */ /* 0x000ea20000300800 */
[----:B---3--:R-:W-:Y:S04]  /*30d70*/  STS.U16 [R14+0xe500], R23 ;  /* 0x00e500170e007388 */ /* 0x008fe80000000400 */
[----:B------:R0:W-:Y:S01]  /*30d80*/  STL [R1+0x71d4], R23 ;  /* 0x0071d41701007387 */ /* 0x0001e20000100800 */
[----:B------:R-:W-:Y:S02]  /*30d90*/  STS.U16 [R14+0xf400], R10 ;  /* 0x00f4000a0e007388 */ /* 0x000fe40000000400 */
[----:B------:R-:W-:Y:S01]  /*30da0*/  STS.U16 [R14+0xf500], R9 ;  /* 0x00f500090e007388 */ /* 0x000fe20000000400 */
[----:B0-----:R-:W4:Y:S01]  /*30db0*/  LDL.LU R23, [R1+0x1c0] ;  /* 0x0001c00001177983 */ /* 0x001f220000300800 */
[----:B------:R0:W-:Y:S03]  /*30dc0*/  STL [R1+0x71d8], R10 ;  /* 0x0071d80a01007387 */ /* 0x0001e60000100800 */
[----:B0-----:R-:W2:Y:S01]  /*30dd0*/  LDL.LU R10, [R1+0x1f4] ;  /* 0x0001f400010a7983 */ /* 0x001ea20000300800 */
[----:B------:R-:W2:Y:S01]  /*30de0*/  LDL.LU R14, [R1+0x7218] ;  /* 0x00721800010e7983 */ /* 0x000ea20000300800 */
[C---:B------:R-:W-:Y:S01]  /*30df0*/  LOP3.LUT R0, R24.reuse, 0x30, RZ, 0x3c, !PT ;  /* 0x0000003018007812 */ /* 0x040fe200078e3cff */
[----:B------:R0:W-:Y:S02]  /*30e00*/  STL [R1+0x71dc], R9 ;  /* 0x0071dc0901007387 */ /* 0x0001e40000100800 */
[----:B0-----:R-:W4:Y:S04]  /*30e10*/  LDL.LU R9, [R1+0x1f8] ;  /* 0x0001f80001097983 */ /* 0x001f280000300800 */
[----:B--2---:R0:W-:Y:S04]  /*30e20*/  STS.U16 [R0+0x600], R14 ;  /* 0x0006000e00007388 */ /* 0x0041e80000000400 */
[----:B0-----:R-:W2:Y:S04]  /*30e30*/  LDL.LU R14, [R1+0x7214] ;  /* 0x00721400010e7983 */ /* 0x001ea80000300800 */
[----:B--2---:R0:W-:Y:S01]  /*30e40*/  STS.U16 [R0+0x700], R14 ;  /* 0x0007000e00007388 */ /* 0x0041e20000000400 */
[----:B----4-:R1:W-:Y:S02]  /*30e50*/  STS.U16 [R0+0x1600], R7 ;  /* 0x0016000700007388 */ /* 0x0103e40000000400 */
[----:B------:R2:W-:Y:S02]  /*30e60*/  STS.U16 [R0+0x1700], R8 ;  /* 0x0017000800007388 */ /* 0x0005e40000000400 */
[----:B------:R4:W-:Y:S01]  /*30e70*/  STS.U16 [R0+0x2600], R21 ;  /* 0x0026001500007388 */ /* 0x0009e20000000400 */
[----:B------:R4:W-:Y:S04]  /*30e80*/  STS.U16 [R0+0x2700], R22 ;  /* 0x0027001600007388 */ /* 0x0009e80000000400 */
[----:B0-----:R-:W3:Y:S01]  /*30e90*/  LDL.LU R14, [R1+0x7210] ;  /* 0x00721000010e7983 */ /* 0x001ee20000300800 */
[----:B-1----:R-:W3:Y:S02]  /*30ea0*/  LDL.LU R7, [R1+0x720c] ;  /* 0x00720c0001077983 */ /* 0x002ee40000300800 */
[----:B--2---:R-:W2:Y:S02]  /*30eb0*/  LDL.LU R8, [R1+0x7208] ;  /* 0x0072080001087983 */ /* 0x004ea40000300800 */
[----:B----4-:R-:W4:Y:S01]  /*30ec0*/  LDL.LU R21, [R1+0x7204] ;  /* 0x0072040001157983 */ /* 0x010f220000300800 */
[----:B------:R-:W2:Y:S04]  /*30ed0*/  LDL.LU R22, [R1+0x7200] ;  /* 0x0072000001167983 */ /* 0x000ea80000300800 */
        /* <DEDUP_REMOVED lines=13> */
[----:B------:R0:W-:Y:S02]  /*30fb0*/  STS.U16 [R0+0x9700], R3 ;  /* 0x0097000300007388 */ /* 0x0001e40000000400 */
[----:B------:R-:W-:Y:S02]  /*30fc0*/  STS.U16 [R0+0xa600], R15 ;  /* 0x00a6000f00007388 */ /* 0x000fe40000000400 */
[----:B------:R-:W-:Y:S01]  /*30fd0*/  STS.U16 [R0+0xa700], R4 ;  /* 0x00a7000400007388 */ /* 0x000fe20000000400 */
[----:B------:R-:W-:Y:S01]  /*30fe0*/  STS.U16 [R0+0xb600], R17 ;  /* 0x00b6001100007388 */ /* 0x000fe20000000400 */
[----:B------:R-:W-:Y:S02]  /*30ff0*/  STS.U16 [R0+0xb700], R18 ;  /* 0x00b7001200007388 */ /* 0x000fe40000000400 */
[----:B------:R1:W-:Y:S02]  /*31000*/  STS.U16 [R0+0xc600], R5 ;  /* 0x00c6000500007388 */ /* 0x0003e40000000400 */
[----:B------:R1:W-:Y:S01]  /*31010*/  STS.U16 [R0+0xc700], R6 ;  /* 0x00c7000600007388 */ /* 0x0003e20000000400 */
[----:B------:R1:W-:Y:S04]  /*31020*/  STS.U16 [R0+0xd600], R19 ;  /* 0x00d6001300007388 */ /* 0x0003e80000000400 */
[----:B0-----:R-:W3:Y:S01]  /*31030*/  LDL.LU R3, [R1+0x374] ;  /* 0x0003740001037983 */ /* 0x001ee20000300800 */
[----:B------:R0:W-:Y:S01]  /*31040*/  STS.U16 [R0+0xd700], R20 ;  /* 0x00d7001400007388 */ /* 0x0001e20000000400 */
[----:B------:R-:W-:-:S02]  /*31050*/  LOP3.LUT R2, R24, 0x40, RZ, 0x3c, !PT ;  /* 0x0000004018027812 */ /* 0x000fc400078e3cff */
[----:B--2---:R-:W-:Y:S01]  /*31060*/  STL [R1+0x71e0], R22 ;  /* 0x0071e01601007387 */ /* 0x004fe20000100800 */
[----:B----4-:R-:W-:Y:S02]  /*31070*/  STL [R1+0x71e4], R21 ;  /* 0x0071e41501007387 */ /* 0x010fe40000100800 */
[----:B-1----:R-:W2:Y:S02]  /*31080*/  LDL.LU R5, [R1+0x370] ;  /* 0x0003700001057983 */ /* 0x002ea40000300800 */
[----:B------:R-:W4:Y:S01]  /*31090*/  LDL.LU R6, [R1+0x33c] ;  /* 0x00033c0001067983 */ /* 0x000f220000300800 */
[----:B------:R-:W-:Y:S04]  /*310a0*/  STS.U16 [R0+0xe600], R22 ;  /* 0x00e6001600007388 */ /* 0x000fe80000000400 */
[----:B------:R-:W4:Y:S01]  /*310b0*/  LDL.LU R19, [R1+0x338] ;  /* 0x0003380001137983 */ /* 0x000f220000300800 */
[----:B------:R1:W-:Y:S02]  /*310c0*/  STS.U16 [R0+0xe700], R21 ;  /* 0x00e7001500007388 */ /* 0x0003e40000000400 */
[----:B0-----:R-:W4:Y:S02]  /*310d0*/  LDL.LU R20, [R1+0x22c] ;  /* 0x00022c0001147983 */ /* 0x001f240000300800 */
[----:B------:R-:W-:Y:S01]  /*310e0*/  STS.U16 [R0+0xf600], R8 ;  /* 0x00f6000800007388 */ /* 0x000fe20000000400 */
[----:B-1----:R-:W4:Y:S01]  /*310f0*/  LDL.LU R21, [R1+0x1ec] ;  /* 0x0001ec0001157983 */ /* 0x002f220000300800 */
[----:B------:R-:W4:Y:S02]  /*31100*/  LDL.LU R22, [R1+0x1b8] ;  /* 0x0001b80001167983 */ /* 0x000f240000300800 */
[----:B------:R-:W4:Y:S02]  /*31110*/  LDL.LU R9, [R1+0x1b4] ;  /* 0x0001b40001097983 */ /* 0x000f240000300800 */
[----:B------:R-:W4:Y:S01]  /*31120*/  LDL.LU R4, [R1+0x188] ;  /* 0x0001880001047983 */ /* 0x000f220000300800 */
[----:B------:R-:W4:Y:S01]  /*31130*/  LDL.LU R17, [R1+0x184] ;  /* 0x0001840001117983 */ /* 0x000f220000300800 */
[----:B------:R-:W4:Y:S02]  /*31140*/  LDL.LU R18, [R1+0x158] ;  /* 0x0001580001127983 */ /* 0x000f240000300800 */
[----:B------:R-:W4:Y:S02]  /*31150*/  LDL.LU R24, [R1+0x154] ;  /* 0x0001540001187983 */ /* 0x000f240000300800 */
[----:B------:R0:W-:Y:S01]  /*31160*/  STL [R1+0x71e8], R8 ;  /* 0x0071e80801007387 */ /* 0x0001e20000100800 */
[----:B---3--:R-:W-:Y:S04]  /*31170*/  STS.U16 [R0+0xf700], R7 ;  /* 0x00f7000700007388 */ /* 0x008fe80000000400 */
[----:B0-----:R-:W4:Y:S01]  /*31180*/  LDL.LU R8, [R1+0x1f0] ;  /* 0x0001f00001087983 */ /* 0x001f220000300800 */
[----:B------:R0:W-:Y:S03]  /*31190*/  STL [R1+0x71ec], R7 ;  /* 0x0071ec0701007387 */ /* 0x0001e60000100800 */
        /* <DEDUP_REMOVED lines=13> */
[----:B------:R0:W-:Y:S01]  /*31270*/  STS.U16 [R2+0x800], R3 ;  /* 0x0008000302007388 */ /* 0x0001e20000000400 */
[----:B------:R-:W4:Y:S03]  /*31280*/  LDL.LU R0, [R1+0x8] ;  /* 0x0000080001007983 */ /* 0x000f260000300800 */
[----:B0-----:R-:W4:Y:S04]  /*31290*/  LDL.LU R3, [R1+0x4] ;  /* 0x0000040001037983 */ /* 0x001f280000300800 */
[----:B--2---:R0:W-:Y:S01]  /*312a0*/  STS.U16 [R2+0x900], R5 ;  /* 0x0009000502007388 */ /* 0x0041e20000000400 */
[----:B----4-:R1:W-:Y:S03]  /*312b0*/  STS.U16 [R2+0x1800], R6 ;  /* 0x0018000602007388 */ /* 0x0103e60000000400 */
[----:B------:R2:W-:Y:S04]  /*312c0*/  STS.U16 [R2+0x1900], R19 ;  /* 0x0019001302007388 */ /* 0x0005e80000000400 */
[----:B------:R4:W-:Y:S04]  /*312d0*/  STS.U16 [R2+0x2800], R20 ;  /* 0x0028001402007388 */ /* 0x0009e80000000400 */
[----:B0-----:R-:W3:Y:S04]  /*312e0*/  LDL.LU R5, [R1+0x71fc] ;  /* 0x0071fc0001057983 */ /* 0x001ee80000300800 */
[----:B-1----:R-:W3:Y:S01]  /*312f0*/  LDL.LU R6, [R1+0x71f8] ;  /* 0x0071f80001067983 */ /* 0x002ee20000300800 */
[----:B--2---:R-:W2:Y:S03]  /*31300*/  LDL.LU R19, [R1+0x71f4] ;  /* 0x0071f40001137983 */ /* 0x004ea60000300800 */
[----:B----4-:R-:W4:Y:S04]  /*31310*/  LDL.LU R20, [R1+0x71f0] ;  /* 0x0071f00001147983 */ /* 0x010f280000300800 */
[----:B------:R-:W-:Y:S01]  /*31320*/  STS.U16 [R2+0x2900], R7 ;  /* 0x0029000702007388 */ /* 0x000fe20000000400 */
[----:B------:R-:W-:Y:S02]  /*31330*/  STS.U16 [R2+0x3800], R8 ;  /* 0x0038000802007388 */ /* 0x000fe40000000400 */
[----:B------:R-:W-:Y:S02]  /*31340*/  STS.U16 [R2+0x3900], R21 ;  /* 0x0039001502007388 */ /* 0x000fe40000000400 */
[----:B------:R-:W-:Y:S01]  /*31350*/  STS.U16 [R2+0x4800], R22 ;  /* 0x0048001602007388 */ /* 0x000fe20000000400 */
[----:B------:R-:W-:Y:S01]  /*31360*/  STS.U16 [R2+0x4900], R9 ;  /* 0x0049000902007388 */ /* 0x000fe20000000400 */
[----:B------:R0:W-:Y:S02]  /*31370*/  STS.U16 [R2+0x5800], R4 ;  /* 0x0058000402007388 */ /* 0x0001e40000000400 */
[----:B------:R1:W-:Y:S02]  /*31380*/  STS.U16 [R2+0x5900], R17 ;  /* 0x0059001102007388 */ /* 0x0003e40000000400 */
[----:B------:R1:W-:Y:S01]  /*31390*/  STS.U16 [R2+0x6800], R18 ;  /* 0x0068001202007388 */ /* 0x0003e20000000400 */
[----:B------:R1:W-:Y:S04]  /*313a0*/  STS.U16 [R2+0x6900], R24 ;  /* 0x0069001802007388 */ /* 0x0003e80000000400 */
[----:B0-----:R-:W3:Y:S01]  /*313b0*/  LDL.LU R4, [R1+0x36c] ;  /* 0x00036c0001047983 */ /* 0x001ee20000300800 */
[----:B-1----:R-:W3:Y:S03]  /*313c0*/  LDL.LU R17, [R1+0x368] ;  /* 0x0003680001117983 */ /* 0x002ee60000300800 */
[----:B------:R-:W3:Y:S01]  /*313d0*/  LDL.LU R18, [R1+0x334] ;  /* 0x0003340001127983 */ /* 0x000ee20000300800 */
[----:B------:R-:W3:Y:S03]  /*313e0*/  LDL.LU R24, [R1+0x32c] ;  /* 0x00032c0001187983 */ /* 0x000ee60000300800 */
        /* <DEDUP_REMOVED lines=8> */
[----:B------:R1:W-:Y:S01]  /*31470*/  STS.U16 [R2+0xb800], R16 ;  /* 0x00b8001002007388 */ /* 0x0003e20000000400 */
[----:B------:R1:W-:Y:S02]  /*31480*/  STS.U16 [R2+0xb900], R28 ;  /* 0x00b9001c02007388 */ /* 0x0003e40000000400 */
[----:B------:R1:W-:Y:S01]  /*31490*/  STS.U16 [R2+0xc800], R29 ;  /* 0x00c8001d02007388 */ /* 0x0003e20000000400 */
[----:B0-----:R-:W3:Y:S01]  /*314a0*/  LDL.LU R26, [R1+0x220] ;  /* 0x00022000011a7983 */ /* 0x001ee20000300800 */
[----:B-1----:R-:W3:Y:S03]  /*314b0*/  LDL.LU R27, [R1+0x21c] ;  /* 0x00021c00011b7983 */ /* 0x002ee60000300800 */
[----:B------:R-:W3:Y:S01]  /*314c0*/  LDL.LU R13, [R1+0x1e8] ;  /* 0x0001e800010d7983 */ /* 0x000ee20000300800 */
[----:B------:R-:W3:Y:S03]  /*314d0*/  LDL.LU R16, [R1+0x1e4] ;  /* 0x0001e40001107983 */ /* 0x000ee60000300800 */
[----:B------:R-:W3:Y:S04]  /*314e0*/  LDL.LU R28, [R1+0x1b0] ;  /* 0x0001b000011c7983 */ /* 0x000ee80000300800 */
[----:B------:R0:W-:Y:S01]  /*314f0*/  STS.U16 [R2+0xc900], R15 ;  /* 0x00c9000f02007388 */ /* 0x0001e20000000400 */
[----:B------:R-:W3:Y:S02]  /*31500*/  LDL.LU R29, [R1+0x1ac] ;  /* 0x0001ac00011d7983 */ /* 0x000ee40000300800 */
[----:B------:R1:W-:Y:S02]  /*31510*/  STS.U16 [R2+0xd800], R0 ;  /* 0x00d8000002007388 */ /* 0x0003e40000000400 */
[----:B------:R1:W-:Y:S01]  /*31520*/  STS.U16 [R2+0xd900], R3 ;  /* 0x00d9000302007388 */ /* 0x0003e20000000400 */
[C---:B------:R-:W-:Y:S01]  /*31530*/  LOP3.LUT R12, R14.reuse, 0x50, RZ, 0x3c, !PT ;  /* 0x000000500e0c7812 */ /* 0x040fe200078e3cff */
[----:B0-----:R-:W3:Y:S01]  /*31540*/  LDL.LU R15, [R1+0x180] ;  /* 0x00018000010f7983 */ /* 0x001ee20000300800 */
[----:B-1----:R-:W3:Y:S02]  /*31550*/  LDL.LU R0, [R1+0x17c] ;  /* 0x00017c0001007983 */ /* 0x002ee40000300800 */
[----:B------:R-:W3:Y:S02]  /*31560*/  LDL.LU R7, [R1+0x150] ;  /* 0x0001500001077983 */ /* 0x000ee40000300800 */
[----:B------:R-:W3:Y:S01]  /*31570*/  LDL.LU R8, [R1+0x14c] ;  /* 0x00014c0001087983 */ /* 0x000ee20000300800 */
[----:B------:R-:W3:Y:S01]  /*31580*/  LDL.LU R21, [R1+0x120] ;  /* 0x0001200001157983 */ /* 0x000ee20000300800 */
[----:B------:R-:W3:Y:S02]  /*31590*/  LDL.LU R22, [R1+0x11c] ;  /* 0x00011c0001167983 */ /* 0x000ee40000300800 */
[----:B------:R-:W3:Y:S02]  /*315a0*/  LDL.LU R9, [R1+0xf0] ;  /* 0x0000f00001097983 */ /* 0x000ee40000300800 */
[----:B------:R-:W3:Y:S01]  /*315b0*/  LDL.LU R10, [R1+0xec] ;  /* 0x0000ec00010a7983 */ /* 0x000ee20000300800 */
[----:B------:R-:W3:Y:S01]  /*315c0*/  LDL.LU R23, [R1+0xc0] ;  /* 0x0000c00001177983 */ /* 0x000ee20000300800 */
[----:B------:R-:W3:Y:S02]  /*315d0*/  LDL.LU R25, [R1+0xbc] ;  /* 0x0000bc0001197983 */ /* 0x000ee40000300800 */
[----:B------:R-:W3:Y:S02]  /*315e0*/  LDL.LU R11, [R1+0x90] ;  /* 0x00009000010b7983 */ /* 0x000ee40000300800 */
[----:B------:R-:W3:Y:S01]  /*315f0*/  LDL.LU R3, [R1+0x8c] ;  /* 0x00008c0001037983 */ /* 0x000ee20000300800 */
[----:B----4-:R-:W-:Y:S01]  /*31600*/  STS.U16 [R2+0xe800], R20 ;  /* 0x00e8001402007388 */ /* 0x010fe20000000400 */
[----:B--2---:R-:W-:Y:S02]  /*31610*/  STS.U16 [R2+0xe900], R19 ;  /* 0x00e9001302007388 */ /* 0x004fe40000000400 */
[----:B---3--:R-:W-:Y:S01]  /*31620*/  STS.U16 [R2+0xf800], R6 ;  /* 0x00f8000602007388 */ /* 0x008fe20000000400 */
[----:B------:R-:W-:Y:S04]  /*31630*/  STS.U16 [R2+0xf900], R5 ;  /* 0x00f9000502007388 */ /* 0x000fe80000000400 */
[----:B------:R0:W-:Y:S01]  /*31640*/  STS.U16 [R12+0xa00], R4 ;  /* 0x000a00040c007388 */ /* 0x0001e20000000400 */
[----:B------:R1:W-:Y:S02]  /*31650*/  STS.U16 [R12+0xb00], R17 ;  /* 0x000b00110c007388 */ /* 0x0003e40000000400 */
[----:B------:R2:W-:Y:S02]  /*31660*/  STS.U16 [R12+0x1a00], R18 ;  /* 0x001a00120c007388 */ /* 0x0005e40000000400 */
[----:B------:R3:W-:Y:S01]  /*31670*/  STS.U16 [R12+0x1b00], R24 ;  /* 0x001b00180c007388 */ /* 0x0007e20000000400 */
[----:B0-----:R-:W4:Y:S01]  /*31680*/  LDL.LU R4, [R1+0x60] ;  /* 0x0000600001047983 */ /* 0x001f220000300800 */
[----:B-1----:R-:W4:Y:S02]  /*31690*/  LDL.LU R17, [R1+0x5c] ;  /* 0x00005c0001117983 */ /* 0x002f240000300800 */
[----:B--2---:R-:W2:Y:S02]  /*316a0*/  LDL.LU R18, [R1+0x30] ;  /* 0x0000300001127983 */ /* 0x004ea40000300800 */
[----:B---3--:R-:W3:Y:S01]  /*316b0*/  LDL.LU R24, [R1+0x2c] ;  /* 0x00002c0001187983 */ /* 0x008ee20000300800 */
[----:B------:R-:W3:Y:S04]  /*316c0*/  LDL.LU R2, [R1] ;  /* 0x0000000001027983 */ /* 0x000ee80000300800 */
[----:B------:R0:W-:Y:S01]  /*316d0*/  STS.U16 [R12+0x2a00], R26 ;  /* 0x002a001a0c007388 */ /* 0x0001e20000000400 */
[----:B------:R1:W-:Y:S02]  /*316e0*/  STS.U16 [R12+0x2b00], R27 ;  /* 0x002b001b0c007388 */ /* 0x0003e40000000400 */
[----:B------:R1:W-:Y:S02]  /*316f0*/  STS.U16 [R12+0x3a00], R13 ;  /* 0x003a000d0c007388 */ /* 0x0003e40000000400 */
[----:B------:R1:W-:Y:S01]  /*31700*/  STS.U16 [R12+0x3b00], R16 ;  /* 0x003b00100c007388 */ /* 0x0003e20000000400 */
[----:B------:R1:W-:Y:S01]  /*31710*/  STS.U16 [R12+0x4a00], R28 ;  /* 0x004a001c0c007388 */ /* 0x0003e20000000400 */
[----:B------:R1:W-:Y:S03]  /*31720*/  STS.U16 [R12+0x4b00], R29 ;  /* 0x004b001d0c007388 */ /* 0x0003e60000000400 */
        /* <DEDUP_REMOVED lines=9> */
[----:B------:R1:W-:Y:S01]  /*317c0*/  STS.U16 [R12+0x6b00], R8 ;  /* 0x006b00080c007388 */ /* 0x0003e20000000400 */
[----:B------:R1:W-:Y:S02]  /*317d0*/  STS.U16 [R12+0x7a00], R21 ;  /* 0x007a00150c007388 */ /* 0x0003e40000000400 */
[----:B------:R1:W-:Y:S01]  /*317e0*/  STS.U16 [R12+0x7b00], R22 ;  /* 0x007b00160c007388 */ /* 0x0003e20000000400 */
[----:B0-----:R-:W3:Y:S01]  /*317f0*/  LDL.LU R15, [R1+0x1e0] ;  /* 0x0001e000010f7983 */ /* 0x001ee20000300800 */
[----:B-1----:R-:W3:Y:S03]  /*31800*/  LDL.LU R0, [R1+0x1dc] ;  /* 0x0001dc0001007983 */ /* 0x002ee60000300800 */
[----:B------:R-:W3:Y:S04]  /*31810*/  LDL.LU R7, [R1+0x71ec] ;  /* 0x0071ec0001077983 */ /* 0x000ee80000300800 */
[----:B------:R-:W3:Y:S01]  /*31820*/  LDL.LU R8, [R1+0x71e8] ;  /* 0x0071e80001087983 */ /* 0x000ee20000300800 */
[----:B------:R-:W3:Y:S02]  /*31830*/  LDL.LU R21, [R1+0x71e4] ;  /* 0x0071e40001157983 */ /* 0x000ee40000300800 */
[----:B------:R-:W3:Y:S02]  /*31840*/  LDL.LU R22, [R1+0x71e0] ;  /* 0x0071e00001167983 */ /* 0x000ee40000300800 */
[----:B------:R0:W-:Y:S01]  /*31850*/  STS.U16 [R12+0x8a00], R9 ;  /* 0x008a00090c007388 */ /* 0x0001e20000000400 */
[----:B------:R1:W-:Y:S01]  /*31860*/  STS.U16 [R12+0x8b00], R10 ;  /* 0x008b000a0c007388 */ /* 0x0003e20000000400 */
        /* <DEDUP_REMOVED lines=8> */
[----:B------:R-:W3:Y:S01]  /*318f0*/  LDL.LU R11, [R1+0x71cc] ;  /* 0x0071cc00010b7983 */ /* 0x000ee20000300800 */
[----:B------:R-:W3:Y:S03]  /*31900*/  LDL.LU R3, [R1+0x71c8] ;  /* 0x0071c80001037983 */ /* 0x000ee60000300800 */
[----:B----4-:R0:W-:Y:S01]  /*31910*/  STS.U16 [R12+0xba00], R4 ;  /* 0x00ba00040c007388 */ /* 0x0101e20000000400 */
[----:B------:R1:W-:Y:S02]  /*31920*/  STS.U16 [R12+0xbb00], R17 ;  /* 0x00bb00110c007388 */ /* 0x0003e40000000400 */
[----:B--2---:R2:W-:Y:S02]  /*31930*/  STS.U16 [R12+0xca00], R18 ;  /* 0x00ca00120c007388 */ /* 0x0045e40000000400 */
[----:B---3--:R3:W-:Y:S01]  /*31940*/  STS.U16 [R12+0xcb00], R24 ;  /* 0x00cb00180c007388 */ /* 0x0087e20000000400 */
[----:B0-----:R-:W4:Y:S01]  /*31950*/  LDL.LU R4, [R1+0x71c4] ;  /* 0x0071c40001047983 */ /* 0x001f220000300800 */
[----:B-1----:R-:W4:Y:S02]  /*31960*/  LDL.LU R17, [R1+0x71c0] ;  /* 0x0071c00001117983 */ /* 0x002f240000300800 */
[----:B--2---:R-:W2:Y:S01]  /*31970*/  LDL.LU R18, [R1+0x71bc] ;  /* 0x0071bc0001127983 */ /* 0x004ea20000300800 */
[----:B---3--:R-:W3:Y:S04]  /*31980*/  LDL.LU R24, [R1+0x71b8] ;  /* 0x0071b80001187983 */ /* 0x008ee80000300800 */
[----:B------:R0:W-:Y:S01]  /*31990*/  STS.U16 [R12+0xda00], R2 ;  /* 0x00da00020c007388 */ /* 0x0001e20000000400 */
[----:B------:R-:W-:-:S03]  /*319a0*/  LOP3.LUT R14, R14, 0x60, RZ, 0x3c, !PT ;  /* 0x000000600e0e7812 */ /* 0x000fc600078e3cff */
[----:B0-----:R-:W4:Y:S04]  /*319b0*/  LDL R2, [R1+0x1cdc] ;  /* 0x001cdc0001027983 */ /* 0x001f280000100800 */
[----:B---3--:R-:W-:Y:S01]  /*319c0*/  STS.U16 [R12+0xdb00], R24 ;  /* 0x00db00180c007388 */ /* 0x008fe20000000400 */
[----:B--2---:R-:W-:Y:S02]  /*319d0*/  STS.U16 [R12+0xea00], R18 ;  /* 0x00ea00120c007388 */ /* 0x004fe40000000400 */
[----:B----4-:R-:W-:Y:S01]  /*319e0*/  STS.U16 [R12+0xeb00], R17 ;  /* 0x00eb00110c007388 */ /* 0x010fe20000000400 */
[----:B------:R-:W-:Y:S04]  /*319f0*/  STS.U16 [R12+0xfa00], R4 ;  /* 0x00fa00040c007388 */ /* 0x000fe80000000400 */
[----:B------:R0:W-:Y:S01]  /*31a00*/  STS.U16 [R12+0xfb00], R3 ;  /* 0x00fb00030c007388 */ /* 0x0001e20000000400 */
[----:B------:R1:W-:Y:S02]  /*31a10*/  STS.U16 [R14+0xc00], R26 ;  /* 0x000c001a0e007388 */ /* 0x0003e40000000400 */
[----:B------:R2:W-:Y:S02]  /*31a20*/  STS.U16 [R14+0xd00], R27 ;  /* 0x000d001b0e007388 */ /* 0x0005e40000000400 */
[----:B------:R3:W-:Y:S01]  /*31a30*/  STS.U16 [R14+0x1c00], R13 ;  /* 0x001c000d0e007388 */ /* 0x0007e20000000400 */
[----:B------:R3:W-:Y:S01]  /*31a40*/  STS.U16 [R14+0x1d00], R16 ;  /* 0x001d00100e007388 */ /* 0x0007e20000000400 */
[----:B------:R3:W-:Y:S03]  /*31a50*/  STS.U16 [R14+0x2c00], R28 ;  /* 0x002c001c0e007388 */ /* 0x0007e60000000400 */
[----:B0-----:R-:W4:Y:S01]  /*31a60*/  LDL.LU R12, [R1+0x71b4] ;  /* 0x0071b400010c7983 */ /* 0x001f220000300800 */
[----:B------:R-:W4:Y:S02]  /*31a70*/  LDL R3, [R1+0x15e0] ;  /* 0x0015e00001037983 */ /* 0x000f240000100800 */
[----:B-1----:R-:W4:Y:S02]  /*31a80*/  LDL.LU R26, [R1+0x71b0] ;  /* 0x0071b000011a7983 */ /* 0x002f240000300800 */
[----:B--2---:R-:W2:Y:S01]  /*31a90*/  LDL.LU R27, [R1+0x71ac] ;  /* 0x0071ac00011b7983 */ /* 0x004ea20000300800 */
[----:B---3--:R-:W3:Y:S01]  /*31aa0*/  LDL.LU R13, [R1+0x71a8] ;  /* 0x0071a800010d7983 */ /* 0x008ee20000300800 */
[----:B------:R-:W2:Y:S02]  /*31ab0*/  LDL.LU R16, [R1+0x71a4] ;  /* 0x0071a40001107983 */ /* 0x000ea40000300800 */
[----:B------:R-:W2:Y:S01]  /*31ac0*/  LDL.LU R28, [R1+0x71a0] ;  /* 0x0071a000011c7983 */ /* 0x000ea20000300800 */
[----:B------:R0:W-:Y:S01]  /*31ad0*/  STS.U16 [R14+0x2d00], R29 ;  /* 0x002d001d0e007388 */ /* 0x0001e20000000400 */
[----:B------:R1:W-:Y:S03]  /*31ae0*/  STS.U16 [R14+0x3c00], R15 ;  /* 0x003c000f0e007388 */ /* 0x0003e60000000400 */
[----:B0-----:R-:W2:Y:S01]  /*31af0*/  LDL.LU R29, [R1+0x719c] ;  /* 0x00719c00011d7983 */ /* 0x001ea20000300800 */
[----:B-1----:R-:W2:Y:S02]  /*31b00*/  LDL.LU R15, [R1+0x7198] ;  /* 0x00719800010f7983 */ /* 0x002ea40000300800 */
[----:B--2---:R-:W-:-:S06]  /*31b10*/  PRMT R15, RZ, 0x7610, R15 ;  /* 0x00007610ff0f7816 */ /* 0x004fcc000000000f */
[----:B----4-:R-:W2:Y:S04]  /*31b20*/  @!P0 LDG.E.U16 R15, [R2.64] ;  /* 0x00000006020f8981 */ /* 0x010ea8000c1e1500 */
[----:B------:R0:W-:Y:S04]  /*31b30*/  STS.U16 [R14+0x3d00], R0 ;  /* 0x003d00000e007388 */ /* 0x0001e80000000400 */
[----:B0-----:R-:W4:Y:S01]  /*31b40*/  LDL.LU R14, [R1+0x7194] ;  /* 0x00719400010e7983 */ /* 0x001f220000300800 */
[----:B------:R-:W3:Y:S03]  /*31b50*/  LDL.LU R0, [R1+0x7190] ;  /* 0x0071900001007983 */ /* 0x000ee60000300800 */
[----:B--2---:R0:W-:Y:S04]  /*31b60*/  STL [R1+0x1d4], R15 ;  /* 0x0001d40f01007387 */ /* 0x0041e80000100800 */
[----:B0-----:R-:W2:Y:S01]  /*31b70*/  LDL.LU R15, [R1+0x718c] ;  /* 0x00718c00010f7983 */ /* 0x001ea20000300800 */
[----:B------:R-:W2:Y:S02]  /*31b80*/  LDL R2, [R1+0x1cb8] ;  /* 0x001cb80001027983 */ /* 0x000ea40000100800 */
[----:B------:R-:W2:Y:S01]  /*31b90*/  LDL R3, [R1+0x1cbc] ;  /* 0x001cbc0001037983 */ /* 0x000ea20000100800 */
[----:B----4-:R-:W-:-:S02]  /*31ba0*/  PRMT R14, RZ, 0x7610, R14 ;  /* 0x00007610ff0e7816 */ /* 0x010fc4000000000e */
[----:B--2---:R-:W-:-:S04]  /*31bb0*/  @!P0 LOP3.LUT R3, R3, R2, RZ, 0x3c, !PT ;  /* 0x0000000203038212 */ /* 0x004fc800078e3cff */
[----:B------:R-:W-:-:S04]  /*31bc0*/  @!P0 LOP3.LUT R2, R3, R2, RZ, 0x3c, !PT ;  /* 0x0000000203028212 */ /* 0x000fc800078e3cff */
[----:B------:R-:W-:-:S05]  /*31bd0*/  @!P0 LOP3.LUT R3, R3, R2, RZ, 0x3c, !PT ;  /* 0x0000000203038212 */ /* 0x000fca00078e3cff */
[----:B------:R-:W2:Y:S04]  /*31be0*/  @!P0 LDG.E.U16 R14, [R2.64] ;  /* 0x00000006020e8981 */ /* 0x000ea8000c1e1500 */
[----:B--2---:R0:W-:Y:S04]  /*31bf0*/  STL [R1+0x1d0], R14 ;  /* 0x0001d00e01007387 */ /* 0x0041e80000100800 */
[----:B0-----:R-:W2:Y:S01]  /*31c00*/  LDL.LU R14, [R1+0x7188] ;  /* 0x00718800010e7983 */ /* 0x001ea20000300800 */
[----:B------:R-:W4:Y:S02]  /*31c10*/  LDL R2, [R1+0x1c78] ;  /* 0x001c780001027983 */ /* 0x000f240000100800 */
[----:B------:R-:W4:Y:S01]  /*31c20*/  LDL R3, [R1+0x1c7c] ;  /* 0x001c7c0001037983 */ /* 0x000f220000100800 */
[----:B---3--:R-:W-:-:S02]  /*31c30*/  PRMT R0, RZ, 0x7610, R0 ;  /* 0x00007610ff007816 */ /* 0x008fc40000000000 */
[----:B----4-:R-:W-:-:S04]  /*31c40*/  @!P0 LOP3.LUT R3, R3, R2, RZ, 0x3c, !PT ;  /* 0x0000000203038212 */ /* 0x010fc800078e3cff */
[----:B------:R-:W-:-:S04]  /*31c50*/  @!P0 LOP3.LUT R2, R3, R2, RZ, 0x3c, !PT ;  /* 0x0000000203028212 */ /* 0x000fc800078e3cff */
[----:B------:R-:W-:-:S05]  /*31c60*/  @!P0 LOP3.LUT R3, R3, R2, RZ, 0x3c, !PT ;  /* 0x0000000203038212 */ /* 0x000fca00078e3cff */
[----:B------:R-:W3:Y:S04]  /*31c70*/  @!P0 LDG.E.U16 R0, [R2.64] ;  /* 0x0000000602008981 */ /* 0x000ee8000c1e1500 */
[----:B---3--:R0:W-:Y:S04]  /*31c80*/  STL [R1+0x1cc], R0 ;  /* 0x0001cc0001007387 */ /* 0x0081e80000100800 */
[----:B0-----:R-:W3:Y:S01]  /*31c90*/  LDL.LU R0, [R1+0x7184] ;  /* 0x0071840001007983 */ /* 0x001ee20000300800 */
[----:B------:R-:W4:Y:S02]  /*31ca0*/  LDL R2, [R1+0x1c38] ;  /* 0x001c380001027983 */ /* 0x000f240000100800 */
[----:B------:R-:W4:Y:S01]  /*31cb0*/  LDL R3, [R1+0x1c3c] ;  /* 0x001c3c0001037983 */ /* 0x000f220000100800 */
[----:B--2---:R-:W-:-:S02]  /*31cc0*/  PRMT R14, RZ, 0x7610, R14 ;  /* 0x00007610ff0e7816 */ /* 0x004fc4000000000e */
[----:B----4-:R-:W-:-:S04]  /*31cd0*/  @!P0 LOP3.LUT R3, R3, R2, RZ, 0x3c, !PT ;  /* 0x0000000203038212 */ /* 0x010fc800078e3cff */
        /* <DEDUP_REMOVED lines=574> */
[----:B------:R-:W-:-:S02]  /*340c0*/  PRMT R13, RZ, 0x7610, R13 ;  /* 0x00007610ff0d7816 */ /* 0x000fc4000000000d */
[----:B----4-:R-:W-:-:S04]  /*340d0*/  @!P0 LOP3.LUT R3, R3, R2, RZ, 0x3c, !PT ;  /* 0x0000000203038212 */ /* 0x010fc800078e3cff */
[----:B------:R-:W-:-:S04]  /*340e0*/  @!P0 LOP3.LUT R2, R3, R2, RZ, 0x3c, !PT ;  /* 0x0000000203028212 */ /* 0x000fc800078e3cff */
[----:B------:R-:W-:-:S05]  /*340f0*/  @!P0 LOP3.LUT R3, R3, R2, RZ, 0x3c, !PT ;  /* 0x0000000203038212 */ /* 0x000fca00078e3cff */
[----:B------:R0:W4:Y:S04]  /*34100*/  @!P0 LDG.E.U16 R13, [R2.64] ;  /* 0x00000006020d8981 */ /* 0x000128000c1e1500 */
[----:B0-----:R-:W2:Y:S04]  /*34110*/  LDL R2, [R1+0x1be8] ;  /* 0x001be80001027983 */ /* 0x001ea80000100800 */
[----:B------:R-:W2:Y:S01]  /*34120*/  LDL R3, [R1+0x1bec] ;  /* 0x001bec0001037983 */ /* 0x000ea20000100800 */
[----:B---3--:R-:W-:Y:S02]  /*34130*/  PRMT R0, RZ, 0x7610, R0 ;  /* 0x00007610ff007816 */ /* 0x008fe40000000000 */
[----:B--2---:R-:W-:-:S04]  /*34140*/  @!P0 LOP3.LUT R3, R3, R2, RZ, 0x3c, !PT ;  /* 0x0000000203038212 */ /* 0x004fc800078e3cff */
[----:B------:R-:W-:-:S04]  /*34150*/  @!P0 LOP3.LUT R2, R3, R2, RZ, 0x3c, !PT ;  /* 0x0000000203028212 */ /* 0x000fc800078e3cff */
[----:B------:R-:W-:-:S05]  /*34160*/  @!P0 LOP3.LUT R3, R3, R2, RZ, 0x3c, !PT ;  /* 0x0000000203038212 */ /* 0x000fca00078e3cff */
[----:B------:R-:W2:Y:S04]  /*34170*/  @!P0 LDG.E.U16 R0, [R2.64] ;  /* 0x0000000602008981 */ /* 0x000ea8000c1e1500 */
[----:B----4-:R-:W-:Y:S04]  /*34180*/  STL [R1+0x6fb8], R13 ;  /* 0x006fb80d01007387 */ /* 0x010fe80000100800 */
[----:B--2---:R0:W-:Y:S04]  /*34190*/  STL [R1+0xc8], R0 ;  /* 0x0000c80001007387 */ /* 0x0041e80000100800 */
[----:B0-----:R-:W2:Y:S01]  /*341a0*/  LDL.LU R0, [R1+0x7080] ;  /* 0x0070800001007983 */ /* 0x001ea20000300800 */
[----:B------:R-:W3:Y:S02]  /*341b0*/  LDL R2, [R1+0x1ba8] ;  /* 0x001ba80001027983 */ /* 0x000ee40000100800 */
[----:B------:R-:W3:Y:S01]  /*341c0*/  LDL R3, [R1+0x1bac] ;  /* 0x001bac0001037983 */ /* 0x000ee20000100800 */
[----:B------:R-:W-:-:S02]  /*341d0*/  PRMT R14, RZ, 0x7610, R14 ;  /* 0x00007610ff0e7816 */ /* 0x000fc4000000000e */
[----:B---3--:R-:W-:-:S04]  /*341e0*/  @!P0 LOP3.LUT R3, R3, R2, RZ, 0x3c, !PT ;  /* 0x0000000203038212 */ /* 0x008fc800078e3cff */
        /* <DEDUP_REMOVED lines=70> */
[----:B------:R-:W-:-:S02]  /*34650*/  PRMT R15, RZ, 0x7610, R15 ;  /* 0x00007610ff0f7816 */ /* 0x000fc4000000000f */
[----:B----4-:R-:W-:-:S04]  /*34660*/  @!P0 LOP3.LUT R3, R3, R2, RZ, 0x3c, !PT ;  /* 0x0000000203038212 */ /* 0x010fc800078e3cff */
[----:B------:R-:W-:-:S04]  /*34670*/  @!P0 LOP3.LUT R2, R3, R2, RZ, 0x3c, !PT ;  /* 0x0000000203028212 */ /* 0x000fc800078e3cff */
[----:B------:R-:W-:-:S05]  /*34680*/  @!P0 LOP3.LUT R3, R3, R2, RZ, 0x3c, !PT ;  /* 0x0000000203038212 */ /* 0x000fca00078e3cff */
[----:B------:R-:W4:Y:S04]  /*34690*/  @!P0 LDG.E.U16 R15, [R2.64] ;  /* 0x00000006020f8981 */ /* 0x000f28000c1e1500 */
[----:B----4-:R0:W-:Y:S04]  /*346a0*/  STL [R1+0xa4], R15 ;  /* 0x0000a40f01007387 */ /* 0x0101e80000100800 */
[----:B0-----:R-:W4:Y:S01]  /*346b0*/  LDL.LU R15, [R1+0x705c] ;  /* 0x00705c00010f7983 */ /* 0x001f220000300800 */
[----:B------:R-:W3:Y:S02]  /*346c0*/  LDL R2, [R1+0x1968] ;  /* 0x0019680001027983 */ /* 0x000ee40000100800 */
[----:B------:R-:W3:Y:S01]  /*346d0*/  LDL R3, [R1+0x196c] ;  /* 0x00196c0001037983 */ /* 0x000ee20000100800 */
[----:B--2---:R-:W-:-:S02]  /*346e0*/  PRMT R0, RZ, 0x7610, R0 ;  /* 0x00007610ff007816 */ /* 0x004fc40000000000 */
[----:B---3--:R-:W-:-:S04]  /*346f0*/  @!P0 LOP3.LUT R3, R3, R2, RZ, 0x3c, !PT ;  /* 0x0000000203038212 */ /* 0x008fc800078e3cff */
[----:B------:R-:W-:-:S04]  /*34700*/  @!P0 LOP3.LUT R2, R3, R2, RZ, 0x3c, !PT ;  /* 0x0000000203028212 */ /* 0x000fc800078e3cff */
[----:B------:R-:W-:-:S05]  /*34710*/  @!P0 LOP3.LUT R3, R3, R2, RZ, 0x3c, !PT ;  /* 0x0000000203038212 */ /* 0x000fca00078e3cff */
[----:B------:R-:W2:Y:S04]  /*34720*/  @!P0 LDG.E.U16 R0, [R2.64] ;  /* 0x0000000602008981 */ /* 0x000ea8000c1e1500 */
[----:B--2---:R0:W-:Y:S04]  /*34730*/  STL [R1+0xa0], R0 ;  /* 0x0000a00001007387 */ /* 0x0041e80000100800 */
[----:B0-----:R-:W2:Y:S01]  /*34740*/  LDL.LU R0, [R1+0x7058] ;  /* 0x0070580001007983 */ /* 0x001ea20000300800 */
[----:B------:R-:W3:Y:S02]  /*34750*/  LDL R2, [R1+0x1928] ;  /* 0x0019280001027983 */ /* 0x000ee40000100800 */
[----:B------:R-:W3:Y:S02]  /*34760*/  LDL R3, [R1+0x192c] ;  /* 0x00192c0001037983 */ /* 0x000ee40000100800 */
[----:B---3--:R-:W-:-:S02]  /*34770*/  @!P0 LOP3.LUT R3, R3, R2, RZ, 0x3c, !PT ;  /* 0x0000000203038212 */ /* 0x008fc400078e3cff */
[----:B--2---:R-:W-:Y:S02]  /*34780*/  PRMT R0, RZ, 0x7610, R0 ;  /* 0x00007610ff007816 */ /* 0x004fe40000000000 */
        /* <DEDUP_REMOVED lines=101> */
[----:B------:R0:W3:Y:S04]  /*34de0*/  @!P0 LDG.E.U16 R26, [R2.64] ;  /* 0x00000006021a8981 */ /* 0x0000e8000c1e1500 */
[----:B0-----:R-:W2:Y:S04]  /*34df0*/  LDL R2, [R1+0x1628] ;  /* 0x0016280001027983 */ /* 0x001ea80000100800 */
[----:B------:R-:W2:Y:S01]  /*34e00*/  LDL R3, [R1+0x162c] ;  /* 0x00162c0001037983 */ /* 0x000ea20000100800 */
[----:B------:R-:W-:Y:S02]  /*34e10*/  PRMT R12, RZ, 0x7610, R12 ;  /* 0x00007610ff0c7816 */ /* 0x000fe4000000000c */
[----:B--2---:R-:W-:-:S04]  /*34e20*/  @!P0 LOP3.LUT R3, R3, R2, RZ, 0x3c, !PT ;  /* 0x0000000203038212 */ /* 0x004fc800078e3cff */
[----:B------:R-:W-:-:S04]  /*34e30*/  @!P0 LOP3.LUT R2, R3, R2, RZ, 0x3c, !PT ;  /* 0x0000000203028212 */ /* 0x000fc800078e3cff */
[----:B------:R-:W-:Y:S01]  /*34e40*/  @!P0 LOP3.LUT R3, R3, R2, RZ, 0x3c, !PT ;  /* 0x0000000203038212 */ /* 0x000fe200078e3cff */
[----:B---3--:R-:W-:Y:S04]  /*34e50*/  STL [R1+0x6f9c], R26 ;  /* 0x006f9c1a01007387 */ /* 0x008fe80000100800 */
[----:B------:R0:W2:Y:S04]  /*34e60*/  @!P0 LDG.E.U16 R12, [R2.64] ;  /* 0x00000006020c8981 */ /* 0x0000a8000c1e1500 */
[----:B0-----:R-:W3:Y:S04]  /*34e70*/  LDL R2, [R1+0x15f4] ;  /* 0x0015f40001027983 */ /* 0x001ee80000100800 */
[----:B------:R-:W3:Y:S01]  /*34e80*/  LDL R3, [R1+0x1cf4] ;  /* 0x001cf40001037983 */ /* 0x000ee20000100800 */
[----:B------:R-:W-:-:S02]  /*34e90*/  PRMT R11, RZ, 0x7610, R11 ;  /* 0x00007610ff0b7816 */ /* 0x000fc4000000000b */
[----:B---3--:R-:W-:-:S04]  /*34ea0*/  @!P0 LOP3.LUT R3, R3, R2, RZ, 0x3c, !PT ;  /* 0x0000000203038212 */ /* 0x008fc800078e3cff */
[----:B------:R-:W-:-:S04]  /*34eb0*/  @!P0 LOP3.LUT R2, R3, R2, RZ, 0x3c, !PT ;  /* 0x0000000203028212 */ /* 0x000fc800078e3cff */
[----:B------:R-:W-:Y:S01]  /*34ec0*/  @!P0 LOP3.LUT R3, R3, R2, RZ, 0x3c, !PT ;  /* 0x0000000203038212 */ /* 0x000fe200078e3cff */
[----:B--2---:R-:W-:Y:S04]  /*34ed0*/  STL [R1+0x6fa0], R12 ;  /* 0x006fa00c01007387 */ /* 0x004fe80000100800 */
        /* <DEDUP_REMOVED lines=22> */
[----:B------:R-:W-:-:S05]  /*35040*/  @!P0 LOP3.LUT R3, R3, R2, RZ, 0x3c, !PT ;  /* 0x0000000203038212 */ /* 0x000fca00078e3cff */
[----:B------:R-:W3:Y:S04]  /*35050*/  @!P0 LDG.E.U16 R0, [R2.64] ;  /* 0x0000000602008981 */ /* 0x000ee8000c1e1500 */
[----:B--2---:R-:W-:Y:S04]  /*35060*/  STL [R1+0x6fac], R9 ;  /* 0x006fac0901007387 */ /* 0x004fe80000100800 */
[----:B---3--:R0:W-:Y:S04]  /*35070*/  STL [R1+0x88], R0 ;  /* 0x0000880001007387 */ /* 0x0081e80000100800 */
        /* <DEDUP_REMOVED lines=35> */
[----:B0-----:R-:W3:Y:S04]  /*352b0*/  LDL R2, [R1+0x1be0] ;  /* 0x001be00001027983 */ /* 0x001ee80000100800 */
[----:B------:R-:W3:Y:S01]  /*352c0*/  LDL R3, [R1+0x1be4] ;  /* 0x001be40001037983 */ /* 0x000ee20000100800 */
[----:B--2---:R-:W-:Y:S02]  /*352d0*/  PRMT R0, RZ, 0x7610, R0 ;  /* 0x00007610ff007816 */ /* 0x004fe40000000000 */
[----:B---3--:R-:W-:-:S04]  /*352e0*/  @!P0 LOP3.LUT R3, R3, R2, RZ, 0x3c, !PT ;  /* 0x0000000203038212 */ /* 0x008fc800078e3cff */
[----:B------:R-:W-:-:S04]  /*352f0*/  @!P0 LOP3.LUT R2, R3, R2, RZ, 0x3c, !PT ;  /* 0x0000000203028212 */ /* 0x000fc800078e3cff */
[----:B------:R-:W-:-:S05]  /*35300*/  @!P0 LOP3.LUT R3, R3, R2, RZ, 0x3c, !PT ;  /* 0x0000000203038212 */ /* 0x000fca00078e3cff */
[----:B------:R-:W2:Y:S04]  /*35310*/  @!P0 LDG.E.U16 R0, [R2.64] ;  /* 0x0000000602008981 */ /* 0x000ea8000c1e1500 */
[----:B------:R-:W-:Y:S04]  /*35320*/  STL [R1+0x6fb0], R8 ;  /* 0x006fb00801007387 */ /* 0x000fe80000100800 */
        /* <DEDUP_REMOVED lines=13> */
[----:B----4-:R-:W-:-:S02]  /*35400*/  PRMT R15, RZ, 0x7610, R15 ;  /* 0x00007610ff0f7816 */ /* 0x010fc4000000000f */
[----:B---3--:R-:W-:-:S04]  /*35410*/  @!P0 LOP3.LUT R3, R3, R2, RZ, 0x3c, !PT ;  /* 0x0000000203038212 */ /* 0x008fc800078e3cff */
[----:B------:R-:W-:-:S04]  /*35420*/  @!P0 LOP3.LUT R2, R3, R2, RZ, 0x3c, !PT ;  /* 0x0000000203028212 */ /* 0x000fc800078e3cff */
[----:B------:R-:W-:-:S05]  /*35430*/  @!P0 LOP3.LUT R3, R3, R2, RZ, 0x3c, !PT ;  /* 0x0000000203038212 */ /* 0x000fca00078e3cff */
[----:B------:R0:W3:Y:S04]  /*35440*/  @!P0 LDG.E.U16 R15, [R2.64] ;  /* 0x00000006020f8981 */ /* 0x0000e8000c1e1500 */
[----:B0-----:R-:W4:Y:S04]  /*35450*/  LDL R2, [R1+0x1b20] ;  /* 0x001b200001027983 */ /* 0x001f280000100800 */
[----:B------:R-:W4:Y:S01]  /*35460*/  LDL R3, [R1+0x1b24] ;  /* 0x001b240001037983 */ /* 0x000f220000100800 */
[----:B--2---:R-:W-:Y:S02]  /*35470*/  PRMT R0, RZ, 0x7610, R0 ;  /* 0x00007610ff007816 */ /* 0x004fe40000000000 */
[----:B----4-:R-:W-:-:S04]  /*35480*/  @!P0 LOP3.LUT R3, R3, R2, RZ, 0x3c, !PT ;  /* 0x0000000203038212 */ /* 0x010fc800078e3cff */
[----:B------:R-:W-:-:S04]  /*35490*/  @!P0 LOP3.LUT R2, R3, R2, RZ, 0x3c, !PT ;  /* 0x0000000203028212 */ /* 0x000fc800078e3cff */
[----:B------:R-:W-:-:S05]  /*354a0*/  @!P0 LOP3.LUT R3, R3, R2, RZ, 0x3c, !PT ;  /* 0x0000000203038212 */ /* 0x000fca00078e3cff */
[----:B------:R-:W2:Y:S04]  /*354b0*/  @!P0 LDG.E.U16 R0, [R2.64] ;  /* 0x0000000602008981 */ /* 0x000ea8000c1e1500 */
[----:B---3--:R0:W-:Y:S04]  /*354c0*/  STL [R1+0x6c], R15 ;  /* 0x00006c0f01007387 */ /* 0x0081e80000100800 */
[----:B0-----:R-:W3:Y:S04]  /*354d0*/  LDL R15, [R1+0x19e4] ;  /* 0x0019e400010f7983 */ /* 0x001ee80000100800 */
[----:B--2---:R0:W-:Y:S04]  /*354e0*/  STL [R1+0x68], R0 ;  /* 0x0000680001007387 */ /* 0x0041e80000100800 */
[----:B0-----:R-:W2:Y:S01]  /*354f0*/  LDL.LU R0, [R1+0x7010] ;  /* 0x0070100001007983 */ /* 0x001ea20000300800 */
[----:B------:R-:W4:Y:S02]  /*35500*/  LDL R2, [R1+0x1ae0] ;  /* 0x001ae00001027983 */ /* 0x000f240000100800 */
[----:B------:R-:W4:Y:S02]  /*35510*/  LDL R3, [R1+0x1ae4] ;  /* 0x001ae40001037983 */ /* 0x000f240000100800 */
[----:B----4-:R-:W-:-:S02]  /*35520*/  @!P0 LOP3.LUT R3, R3, R2, RZ, 0x3c, !PT ;  /* 0x0000000203038212 */ /* 0x010fc400078e3cff */
[----:B--2---:R-:W-:Y:S02]  /*35530*/  PRMT R0, RZ, 0x7610, R0 ;  /* 0x00007610ff007816 */ /* 0x004fe40000000000 */
[----:B------:R-:W-:-:S04]  /*35540*/  @!P0 LOP3.LUT R2, R3, R2, RZ, 0x3c, !PT ;  /* 0x0000000203028212 */ /* 0x000fc800078e3cff */
[----:B------:R-:W-:-:S05]  /*35550*/  @!P0 LOP3.LUT R3, R3, R2, RZ, 0x3c, !PT ;  /* 0x0000000203038212 */ /* 0x000fca00078e3cff */
[----:B------:R-:W2:Y:S04]  /*35560*/  @!P0 LDG.E.U16 R0, [R2.64] ;  /* 0x0000000602008981 */ /* 0x000ea8000c1e1500 */
        /* <DEDUP_REMOVED lines=26> */
[----:B------:R-:W2:Y:S01]  /*35710*/  @!P0 LDG.E.U16 R0, [R2.64] ;  /* 0x0000000602008981 */ /* 0x000ea2000c1e1500 */
[----:B------:R-:W-:-:S03]  /*35720*/  PRMT R14, RZ, 0x7610, R14 ;  /* 0x00007610ff0e7816 */ /* 0x000fc6000000000e */
[----:B--2---:R0:W-:Y:S04]  /*35730*/  STL [R1+0x58], R0 ;  /* 0x0000580001007387 */ /* 0x0041e80000100800 */
[----:B0-----:R-:W2:Y:S01]  /*35740*/  LDL.LU R0, [R1+0x7000] ;  /* 0x0070000001007983 */ /* 0x001ea20000300800 */
[----:B------:R-:W4:Y:S02]  /*35750*/  LDL R3, [R1+0x19e0] ;  /* 0x0019e00001037983 */ /* 0x000f240000100800 */
[----:B---3--:R-:W-:Y:S02]  /*35760*/  @!P0 IMAD.MOV.U32 R2, RZ, RZ, R15 ;  /* 0x000000ffff028224 */ /* 0x008fe400078e000f */
[----:B------:R-:W3:Y:S04]  /*35770*/  LDL R15, [R1+0x1860] ;  /* 0x00186000010f7983 */ /* 0x000ee80000100800 */
[----:B----4-:R0:W4:Y:S04]  /*35780*/  @!P0 LDG.E.U16 R14, [R2.64] ;  /* 0x00000006020e8981 */ /* 0x010128000c1e1500 */
[----:B0-----:R-:W3:Y:S04]  /*35790*/  LDL R2, [R1+0x19a0] ;  /* 0x0019a00001027983 */ /* 0x001ee80000100800 */
[----:B------:R-:W3:Y:S01]  /*357a0*/  LDL R3, [R1+0x19a4] ;  /* 0x0019a40001037983 */ /* 0x000ee20000100800 */
[----:B--2---:R-:W-:-:S02]  /*357b0*/  PRMT R0, RZ, 0x7610, R0 ;  /* 0x00007610ff007816 */ /* 0x004fc40000000000 */
[----:B---3--:R-:W-:-:S04]  /*357c0*/  @!P0 LOP3.LUT R3, R3, R2, RZ, 0x3c, !PT ;  /* 0x0000000203038212 */ /* 0x008fc800078e3cff */
[----:B------:R-:W-:-:S04]  /*357d0*/  @!P0 LOP3.LUT R2, R3, R2, RZ, 0x3c, !PT ;  /* 0x0000000203028212 */ /* 0x000fc800078e3cff */
[----:B------:R-:W-:-:S05]  /*357e0*/  @!P0 LOP3.LUT R3, R3, R2, RZ, 0x3c, !PT ;  /* 0x0000000203038212 */ /* 0x000fca00078e3cff */
[----:B------:R-:W2:Y:S04]  /*357f0*/  @!P0 LDG.E.U16 R0, [R2.64] ;  /* 0x0000000602008981 */ /* 0x000ea8000c1e1500 */
[----:B----4-:R0:W-:Y:S04]  /*35800*/  STL [R1+0x54], R14 ;  /* 0x0000540e01007387 */ /* 0x0101e80000100800 */
        /* <DEDUP_REMOVED lines=39> */
[----:B---3--:R-:W-:Y:S02]  /*35a80*/  @!P0 IMAD.MOV.U32 R2, RZ, RZ, R14 ;  /* 0x000000ffff028224 */ /* 0x008fe400078e000e */
[----:B------:R-:W-:-:S02]  /*35a90*/  @!P0 IMAD.MOV.U32 R3, RZ, RZ, R15 ;  /* 0x000000ffff038224 */ /* 0x000fc400078e000f */
[----:B------:R-:W3:Y:S01]  /*35aa0*/  LDL R14, [R1+0x1724] ;  /* 0x00172400010e7983 */ /* 0x000ee20000100800 */
[----:B------:R-:W4:Y:S01]  /*35ab0*/  LDL R15, [R1+0x1720] ;  /* 0x00172000010f7983 */ /* 0x000f220000100800 */
[----:B--2---:R-:W-:-:S06]  /*35ac0*/  PRMT R0, RZ, 0x7610, R0 ;  /* 0x00007610ff007816 */ /* 0x004fcc0000000000 */
[----:B------:R-:W2:Y:S04]  /*35ad0*/  @!P0 LDG.E.U16 R0, [R2.64] ;  /* 0x0000000602008981 */ /* 0x000ea8000c1e1500 */
[----:B--2---:R0:W-:Y:S04]  /*35ae0*/  STL [R1+0x3c], R0 ;  /* 0x00003c0001007387 */ /* 0x0041e80000100800 */
[----:B0-----:R-:W2:Y:S01]  /*35af0*/  LDL.LU R0, [R1+0x6fe8] ;  /* 0x006fe80001007983 */ /* 0x001ea20000300800 */
[----:B------:R-:W2:Y:S02]  /*35b00*/  LDL R2, [R1+0x1820] ;  /* 0x0018200001027983 */ /* 0x000ea40000100800 */
[----:B------:R-:W2:Y:S01]  /*35b10*/  LDL R3, [R1+0x1824] ;  /* 0x0018240001037983 */ /* 0x000ea20000100800 */
[----:B------:R-:W-:-:S02]  /*35b20*/  PRMT R26, RZ, 0x7610, R26 ;  /* 0x00007610ff1a7816 */ /* 0x000fc4000000001a */
[----:B--2---:R-:W-:-:S04]  /*35b30*/  @!P0 LOP3.LUT R3, R3, R2, RZ, 0x3c, !PT ;  /* 0x0000000203038212 */ /* 0x004fc800078e3cff */
[----:B------:R-:W-:-:S04]  /*35b40*/  @!P0 LOP3.LUT R2, R3, R2, RZ, 0x3c, !PT ;  /* 0x0000000203028212 */ /* 0x000fc800078e3cff */
[----:B------:R-:W-:-:S05]  /*35b50*/  @!P0 LOP3.LUT R3, R3, R2, RZ, 0x3c, !PT ;  /* 0x0000000203038212 */ /* 0x000fca00078e3cff */
[----:B------:R0:W2:Y:S04]  /*35b60*/  @!P0 LDG.E.U16 R26, [R2.64] ;  /* 0x00000006021a8981 */ /* 0x0000a8000c1e1500 */
[----:B0-----:R-:W2:Y:S04]  /*35b70*/  LDL R2, [R1+0x17e0] ;  /* 0x0017e00001027983 */ /* 0x001ea80000100800 */
[----:B------:R-:W2:Y:S01]  /*35b80*/  LDL R3, [R1+0x17e4] ;  /* 0x0017e40001037983 */ /* 0x000ea20000100800 */
[----:B------:R-:W-:Y:S02]  /*35b90*/  PRMT R12, RZ, 0x7610, R12 ;  /* 0x00007610ff0c7816 */ /* 0x000fe4000000000c */
[----:B--2---:R-:W-:-:S04]  /*35ba0*/  @!P0 LOP3.LUT R3, R3, R2, RZ, 0x3c, !PT ;  /* 0x0000000203038212 */ /* 0x004fc800078e3cff */
[----:B------:R-:W-:-:S04]  /*35bb0*/  @!P0 LOP3.LUT R2, R3, R2, RZ, 0x3c, !PT ;  /* 0x0000000203028212 */ /* 0x000fc800078e3cff */
[----:B------:R-:W-:Y:S01]  /*35bc0*/  @!P0 LOP3.LUT R3, R3, R2, RZ, 0x3c, !PT ;  /* 0x0000000203038212 */ /* 0x000fe200078e3cff */
[----:B------:R0:W-:Y:S04]  /*35bd0*/  STL [R1+0x38], R26 ;  /* 0x0000381a01007387 */ /* 0x0001e80000100800 */
[----:B------:R1:W2:Y:S01]  /*35be0*/  @!P0 LDG.E.U16 R12, [R2.64] ;  /* 0x00000006020c8981 */ /* 0x0002a2000c1e1500 */
[----:B------:R-:W-:-:S03]  /*35bf0*/  PRMT R0, RZ, 0x7610, R0 ;  /* 0x00007610ff007816 */ /* 0x000fc60000000000 */
[----:B0-----:R-:W2:Y:S04]  /*35c00*/  LDL R26, [R1+0x16e4] ;  /* 0x0016e400011a7983 */ /* 0x001ea80000100800 */
[----:B-1----:R-:W2:Y:S04]  /*35c10*/  LDL R2, [R1+0x17a0] ;  /* 0x0017a00001027983 */ /* 0x002ea80000100800 */
[----:B------:R-:W2:Y:S02]  /*35c20*/  LDL R3, [R1+0x17a4] ;  /* 0x0017a40001037983 */ /* 0x000ea40000100800 */
[----:B--2---:R-:W-:-:S04]  /*35c30*/  @!P0 LOP3.LUT R3, R3, R2, RZ, 0x3c, !PT ;  /* 0x0000000203038212 */ /* 0x004fc800078e3cff */
[----:B------:R-:W-:-:S04]  /*35c40*/  @!P0 LOP3.LUT R2, R3, R2, RZ, 0x3c, !PT ;  /* 0x0000000203028212 */ /* 0x000fc800078e3cff */
[----:B------:R-:W-:-:S05]  /*35c50*/  @!P0 LOP3.LUT R3, R3, R2, RZ, 0x3c, !PT ;  /* 0x0000000203038212 */ /* 0x000fca00078e3cff */
[----:B------:R-:W2:Y:S04]  /*35c60*/  @!P0 LDG.E.U16 R0, [R2.64] ;  /* 0x0000000602008981 */ /* 0x000ea8000c1e1500 */
[----:B------:R0:W-:Y:S04]  /*35c70*/  STL [R1+0x34], R12 ;  /* 0x0000340c01007387 */ /* 0x0001e80000100800 */
[----:B0-----:R-:W3:Y:S04]  /*35c80*/  LDL R12, [R1+0x16a4] ;  /* 0x0016a400010c7983 */ /* 0x001ee80000100800 */
[----:B--2---:R0:W-:Y:S04]  /*35c90*/  STL [R1+0x2c], R0 ;  /* 0x00002c0001007387 */ /* 0x0041e80000100800 */
[----:B0-----:R-:W2:Y:S01]  /*35ca0*/  LDL.LU R0, [R1+0x6fe4] ;  /* 0x006fe40001007983 */ /* 0x001ea20000300800 */
[----:B------:R-:W2:Y:S02]  /*35cb0*/  LDL R2, [R1+0x1760] ;  /* 0x0017600001027983 */ /* 0x000ea40000100800 */
[----:B------:R-:W2:Y:S02]  /*35cc0*/  LDL R3, [R1+0x1764] ;  /* 0x0017640001037983 */ /* 0x000ea40000100800 */
[----:B--2---:R-:W-:-:S02]  /*35cd0*/  @!P0 LOP3.LUT R3, R3, R2, RZ, 0x3c, !PT ;  /* 0x0000000203038212 */ /* 0x004fc400078e3cff */
[----:B------:R-:W-:Y:S02]  /*35ce0*/  PRMT R0, RZ, 0x7610, R0 ;  /* 0x00007610ff007816 */ /* 0x000fe40000000000 */
[----:B------:R-:W-:-:S04]  /*35cf0*/  @!P0 LOP3.LUT R2, R3, R2, RZ, 0x3c, !PT ;  /* 0x0000000203028212 */ /* 0x000fc800078e3cff */
[----:B------:R-:W-:-:S05]  /*35d00*/  @!P0 LOP3.LUT R3, R3, R2, RZ, 0x3c, !PT ;  /* 0x0000000203038212 */ /* 0x000fca00078e3cff */
[----:B------:R-:W2:Y:S04]  /*35d10*/  @!P0 LDG.E.U16 R0, [R2.64] ;  /* 0x0000000602008981 */ /* 0x000ea8000c1e1500 */
[----:B--2---:R0:W-:Y:S04]  /*35d20*/  STL [R1+0x24], R0 ;  /* 0x0000240001007387 */ /* 0x0041e80000100800 */
[----:B0-----:R-:W2:Y:S01]  /*35d30*/  LDL.LU R0, [R1+0x6fe0] ;  /* 0x006fe00001007983 */ /* 0x001ea20000300800 */
[----:B---3--:R-:W-:Y:S02]  /*35d40*/  @!P0 IMAD.MOV.U32 R2, RZ, RZ, R14 ;  /* 0x000000ffff028224 */ /* 0x008fe400078e000e */
[----:B----4-:R-:W-:-:S02]  /*35d50*/  @!P0 IMAD.MOV.U32 R3, RZ, RZ, R15 ;  /* 0x000000ffff038224 */ /* 0x010fc400078e000f */
[----:B------:R-:W3:Y:S01]  /*35d60*/  LDL R14, [R1+0x1624] ;  /* 0x00162400010e7983 */ /* 0x000ee20000100800 */
[----:B------:R-:W4:Y:S01]  /*35d70*/  LDL R15, [R1+0x1620] ;  /* 0x00162000010f7983 */ /* 0x000f220000100800 */
[----:B--2---:R-:W-:-:S06]  /*35d80*/  PRMT R0, RZ, 0x7610, R0 ;  /* 0x00007610ff007816 */ /* 0x004fcc0000000000 */
[----:B------:R-:W2:Y:S01]  /*35d90*/  @!P0 LDG.E.U16 R0, [R2.64] ;  /* 0x0000000602008981 */ /* 0x000ea2000c1e1500 */
[----:B------:R-:W-:-:S03]  /*35da0*/  PRMT R13, RZ, 0x7610, R13 ;  /* 0x00007610ff0d7816 */ /* 0x000fc6000000000d */
[----:B--2---:R0:W-:Y:S04]  /*35db0*/  STL [R1+0x1c], R0 ;  /* 0x00001c0001007387 */ /* 0x0041e80000100800 */
[----:B0-----:R-:W2:Y:S01]  /*35dc0*/  LDL.LU R0, [R1+0x6fdc] ;  /* 0x006fdc0001007983 */ /* 0x001ea20000300800 */
[----:B------:R-:W2:Y:S02]  /*35dd0*/  LDL R3, [R1+0x16e0] ;  /* 0x0016e00001037983 */ /* 0x000ea40000100800 */
[----:B------:R-:W-:Y:S01]  /*35de0*/  @!P0 IMAD.MOV.U32 R2, RZ, RZ, R26 ;  /* 0x000000ffff028224 */ /* 0x000fe200078e001a */
[----:B------:R-:W-:Y:S01]  /*35df0*/  PRMT R11, RZ, 0x7610, R11 ;  /* 0x00007610ff0b7816 */ /* 0x000fe2000000000b */
[----:B------:R-:W3:Y:S04]  /*35e00*/  LDL R26, [R1+0x15f0] ;  /* 0x0015f000011a7983 */ /* 0x000ee80000100800 */
[----:B--2---:R0:W2:Y:S04]  /*35e10*/  @!P0 LDG.E.U16 R13, [R2.64] ;  /* 0x00000006020d8981 */ /* 0x0040a8000c1e1500 */
[----:B0-----:R-:W3:Y:S01]  /*35e20*/  LDL R3, [R1+0x16a0] ;  /* 0x0016a00001037983 */ /* 0x001ee20000100800 */
[----:B------:R-:W-:-:S03]  /*35e30*/  @!P0 IMAD.MOV.U32 R2, RZ, RZ, R12 ;  /* 0x000000ffff028224 */ /* 0x000fc600078e000c */
[----:B--2---:R0:W-:Y:S01]  /*35e40*/  STL [R1+0x14], R13 ;  /* 0x0000140d01007387 */ /* 0x0041e20000100800 */
[----:B------:R-:W-:Y:S02]  /*35e50*/  PRMT R7, RZ, 0x7610, R7 ;  /* 0x00007610ff077816 */ /* 0x000fe40000000007 */
[----:B------:R-:W-:Y:S02]  /*35e60*/  PRMT R6, RZ, 0x7610, R6 ;  /* 0x00007610ff067816 */ /* 0x000fe40000000006 */
[----:B------:R-:W-:Y:S01]  /*35e70*/  PRMT R5, RZ, 0x7610, R5 ;  /* 0x00007610ff057816 */ /* 0x000fe20000000005 */
[----:B------:R-:W2:Y:S04]  /*35e80*/  LDL R12, [R1+0x1d00] ;  /* 0x001d0000010c7983 */ /* 0x000ea80000100800 */
[----:B---3--:R1:W3:Y:S04]  /*35e90*/  @!P0 LDG.E.U16 R11, [R2.64] ;  /* 0x00000006020b8981 */ /* 0x0082e8000c1e1500 */
[----:B0-----:R-:W2:Y:S04]  /*35ea0*/  LDL R13, [R1+0x1cfc] ;  /* 0x001cfc00010d7983 */ /* 0x001ea80000100800 */
[----:B-1----:R-:W2:Y:S04]  /*35eb0*/  LDL R2, [R1+0x1660] ;  /* 0x0016600001027983 */ /* 0x002ea80000100800 */
[----:B------:R-:W2:Y:S02]  /*35ec0*/  LDL R3, [R1+0x1664] ;  /* 0x0016640001037983 */ /* 0x000ea40000100800 */
[----:B--2---:R-:W-:-:S04]  /*35ed0*/  @!P0 LOP3.LUT R3, R3, R2, RZ, 0x3c, !PT ;  /* 0x0000000203038212 */ /* 0x004fc800078e3cff */
[----:B------:R-:W-:-:S04]  /*35ee0*/  @!P0 LOP3.LUT R2, R3, R2, RZ, 0x3c, !PT ;  /* 0x0000000203028212 */ /* 0x000fc800078e3cff */
[----:B------:R-:W-:-:S05]  /*35ef0*/  @!P0 LOP3.LUT R3, R3, R2, RZ, 0x3c, !PT ;  /* 0x0000000203038212 */ /* 0x000fca00078e3cff */
[----:B------:R0:W2:Y:S02]  /*35f00*/  @!P0 LDG.E.U16 R7, [R2.64] ;  /* 0x0000000602078981 */ /* 0x0000a4000c1e1500 */
[----:B0-----:R-:W-:Y:S02]  /*35f10*/  @!P0 IMAD.MOV.U32 R2, RZ, RZ, R14 ;  /* 0x000000ffff028224 */ /* 0x001fe400078e000e */
[----:B----4-:R-:W-:-:S05]  /*35f20*/  @!P0 IMAD.MOV.U32 R3, RZ, RZ, R15 ;  /* 0x000000ffff038224 */ /* 0x010fca00078e000f */
[----:B------:R0:W4:Y:S04]  /*35f30*/  @!P0 LDG.E.U16 R6, [R2.64] ;  /* 0x0000000602068981 */ /* 0x000128000c1e1500 */
[----:B---3--:R1:W-:Y:S01]  /*35f40*/  STL [R1+0xc], R11 ;  /* 0x00000c0b01007387 */ /* 0x0083e20000100800 */
[----:B0-----:R-:W-:Y:S02]  /*35f50*/  @!P0 IMAD.MOV.U32 R2, RZ, RZ, R13 ;  /* 0x000000ffff028224 */ /* 0x001fe400078e000d */
[----:B------:R-:W-:Y:S01]  /*35f60*/  @!P0 IMAD.MOV.U32 R3, RZ, RZ, R26 ;  /* 0x000000ffff038224 */ /* 0x000fe200078e001a */
[----:B-1----:R-:W3:Y:S04]  /*35f70*/  LDL R11, [R1+0x1d3c] ;  /* 0x001d3c00010b7983 */ /* 0x002ee80000100800 */
[----:B------:R0:W3:Y:S04]  /*35f80*/  @!P0 LDG.E.U16 R5, [R2.64] ;  /* 0x0000000602058981 */ /* 0x0000e8000c1e1500 */
[----:B--2---:R1:W-:Y:S01]  /*35f90*/  STL [R1+0x6f34], R7 ;  /* 0x006f340701007387 */ /* 0x0043e20000100800 */
[----:B------:R-:W2:Y:S02]  /*35fa0*/  LDL R15, [R1+0x1d40] ;  /* 0x001d4000010f7983 */ /* 0x000ea40000100800 */
[----:B------:R-:W2:Y:S01]  /*35fb0*/  LDL R14, [R1+0x1d7c] ;  /* 0x001d7c00010e7983 */ /* 0x000ea20000100800 */
[----:B----4-:R4:W-:Y:S01]  /*35fc0*/  STL [R1+0x6f38], R6 ;  /* 0x006f380601007387 */ /* 0x0109e20000100800 */
[----:B------:R-:W2:Y:S02]  /*35fd0*/  LDL R26, [R1+0x15d0] ;  /* 0x0015d000011a7983 */ /* 0x000ea40000100800 */
[----:B------:R-:W2:Y:S02]  /*35fe0*/  LDL R13, [R1+0x1cd0] ;  /* 0x001cd000010d7983 */ /* 0x000ea40000100800 */
[----:B0-----:R-:W-:-:S02]  /*35ff0*/  @!P0 IMAD.MOV.U32 R3, RZ, RZ, R12 ;  /* 0x000000ffff038224 */ /* 0x001fc400078e000c */
[----:B---3--:R-:W-:Y:S01]  /*36000*/  @!P0 IMAD.MOV.U32 R2, RZ, RZ, R11 ;  /* 0x000000ffff028224 */ /* 0x008fe200078e000b */
[----:B------:R0:W-:Y:S01]  /*36010*/  STL [R1+0x6f3c], R5 ;  /* 0x006f3c0501007387 */ /* 0x0001e20000100800 */
[----:B------:R-:W3:Y:S02]  /*36020*/  LDL R12, [R1+0x1c98] ;  /* 0x001c9800010c7983 */ /* 0x000ee40000100800 */
[----:B------:R-:W3:Y:S02]  /*36030*/  LDL R11, [R1+0x1c9c] ;  /* 0x001c9c00010b7983 */ /* 0x000ee40000100800 */
[----:B-1----:R-:W3:Y:S01]  /*36040*/  LDL R7, [R1+0x1c58] ;  /* 0x001c580001077983 */ /* 0x002ee20000100800 */
[----:B----4-:R-:W4:Y:S01]  /*36050*/  LDL R6, [R1+0x1c5c] ;  /* 0x001c5c0001067983 */ /* 0x010f220000100800 */
[----:B------:R-:W-:-:S06]  /*36060*/  PRMT R4, RZ, 0x7610, R4 ;  /* 0x00007610ff047816 */ /* 0x000fcc0000000004 */
[----:B------:R1:W4:Y:S01]  /*36070*/  @!P0 LDG.E.U16 R4, [R2.64] ;  /* 0x0000000602048981 */ /* 0x000322000c1e1500 */
[----:B------:R-:W-:Y:S02]  /*36080*/  PRMT R8, RZ, 0x7610, R8 ;  /* 0x00007610ff087816 */ /* 0x000fe40000000008 */
[----:B-1----:R-:W-:-:S06]  /*36090*/  PRMT R3, RZ, 0x7610, R3 ;  /* 0x00007610ff037816 */ /* 0x002fcc0000000003 */
[----:B--2---:R1:W2:Y:S02]  /*360a0*/  @!P0 LDG.E.U16 R3, [R14.64] ;  /* 0x000000060e038981 */ /* 0x0042a4000c1e1500 */
[----:B-1----:R-:W-:Y:S02]  /*360b0*/  @!P0 IMAD.MOV.U32 R15, RZ, RZ, R26 ;  /* 0x000000ffff0f8224 */ /* 0x002fe400078e001a */
[----:B------:R-:W-:-:S05]  /*360c0*/  @!P0 IMAD.MOV.U32 R14, RZ, RZ, R13 ;  /* 0x000000ffff0e8224 */ /* 0x000fca00078e000d */
[----:B------:R3:W2:Y:S01]  /*360d0*/  @!P0 LDG.E.U16 R8, [R14.64] ;  /* 0x000000060e088981 */ /* 0x0006a2000c1e1500 */
[----:B------:R-:W-:Y:S02]  /*360e0*/  PRMT R10, RZ, 0x7610, R10 ;  /* 0x00007610ff0a7816 */ /* 0x000fe4000000000a */
[----:B------:R-:W-:Y:S01]  /*360f0*/  PRMT R9, RZ, 0x7610, R9 ;  /* 0x00007610ff097816 */ /* 0x000fe20000000009 */
[----:B---3--:R-:W-:Y:S02]  /*36100*/  @!P0 IMAD.MOV.U32 R15, RZ, RZ, R12 ;  /* 0x000000ffff0f8224 */ /* 0x008fe400078e000c */
[----:B------:R-:W-:-:S05]  /*36110*/  @!P0 IMAD.MOV.U32 R14, RZ, RZ, R11 ;  /* 0x000000ffff0e8224 */ /* 0x000fca00078e000b */
[----:B------:R4:W3:Y:S02]  /*36120*/  @!P0 LDG.E.U16 R10, [R14.64] ;  /* 0x000000060e0a8981 */ /* 0x0008e4000c1e1500 */
[----:B----4-:R-:W-:Y:S02]  /*36130*/  @!P0 IMAD.MOV.U32 R14, RZ, RZ, R6 ;  /* 0x000000ffff0e8224 */ /* 0x010fe400078e0006 */
[----:B------:R-:W-:-:S05]  /*36140*/  @!P0 IMAD.MOV.U32 R15, RZ, RZ, R7 ;  /* 0x000000ffff0f8224 */ /* 0x000fca00078e0007 */
[----:B------:R-:W4:Y:S04]  /*36150*/  @!P0 LDG.E.U16 R9, [R14.64] ;  /* 0x000000060e098981 */ /* 0x000f28000c1e1500 */
[----:B------:R1:W-:Y:S01]  /*36160*/  STL [R1+0x6f40], R4 ;  /* 0x006f400401007387 */ /* 0x0003e20000100800 */
[----:B0-----:R-:W4:Y:S03]  /*36170*/  LDL R5, [R1+0x1c18] ;  /* 0x001c180001057983 */ /* 0x001f260000100800 */
[----:B-1----:R-:W4:Y:S04]  /*36180*/  LDL R4, [R1+0x1c1c] ;  /* 0x001c1c0001047983 */ /* 0x002f280000100800 */
[----:B--2---:R0:W-:Y:S04]  /*36190*/  STL [R1+0x6f44], R3 ;  /* 0x006f440301007387 */ /* 0x0041e80000100800 */
[----:B------:R1:W-:Y:S04]  /*361a0*/  STL [R1+0x8], R8 ;  /* 0x0000080801007387 */ /* 0x0003e80000100800 */
[----:B0-----:R-:W2:Y:S01]  /*361b0*/  LDL R3, [R1+0x1db0] ;  /* 0x001db00001037983 */ /* 0x001ea20000100800 */
[----:B------:R-:W2:Y:S02]  /*361c0*/  LDL R7, [R1+0x1bd8] ;  /* 0x001bd80001077983 */ /* 0x000ea40000100800 */
[----:B------:R-:W2:Y:S01]  /*361d0*/  LDL R6, [R1+0x1bdc] ;  /* 0x001bdc0001067983 */ /* 0x000ea20000100800 */
[----:B-1----:R-:W2:Y:S04]  /*361e0*/  LDL R8, [R1+0x1d80] ;  /* 0x001d800001087983 */ /* 0x002ea80000100800 */
[----:B---3--:R0:W-:Y:S04]  /*361f0*/  STL [R1+0x4], R10 ;  /* 0x0000040a01007387 */ /* 0x0081e80000100800 */
[----:B0-----:R-:W3:Y:S04]  /*36200*/  LDL R10, [R1+0x1b98] ;  /* 0x001b9800010a7983 */ /* 0x001ee80000100800 */
[----:B----4-:R0:W-:Y:S04]  /*36210*/  STL [R1], R9 ;  /* 0x0000000901007387 */ /* 0x0101e80000100800 */
[----:B0-----:R-:W4:Y:S01]  /*36220*/  LDL R9, [R1+0x1b9c] ;  /* 0x001b9c0001097983 */ /* 0x001f220000100800 */
[----:B------:R-:W-:Y:S01]  /*36230*/  PRMT R28, RZ, 0x7610, R28 ;  /* 0x00007610ff1c7816 */ /* 0x000fe2000000001c */
[----:B------:R-:W-:-:S02]  /*36240*/  @!P0 IMAD.MOV.U32 R14, RZ, RZ, R4 ;  /* 0x000000ffff0e8224 */ /* 0x000fc400078e0004 */
[----:B------:R-:W-:Y:S01]  /*36250*/  @!P0 IMAD.MOV.U32 R15, RZ, RZ, R5 ;  /* 0x000000ffff0f8224 */ /* 0x000fe200078e0005 */
[----:B------:R-:W-:Y:S02]  /*36260*/  PRMT R2, RZ, 0x7610, R2 ;  /* 0x00007610ff027816 */ /* 0x000fe40000000002 */
[----:B------:R-:W-:Y:S02]  /*36270*/  PRMT R24, RZ, 0x7610, R24 ;  /* 0x00007610ff187816 */ /* 0x000fe40000000018 */
[----:B------:R-:W-:Y:S01]  /*36280*/  PRMT R22, RZ, 0x7610, R22 ;  /* 0x00007610ff167816 */ /* 0x000fe20000000016 */
[----:B------:R-:W4:Y:S04]  /*36290*/  LDL R5, [R1+0x1b58] ;  /* 0x001b580001057983 */ /* 0x000f280000100800 */
[----:B------:R2:W4:Y:S04]  /*362a0*/  @!P0 LDG.E.U16 R28, [R14.64] ;  /* 0x000000060e1c8981 */ /* 0x000528000c1e1500 */
[----:B------:R-:W4:Y:S01]  /*362b0*/  LDL R4, [R1+0x1b5c] ;  /* 0x001b5c0001047983 */ /* 0x000f220000100800 */
[----:B--2---:R-:W-:-:S02]  /*362c0*/  @!P0 IMAD.MOV.U32 R14, RZ, RZ, R3 ;  /* 0x000000ffff0e8224 */ /* 0x004fc400078e0003 */
[----:B------:R-:W-:-:S05]  /*362d0*/  @!P0 IMAD.MOV.U32 R15, RZ, RZ, R8 ;  /* 0x000000ffff0f8224 */ /* 0x000fca00078e0008 */
[----:B------:R0:W2:Y:S02]  /*362e0*/  @!P0 LDG.E.U16 R2, [R14.64] ;  /* 0x000000060e028981 */ /* 0x0000a4000c1e1500 */
[----:B0-----:R-:W-:Y:S02]  /*362f0*/  @!P0 IMAD.MOV.U32 R14, RZ, RZ, R6 ;  /* 0x000000ffff0e8224 */ /* 0x001fe400078e0006 */
[----:B------:R-:W-:-:S05]  /*36300*/  @!P0 IMAD.MOV.U32 R15, RZ, RZ, R7 ;  /* 0x000000ffff0f8224 */ /* 0x000fca00078e0007 */
[----:B------:R3:W2:Y:S02]  /*36310*/  @!P0 LDG.E.U16 R24, [R14.64] ;  /* 0x000000060e188981 */ /* 0x0006a4000c1e1500 */
[----:B---3--:R-:W-:Y:S02]  /*36320*/  @!P0 IMAD.MOV.U32 R15, RZ, RZ, R10 ;  /* 0x000000ffff0f8224 */ /* 0x008fe400078e000a */
[----:B----4-:R-:W-:-:S05]  /*36330*/  @!P0 IMAD.MOV.U32 R14, RZ, RZ, R9 ;  /* 0x000000ffff0e8224 */ /* 0x010fca00078e0009 */
[----:B------:R0:W3:Y:S04]  /*36340*/  @!P0 LDG.E.U16 R22, [R14.64] ;  /* 0x000000060e168981 */ /* 0x0000e8000c1e1500 */
[----:B------:R-:W-:Y:S01]  /*36350*/  STL [R1+0x6f2c], R28 ;  /* 0x006f2c1c01007387 */ /* 0x000fe20000100800 */
[----:B------:R-:W4:Y:S02]  /*36360*/  LDL R8, [R1+0x1b18] ;  /* 0x001b180001087983 */ /* 0x000f240000100800 */
[----:B------:R-:W4:Y:S01]  /*36370*/  LDL R3, [R1+0x1b1c] ;  /* 0x001b1c0001037983 */ /* 0x000f220000100800 */
[----:B--2---:R1:W-:Y:S01]  /*36380*/  STL [R1+0x6f48], R2 ;  /* 0x006f480201007387 */ /* 0x0043e20000100800 */
[----:B------:R-:W2:Y:S02]  /*36390*/  LDL R7, [R1+0x1ad8] ;  /* 0x001ad80001077983 */ /* 0x000ea40000100800 */
[----:B------:R-:W2:Y:S01]  /*363a0*/  LDL R6, [R1+0x1adc] ;  /* 0x001adc0001067983 */ /* 0x000ea20000100800 */
[----:B------:R-:W-:Y:S01]  /*363b0*/  PRMT R20, RZ, 0x7610, R20 ;  /* 0x00007610ff147816 */ /* 0x000fe20000000014 */
[----:B0-----:R-:W-:-:S02]  /*363c0*/  @!P0 IMAD.MOV.U32 R14, RZ, RZ, R4 ;  /* 0x000000ffff0e8224 */ /* 0x001fc400078e0004 */
[----:B------:R-:W-:-:S05]  /*363d0*/  @!P0 IMAD.MOV.U32 R15, RZ, RZ, R5 ;  /* 0x000000ffff0f8224 */ /* 0x000fca00078e0005 */
[----:B------:R4:W2:Y:S04]  /*363e0*/  @!P0 LDG.E.U16 R20, [R14.64] ;  /* 0x000000060e148981 */ /* 0x0008a8000c1e1500 */
[----:B------:R-:W-:Y:S04]  /*363f0*/  STL [R1+0x6f30], R24 ;  /* 0x006f301801007387 */ /* 0x000fe80000100800 */
[----:B---3--:R-:W-:Y:S01]  /*36400*/  STL [R1+0x6f4c], R22 ;  /* 0x006f4c1601007387 */ /* 0x008fe20000100800 */
[----:B------:R-:W3:Y:S02]  /*36410*/  LDL R5, [R1+0x1a98] ;  /* 0x001a980001057983 */ /* 0x000ee40000100800 */
[----:B------:R-:W3:Y:S01]  /*36420*/  LDL R4, [R1+0x1a9c] ;  /* 0x001a9c0001047983 */ /* 0x000ee20000100800 */
[----:B------:R-:W-:Y:S01]  /*36430*/  PRMT R18, RZ, 0x7610, R18 ;  /* 0x00007610ff127816 */ /* 0x000fe20000000012 */
[----:B----4-:R-:W-:-:S02]  /*36440*/  @!P0 IMAD.MOV.U32 R14, RZ, RZ, R3 ;  /* 0x000000ffff0e8224 */ /* 0x010fc400078e0003 */
[----:B------:R-:W-:Y:S01]  /*36450*/  @!P0 IMAD.MOV.U32 R15, RZ, RZ, R8 ;  /* 0x000000ffff0f8224 */ /* 0x000fe200078e0008 */
[----:B------:R-:W-:-:S04]  /*36460*/  PRMT R16, RZ, 0x7610, R16 ;  /* 0x00007610ff107816 */ /* 0x000fc80000000010 */
[----:B------:R2:W4:Y:S02]  /*36470*/  @!P0 LDG.E.U16 R18, [R14.64] ;  /* 0x000000060e128981 */ /* 0x000524000c1e1500 */
[----:B--2---:R-:W-:Y:S02]  /*36480*/  @!P0 IMAD.MOV.U32 R15, RZ, RZ, R7 ;  /* 0x000000ffff0f8224 */ /* 0x004fe400078e0007 */
[----:B------:R-:W-:-:S05]  /*36490*/  @!P0 IMAD.MOV.U32 R14, RZ, RZ, R6 ;  /* 0x000000ffff0e8224 */ /* 0x000fca00078e0006 */
[----:B------:R3:W2:Y:S01]  /*364a0*/  @!P0 LDG.E.U16 R16, [R14.64] ;  /* 0x000000060e108981 */ /* 0x0006a2000c1e1500 */
[----:B------:R-:W-:-:S03]  /*364b0*/  PRMT R17, RZ, 0x7610, R17 ;  /* 0x00007610ff117816 */ /* 0x000fc60000000011 */
[----:B------:R-:W-:Y:S01]  /*364c0*/  STL [R1+0x6f50], R20 ;  /* 0x006f501401007387 */ /* 0x000fe20000100800 */
[----:B------:R-:W2:Y:S02]  /*364d0*/  LDL R3, [R1+0x1a58] ;  /* 0x001a580001037983 */ /* 0x000ea40000100800 */
[----:B-1----:R-:W2:Y:S02]  /*364e0*/  LDL R2, [R1+0x1a5c] ;  /* 0x001a5c0001027983 */ /* 0x002ea40000100800 */
[----:B---3--:R-:W-:Y:S02]  /*364f0*/  @!P0 IMAD.MOV.U32 R15, RZ, RZ, R5 ;  /* 0x000000ffff0f8224 */ /* 0x008fe400078e0005 */
[----:B------:R-:W-:-:S05]  /*36500*/  @!P0 IMAD.MOV.U32 R14, RZ, RZ, R4 ;  /* 0x000000ffff0e8224 */ /* 0x000fca00078e0004 */
[----:B------:R0:W3:Y:S04]  /*36510*/  @!P0 LDG.E.U16 R17, [R14.64] ;  /* 0x000000060e118981 */ /* 0x0000e8000c1e1500 */
[----:B----4-:R-:W-:Y:S01]  /*36520*/  STL [R1+0x6f54], R18 ;  /* 0x006f541201007387 */ /* 0x010fe20000100800 */
[----:B------:R-:W4:Y:S02]  /*36530*/  LDL R11, [R1+0x1a18] ;  /* 0x001a1800010b7983 */ /* 0x000f240000100800 */
[----:B------:R-:W4:Y:S02]  /*36540*/  LDL R10, [R1+0x1a1c] ;  /* 0x001a1c00010a7983 */ /* 0x000f240000100800 */
[----:B------:R-:W4:Y:S01]  /*36550*/  LDL R8, [R1+0x19dc] ;  /* 0x0019dc0001087983 */ /* 0x000f220000100800 */
[----:B--2---:R-:W-:Y:S01]  /*36560*/  STL [R1+0x6f58], R16 ;  /* 0x006f581001007387 */ /* 0x004fe20000100800 */
[----:B------:R-:W2:Y:S02]  /*36570*/  LDL R9, [R1+0x19d8] ;  /* 0x0019d80001097983 */ /* 0x000ea40000100800 */
[----:B------:R-:W2:Y:S02]  /*36580*/  LDL R7, [R1+0x1998] ;  /* 0x0019980001077983 */ /* 0x000ea40000100800 */
[----:B------:R-:W2:Y:S01]  /*36590*/  LDL R6, [R1+0x199c] ;  /* 0x00199c0001067983 */ /* 0x000ea20000100800 */
[----:B------:R-:W2:Y:S04]  /*365a0*/  LDL R5, [R1+0x1958] ;  /* 0x0019580001057983 */ /* 0x000ea80000100800 */
[----:B------:R-:W2:Y:S01]  /*365b0*/  LDL R4, [R1+0x195c] ;  /* 0x00195c0001047983 */ /* 0x000ea20000100800 */
[----:B0-----:R-:W-:-:S02]  /*365c0*/  @!P0 IMAD.MOV.U32 R14, RZ, RZ, R2 ;  /* 0x000000ffff0e8224 */ /* 0x001fc400078e0002 */
[----:B------:R-:W-:Y:S01]  /*365d0*/  @!P0 IMAD.MOV.U32 R15, RZ, RZ, R3 ;  /* 0x000000ffff0f8224 */ /* 0x000fe200078e0003 */
[----:B------:R-:W-:Y:S02]  /*365e0*/  PRMT R19, RZ, 0x7610, R19 ;  /* 0x00007610ff137816 */ /* 0x000fe40000000013 */
[----:B------:R-:W-:-:S04]  /*365f0*/  PRMT R21, RZ, 0x7610, R21 ;  /* 0x00007610ff157816 */ /* 0x000fc80000000015 */
[----:B------:R4:W2:Y:S04]  /*36600*/  @!P0 LDG.E.U16 R19, [R14.64] ;  /* 0x000000060e138981 */ /* 0x0008a8000c1e1500 */
[----:B---3--:R-:W-:Y:S01]  /*36610*/  STL [R1+0x6f5c], R17 ;  /* 0x006f5c1101007387 */ /* 0x008fe20000100800 */
[----:B------:R-:W3:Y:S02]  /*36620*/  LDL R3, [R1+0x1918] ;  /* 0x0019180001037983 */ /* 0x000ee40000100800 */
[----:B------:R-:W3:Y:S02]  /*36630*/  LDL R2, [R1+0x191c] ;  /* 0x00191c0001027983 */ /* 0x000ee40000100800 */
[----:B----4-:R-:W-:Y:S02]  /*36640*/  @!P0 IMAD.MOV.U32 R14, RZ, RZ, R10 ;  /* 0x000000ffff0e8224 */ /* 0x010fe400078e000a */
[----:B------:R-:W-:Y:S01]  /*36650*/  @!P0 IMAD.MOV.U32 R15, RZ, RZ, R11 ;  /* 0x000000ffff0f8224 */ /* 0x000fe200078e000b */
[----:B------:R-:W-:-:S04]  /*36660*/  PRMT R23, RZ, 0x7610, R23 ;  /* 0x00007610ff177816 */ /* 0x000fc80000000017 */
[----:B------:R0:W4:Y:S01]  /*36670*/  @!P0 LDG.E.U16 R21, [R14.64] ;  /* 0x000000060e158981 */ /* 0x000122000c1e1500 */
[----:B------:R-:W-:Y:S01]  /*36680*/  PRMT R25, RZ, 0x7610, R25 ;  /* 0x00007610ff197816 */ /* 0x000fe20000000019 */
[----:B0-----:R-:W-:Y:S01]  /*36690*/  @!P0 IMAD.MOV.U32 R14, RZ, RZ, R8 ;  /* 0x000000ffff0e8224 */ /* 0x001fe200078e0008 */
[----:B------:R-:W-:Y:S01]  /*366a0*/  PRMT R27, RZ, 0x7610, R27 ;  /* 0x00007610ff1b7816 */ /* 0x000fe2000000001b */
[----:B--2---:R-:W-:-:S05]  /*366b0*/  @!P0 IMAD.MOV.U32 R15, RZ, RZ, R9 ;  /* 0x000000ffff0f8224 */ /* 0x004fca00078e0009 */
[----:B------:R0:W2:Y:S02]  /*366c0*/  @!P0 LDG.E.U16 R23, [R14.64] ;  /* 0x000000060e178981 */ /* 0x0000a4000c1e1500 */
[----:B0-----:R-:W-:Y:S02]  /*366d0*/  @!P0 IMAD.MOV.U32 R14, RZ, RZ, R6 ;  /* 0x000000ffff0e8224 */ /* 0x001fe400078e0006 */
[----:B------:R-:W-:-:S05]  /*366e0*/  @!P0 IMAD.MOV.U32 R15, RZ, RZ, R7 ;  /* 0x000000ffff0f8224 */ /* 0x000fca00078e0007 */
[----:B------:R0:W2:Y:S02]  /*366f0*/  @!P0 LDG.E.U16 R25, [R14.64] ;  /* 0x000000060e198981 */ /* 0x0000a4000c1e1500 */
[----:B0-----:R-:W-:Y:S02]  /*36700*/  @!P0 IMAD.MOV.U32 R14, RZ, RZ, R4 ;  /* 0x000000ffff0e8224 */ /* 0x001fe400078e0004 */
[----:B------:R-:W-:-:S05]  /*36710*/  @!P0 IMAD.MOV.U32 R15, RZ, RZ, R5 ;  /* 0x000000ffff0f8224 */ /* 0x000fca00078e0005 */
[----:B------:R3:W2:Y:S01]  /*36720*/  @!P0 LDG.E.U16 R27, [R14.64] ;  /* 0x000000060e1b8981 */ /* 0x0006a2000c1e1500 */
[----:B------:R-:W-:Y:S01]  /*36730*/  PRMT R29, RZ, 0x7610, R29 ;  /* 0x00007610ff1d7816 */ /* 0x000fe2000000001d */
[----:B---3--:R-:W-:Y:S02]  /*36740*/  @!P0 IMAD.MOV.U32 R14, RZ, RZ, R2 ;  /* 0x000000ffff0e8224 */ /* 0x008fe400078e0002 */
[----:B------:R-:W-:-:S05]  /*36750*/  @!P0 IMAD.MOV.U32 R15, RZ, RZ, R3 ;  /* 0x000000ffff0f8224 */ /* 0x000fca00078e0003 */
[----:B------:R-:W3:Y:S04]  /*36760*/  @!P0 LDG.E.U16 R29, [R14.64] ;  /* 0x000000060e1d8981 */ /* 0x000ee8000c1e1500 */
[----:B------:R-:W-:Y:S01]  /*36770*/  STL [R1+0x6f60], R19 ;  /* 0x006f601301007387 */ /* 0x000fe20000100800 */
[----:B----4-:R-:W-:Y:S03]  /*36780*/  STL [R1+0x6f64], R21 ;  /* 0x006f641501007387 */ /* 0x010fe60000100800 */
[----:B--2---:R0:W-:Y:S04]  /*36790*/  STL [R1+0x6f68], R23 ;  /* 0x006f681701007387 */ /* 0x0041e80000100800 */
[----:B------:R-:W-:Y:S04]  /*367a0*/  STL [R1+0x6f6c], R25 ;  /* 0x006f6c1901007387 */ /* 0x000fe80000100800 */
[----:B------:R-:W-:Y:S01]  /*367b0*/  STL [R1+0x6f70], R27 ;  /* 0x006f701b01007387 */ /* 0x000fe20000100800 */
[----:B------:R-:W2:Y:S02]  /*367c0*/  LDL.LU R11, [R1+0x438] ;  /* 0x00043800010b7983 */ /* 0x000ea40000300800 */
[----:B------:R-:W4:Y:S01]  /*367d0*/  LDL.LU R12, [R1+0x434] ;  /* 0x00043400010c7983 */ /* 0x000f220000300800 */
[----:B0-----:R-:W4:Y:S04]  /*367e0*/  LDL.LU R23, [R1+0x408] ;  /* 0x0004080001177983 */ /* 0x001f280000300800 */
        /* <DEDUP_REMOVED lines=12> */
[----:B------:R-:W0:Y:S04]  /*368b0*/  S2R R10, SR_TID.X ;  /* 0x00000000000a7919 */ /* 0x000e280000002100 */
        /* <DEDUP_REMOVED lines=25> */
[----:B------:R-:W-:Y:S01]  /*36a50*/  STL [R1+0x6ed8], R15 ;  /* 0x006ed80f01007387 */ /* 0x000fe20000100800 */
[----:B------:R-:W-:Y:S02]  /*36a60*/  STL [R1+0x6ee0], R15 ;  /* 0x006ee00f01007387 */ /* 0x000fe40000100800 */
[----:B------:R-:W-:Y:S02]  /*36a70*/  STL [R1+0x6ee8], R15 ;  /* 0x006ee80f01007387 */ /* 0x000fe40000100800 */
[----:B------:R-:W-:Y:S01]  /*36a80*/  STL [R1+0x6ef0], R15 ;  /* 0x006ef00f01007387 */ /* 0x000fe20000100800 */
[----:B------:R-:W-:Y:S01]  /*36a90*/  STL [R1+0x6ef8], R15 ;  /* 0x006ef80f01007387 */ /* 0x000fe20000100800 */
[----:B------:R-:W-:-:S02]  /*36aa0*/  IMAD.SHL.U32 R10, R10, 0x2, RZ ;  /* 0x000000020a0a7824 */ /* 0x000fc400078e00ff */
[----:B------:R-:W-:Y:S02]  /*36ab0*/  STL [R1+0x6f00], R15 ;  /* 0x006f000f01007387 */ /* 0x000fe40000100800 */
[----:B------:R-:W-:Y:S01]  /*36ac0*/  STL [R1+0x6f08], R15 ;  /* 0x006f080f01007387 */ /* 0x000fe20000100800 */
[----:B------:R-:W-:Y:S01]  /*36ad0*/  STL [R1+0x6f10], R15 ;  /* 0x006f100f01007387 */ /* 0x000fe20000100800 */
[----:B------:R-:W-:Y:S02]  /*36ae0*/  STL [R1+0x6f18], R15 ;  /* 0x006f180f01007387 */ /* 0x000fe40000100800 */
[----:B------:R-:W-:Y:S01]  /*36af0*/  STL [R1+0x6f20], R15 ;  /* 0x006f200f01007387 */ /* 0x000fe20000100800 */
[----:B------:R-:W-:Y:S01]  /*36b00*/  LOP3.LUT R10, R10, 0x60, RZ, 0x3c, !PT ;  /* 0x000000600a0a7812 */ /* 0x000fe200078e3cff */
        /* <DEDUP_REMOVED lines=35> */
[----:B------:R-:W3:Y:S01]  /*36d40*/  LDL.LU R28, [R1+0x3a4] ;  /* 0x0003a400011c7983 */ /* 0x000ee20000300800 */
[----:B------:R-:W3:Y:S01]  /*36d50*/  LDL.LU R3, [R1+0x398] ;  /* 0x0003980001037983 */ /* 0x000ee20000300800 */
[----:B------:R-:W3:Y:S02]  /*36d60*/  LDL.LU R4, [R1+0x330] ;  /* 0x0003300001047983 */ /* 0x000ee40000300800 */
[----:B------:R-:W3:Y:S02]  /*36d70*/  LDL.LU R5, [R1+0x318] ;  /* 0x0003180001057983 */ /* 0x000ee40000300800 */
[----:B------:R-:W3:Y:S01]  /*36d80*/  LDL.LU R6, [R1+0x314] ;  /* 0x0003140001067983 */ /* 0x000ee20000300800 */
[----:B------:R-:W-:Y:S01]  /*36d90*/  STL [R1+0x6f14], R14 ;  /* 0x006f140e01007387 */ /* 0x000fe20000100800 */
[----:B------:R-:W-:Y:S02]  /*36da0*/  STL [R1+0x6f1c], R14 ;  /* 0x006f1c0e01007387 */ /* 0x000fe40000100800 */
[----:B------:R-:W-:Y:S02]  /*36db0*/  STL [R1+0x6f78], R14 ;  /* 0x006f780e01007387 */ /* 0x000fe40000100800 */
[----:B------:R-:W3:Y:S01]  /*36dc0*/  LDL.LU R8, [R1+0x2f8] ;  /* 0x0002f80001087983 */ /* 0x000ee20000300800 */
[----:B------:R-:W3:Y:S04]  /*36dd0*/  LDL.LU R9, [R1+0x2e0] ;  /* 0x0002e00001097983 */ /* 0x000ee80000300800 */
[----:B--2---:R0:W-:Y:S01]  /*36de0*/  STS.U16 [R10+0x4c00], R11 ;  /* 0x004c000b0a007388 */ /* 0x0041e20000000400 */
[----:B----4-:R-:W-:Y:S03]  /*36df0*/  STS.U16 [R10+0x4d00], R12 ;  /* 0x004d000c0a007388 */ /* 0x010fe60000000400 */
[----:B------:R-:W-:Y:S01]  /*36e00*/  STS.U16 [R10+0x5c00], R23 ;  /* 0x005c00170a007388 */ /* 0x000fe20000000400 */
[----:B------:R-:W-:Y:S03]  /*36e10*/  STS.U16 [R10+0x5d00], R21 ;  /* 0x005d00150a007388 */ /* 0x000fe60000000400 */
        /* <DEDUP_REMOVED lines=8> */
[----:B0-----:R-:W2:Y:S04]  /*36ea0*/  LDL.LU R11, [R1+0x2d8] ;  /* 0x0002d800010b7983 */ /* 0x001ea80000300800 */
[----:B-1----:R-:W0:Y:S04]  /*36eb0*/  S2R R26, SR_TID.X ;  /* 0x00000000001a7919 */ /* 0x002e280000002100 */
[----:B------:R-:W-:Y:S01]  /*36ec0*/  STS.U16 [R10+0xac00], R24 ;  /* 0x00ac00180a007388 */ /* 0x000fe20000000400 */
[----:B------:R-:W-:Y:S02]  /*36ed0*/  STS.U16 [R10+0xad00], R2 ;  /* 0x00ad00020a007388 */ /* 0x000fe40000000400 */
[----:B------:R0:W-:Y:S02]  /*36ee0*/  STS.U16 [R10+0xbc00], R7 ;  /* 0x00bc00070a007388 */ /* 0x0001e40000000400 */
[----:B------:R-:W4:Y:S01]  /*36ef0*/  LDL.LU R12, [R1+0x4a8] ;  /* 0x0004a800010c7983 */ /* 0x000f220000300800 */
[----:B------:R-:W2:Y:S01]  /*36f00*/  LDL.LU R13, [R1+0x4a4] ;  /* 0x0004a400010d7983 */ /* 0x000ea20000300800 */
[----:B0-----:R-:W-:-:S03]  /*36f10*/  LOP3.LUT R7, R26, 0x7f, RZ, 0xc0, !PT ;  /* 0x0000007f1a077812 */ /* 0x001fc600078ec0ff */
[----:B------:R-:W-:Y:S02]  /*36f20*/  STL [R1+0x6fc4], R26 ;  /* 0x006fc41a01007387 */ /* 0x000fe40000100800 */
[----:B------:R-:W-:Y:S02]  /*36f30*/  IMAD.SHL.U32 R15, R7, 0x2, RZ ;  /* 0x00000002070f7824 */ /* 0x000fe400078e00ff */
[----:B------:R0:W-:Y:S04]  /*36f40*/  STL [R1+0x6fd0], R7 ;  /* 0x006fd00701007387 */ /* 0x0001e80000100800 */
[----:B------:R-:W-:Y:S04]  /*36f50*/  STL [R1+0x6fb4], R15 ;  /* 0x006fb40f01007387 */ /* 0x000fe80000100800 */
[----:B0-----:R-:W2:Y:S04]  /*36f60*/  LDL.LU R7, [R1+0x498] ;  /* 0x0004980001077983 */ /* 0x001ea80000300800 */
[----:B--2---:R0:W-:Y:S04]  /*36f70*/  STL [R1+0x6fd4], R7 ;  /* 0x006fd40701007387 */ /* 0x0041e80000100800 */
[----:B0-----:R-:W2:Y:S04]  /*36f80*/  LDL.LU R7, [R1+0x49c] ;  /* 0x00049c0001077983 */ /* 0x001ea80000300800 */
[----:B---3--:R-:W-:Y:S01]  /*36f90*/  STS.U16 [R10+0xbd00], R28 ;  /* 0x00bd001c0a007388 */ /* 0x008fe20000000400 */
        /* <DEDUP_REMOVED lines=8> */
[----:B0-----:R-:W-:-:S05]  /*37020*/  LOP3.LUT R0, R15, 0x70, RZ, 0x3c, !PT ;  /* 0x000000700f007812 */ /* 0x001fca00078e3cff */
[----:B----4-:R-:W-:Y:S04]  /*37030*/  STS.U16 [R0+0xe00], R12 ;  /* 0x000e000c00007388 */ /* 0x010fe80000000400 */
[----:B--2---:R0:W-:Y:S04]  /*37040*/  STL [R1+0x6fd8], R7 ;  /* 0x006fd80701007387 */ /* 0x0041e80000100800 */
[----:B0-----:R-:W2:Y:S01]  /*37050*/  LDL.LU R7, [R1+0x4a0] ;  /* 0x0004a00001077983 */ /* 0x001ea20000300800 */
[----:B------:R-:W3:Y:S02]  /*37060*/  LDL.LU R12, [R1+0x494] ;  /* 0x00049400010c7983 */ /* 0x000ee40000300800 */
[----:B------:R-:W4:Y:S02]  /*37070*/  LDL.LU R15, [R1+0x490] ;  /* 0x00049000010f7983 */ /* 0x000f240000300800 */
        /* <DEDUP_REMOVED lines=22> */
[----:B------:R-:W3:Y:S03]  /*371e0*/  LDL.LU R10, [R1+0x2e8] ;  /* 0x0002e800010a7983 */ /* 0x000ee60000300800 */
[----:B------:R0:W-:Y:S01]  /*371f0*/  STS.U16 [R0+0xf00], R13 ;  /* 0x000f000d00007388 */ /* 0x0001e20000000400 */
[----:B------:R-:W3:Y:S03]  /*37200*/  LDL.LU R11, [R1+0x2d0] ;  /* 0x0002d000010b7983 */ /* 0x000ee60000300800 */
[----:B0-----:R-:W3:Y:S04]  /*37210*/  LDL.LU R13, [R1+0x228] ;  /* 0x00022800010d7983 */ /* 0x001ee80000300800 */
[----:B--2---:R0:W-:Y:S04]  /*37220*/  STS.U16 [R0+0x1e00], R7 ;  /* 0x001e000700007388 */ /* 0x0041e80000000400 */
[----:B0-----:R-:W2:Y:S04]  /*37230*/  LDL.LU R7, [R1+0x6fd8] ;  /* 0x006fd80001077983 */ /* 0x001ea80000300800 */
[----:B--2---:R0:W-:Y:S04]  /*37240*/  STS.U16 [R0+0x1f00], R7 ;  /* 0x001f000700007388 */ /* 0x0041e80000000400 */
[----:B0-----:R-:W2:Y:S04]  /*37250*/  LDL.LU R7, [R1+0x6fd4] ;  /* 0x006fd40001077983 */ /* 0x001ea80000300800 */
[----:B--2---:R0:W-:Y:S04]  /*37260*/  STS.U16 [R0+0x2e00], R7 ;  /* 0x002e000700007388 */ /* 0x0041e80000000400 */
[----:B0-----:R-:W2:Y:S01]  /*37270*/  LDL.LU R7, [R1+0x6fd0] ;  /* 0x006fd00001077983 */ /* 0x001ea20000300800 */
[----:B---3--:R0:W-:Y:S02]  /*37280*/  STS.U16 [R0+0x2f00], R12 ;  /* 0x002f000c00007388 */ /* 0x0081e40000000400 */
[----:B----4-:R-:W-:Y:S02]  /*37290*/  STS.U16 [R0+0x3e00], R15 ;  /* 0x003e000f00007388 */ /* 0x010fe40000000400 */
        /* <DEDUP_REMOVED lines=23> */
[----:B------:R-:W-:Y:S01]  /*37410*/  STS.U16 [R0+0xfe00], R11 ;  /* 0x00fe000b00007388 */ /* 0x000fe20000000400 */
[----:B0-----:R-:W3:Y:S01]  /*37420*/  LDL.LU R12, [R1+0x1d4] ;  /* 0x0001d400010c7983 */ /* 0x001ee20000300800 */
[----:B------:R0:W-:Y:S03]  /*37430*/  STS.U16 [R0+0xff00], R13 ;  /* 0x00ff000d00007388 */ /* 0x0001e60000000400 */
[----:B0-----:R-:W4:Y:S01]  /*37440*/  LDL.LU R13, [R1+0x1d0] ;  /* 0x0001d000010d7983 */ /* 0x001f220000300800 */
[----:B------:R-:W-:Y:S03]  /*37450*/  STL [R1+0x6da0], R0 ;  /* 0x006da00001007387 */ /* 0x000fe60000100800 */
[----:B--2---:R-:W-:Y:S01]  /*37460*/  STL [R1+0x6fbc], R7 ;  /* 0x006fbc0701007387 */ /* 0x004fe20000100800 */
[----:B------:R-:W2:Y:S03]  /*37470*/  LDL.LU R26, [R1+0x1c4] ;  /* 0x0001c400011a7983 */ /* 0x000ea60000300800 */
[----:B--2---:R0:W-:Y:S04]  /*37480*/  STL [R1+0x6fc8], R26 ;  /* 0x006fc81a01007387 */ /* 0x0041e80000100800 */
[----:B0-----:R-:W2:Y:S01]  /*37490*/  LDL.LU R26, [R1+0x1c8] ;  /* 0x0001c800011a7983 */ /* 0x001ea20000300800 */
[----:B------:R-:W-:-:S03]  /*374a0*/  IMAD.SHL.U32 R0, R7, 0x2, RZ ;  /* 0x0000000207007824 */ /* 0x000fc600078e00ff */
[----:B--2---:R0:W-:Y:S04]  /*374b0*/  STL [R1+0x6fcc], R26 ;  /* 0x006fcc1a01007387 */ /* 0x0041e80000100800 */
[----:B0-----:R-:W2:Y:S01]  /*374c0*/  LDL.LU R26, [R1+0x1cc] ;  /* 0x0001cc00011a7983 */ /* 0x001ea20000300800 */
        /* <DEDUP_REMOVED lines=23> */
[----:B------:R-:W2:Y:S04]  /*37640*/  LDL.LU R10, [R1+0x164] ;  /* 0x00016400010a7983 */ /* 0x000ea80000300800 */
[----:B---3--:R0:W-:Y:S01]  /*37650*/  STS.U16 [R0+0x10000], R12 ;  /* 0x0100000c00007388 */ /* 0x0081e20000000400 */
[----:B------:R-:W3:Y:S02]  /*37660*/  LDL.LU R11, [R1+0x160] ;  /* 0x00016000010b7983 */ /* 0x000ee40000300800 */
[----:B----4-:R1:W-:Y:S01]  /*37670*/  STS.U16 [R0+0x10800], R13 ;  /* 0x0108000d00007388 */ /* 0x0103e20000000400 */
[----:B0-----:R-:W4:Y:S01]  /*37680*/  LDL.LU R12, [R1+0x15c] ;  /* 0x00015c00010c7983 */ /* 0x001f220000300800 */
[----:B-1----:R-:W3:Y:S03]  /*37690*/  LDL.LU R13, [R1+0x148] ;  /* 0x00014800010d7983 */ /* 0x002ee60000300800 */
[----:B--2---:R0:W-:Y:S04]  /*376a0*/  STS.U16 [R0+0x11000], R26 ;  /* 0x0110001a00007388 */ /* 0x0041e80000000400 */
[----:B0-----:R-:W2:Y:S04]  /*376b0*/  LDL.LU R26, [R1+0x6fcc] ;  /* 0x006fcc00011a7983 */ /* 0x001ea80000300800 */
[----:B--2---:R0:W-:Y:S04]  /*376c0*/  STS.U16 [R0+0x11800], R26 ;  /* 0x0118001a00007388 */ /* 0x0041e80000000400 */
[----:B0-----:R-:W2:Y:S04]  /*376d0*/  LDL.LU R26, [R1+0x6fc8] ;  /* 0x006fc800011a7983 */ /* 0x001ea80000300800 */
[----:B--2---:R0:W-:Y:S04]  /*376e0*/  STS.U16 [R0+0x12000], R26 ;  /* 0x0120001a00007388 */ /* 0x0041e80000000400 */
[----:B0-----:R-:W2:Y:S01]  /*376f0*/  LDL.LU R26, [R1+0x6fc4] ;  /* 0x006fc400011a7983 */ /* 0x001ea20000300800 */
[----:B------:R0:W-:Y:S02]  /*37700*/  STS.U16 [R0+0x12800], R7 ;  /* 0x0128000700007388 */ /* 0x0001e40000000400 */
[----:B------:R-:W-:Y:S02]  /*37710*/  STS.U16 [R0+0x13000], R15 ;  /* 0x0130000f00007388 */ /* 0x000fe40000000400 */
[----:B------:R1:W-:Y:S01]  /*37720*/  STS.U16 [R0+0x13800], R14 ;  /* 0x0138000e00007388 */ /* 0x0003e20000000400 */
[----:B------:R3:W-:Y:S01]  /*37730*/  STS.U16 [R0+0x14000], R29 ;  /* 0x0140001d00007388 */ /* 0x0007e20000000400 */
[----:B------:R4:W-:Y:S02]  /*37740*/  STS.U16 [R0+0x14800], R27 ;  /* 0x0148001b00007388 */ /* 0x0009e40000000400 */
[----:B------:R4:W-:Y:S02]  /*37750*/  STS.U16 [R0+0x15000], R25 ;  /* 0x0150001900007388 */ /* 0x0009e40000000400 */
[----:B------:R4:W-:Y:S01]  /*37760*/  STS.U16 [R0+0x15800], R23 ;  /* 0x0158001700007388 */ /* 0x0009e20000000400 */
[----:B------:R4:W-:Y:S04]  /*37770*/  STS.U16 [R0+0x16000], R21 ;  /* 0x0160001500007388 */ /* 0x0009e80000000400 */
[----:B0-----:R-:W2:Y:S01]  /*37780*/  LDL.LU R7, [R1+0x150] ;  /* 0x0001500001077983 */ /* 0x001ea20000300800 */
[----:B------:R0:W-:Y:S03]  /*37790*/  STS.U16 [R0+0x16800], R19 ;  /* 0x0168001300007388 */ /* 0x0001e60000000400 */
[----:B-1----:R-:W2:Y:S01]  /*377a0*/  LDL.LU R14, [R1+0x14c] ;  /* 0x00014c00010e7983 */ /* 0x002ea20000300800 */
[----:B---3--:R-:W3:Y:S02]  /*377b0*/  LDL.LU R29, [R1+0x144] ;  /* 0x00014400011d7983 */ /* 0x008ee40000300800 */
[----:B----4-:R-:W4:Y:S01]  /*377c0*/  LDL.LU R27, [R1+0x140] ;  /* 0x00014000011b7983 */ /* 0x010f220000300800 */
[----:B------:R-:W3:Y:S04]  /*377d0*/  LDL.LU R25, [R1+0x13c] ;  /* 0x00013c0001197983 */ /* 0x000ee80000300800 */
[----:B------:R1:W-:Y:S04]  /*377e0*/  STS.U16 [R0+0x17000], R17 ;  /* 0x0170001100007388 */ /* 0x0003e80000000400 */
[----:B------:R-:W3:Y:S01]  /*377f0*/  LDL.LU R23, [R1+0x138] ;  /* 0x0001380001177983 */ /* 0x000ee20000300800 */
[----:B------:R1:W-:Y:S02]  /*37800*/  STS.U16 [R0+0x17800], R16 ;  /* 0x0178001000007388 */ /* 0x0003e40000000400 */
[----:B------:R-:W3:Y:S02]  /*37810*/  LDL.LU R21, [R1+0x134] ;  /* 0x0001340001157983 */ /* 0x000ee40000300800 */
[----:B------:R1:W-:Y:S01]  /*37820*/  STS.U16 [R0+0x18000], R18 ;  /* 0x0180001200007388 */ /* 0x0003e20000000400 */
[----:B0-----:R-:W3:Y:S04]  /*37830*/  LDL.LU R19, [R1+0x130] ;  /* 0x0001300001137983 */ /* 0x001ee80000300800 */
[----:B------:R0:W-:Y:S01]  /*37840*/  STS.U16 [R0+0x18800], R20 ;  /* 0x0188001400007388 */ /* 0x0001e20000000400 */
[----:B------:R0:W-:Y:S02]  /*37850*/  STS.U16 [R0+0x19000], R22 ;  /* 0x0190001600007388 */ /* 0x0001e40000000400 */
[----:B------:R0:W-:Y:S01]  /*37860*/  STS.U16 [R0+0x19800], R24 ;  /* 0x0198001800007388 */ /* 0x0001e20000000400 */
[----:B-1----:R-:W3:Y:S01]  /*37870*/  LDL.LU R17, [R1+0x12c] ;  /* 0x00012c0001117983 */ /* 0x002ee20000300800 */
[----:B------:R-:W3:Y:S02]  /*37880*/  LDL.LU R16, [R1+0x128] ;  /* 0x0001280001107983 */ /* 0x000ee40000300800 */
[----:B------:R1:W-:Y:S01]  /*37890*/  STS.U16 [R0+0x1a000], R2 ;  /* 0x01a0000200007388 */ /* 0x0003e20000000400 */
[----:B------:R-:W3:Y:S01]  /*378a0*/  LDL.LU R18, [R1+0x124] ;  /* 0x0001240001127983 */ /* 0x000ee20000300800 */
[----:B0-----:R-:W3:Y:S02]  /*378b0*/  LDL.LU R20, [R1+0x120] ;  /* 0x0001200001147983 */ /* 0x001ee40000300800 */
[----:B------:R0:W-:Y:S02]  /*378c0*/  STS.U16 [R0+0x1a800], R28 ;  /* 0x01a8001c00007388 */ /* 0x0001e40000000400 */
[----:B------:R-:W3:Y:S01]  /*378d0*/  LDL.LU R22, [R1+0x11c] ;  /* 0x00011c0001167983 */ /* 0x000ee20000300800 */
[----:B------:R0:W-:Y:S04]  /*378e0*/  STS.U16 [R0+0x1b000], R3 ;  /* 0x01b0000300007388 */ /* 0x0001e80000000400 */
[----:B------:R-:W3:Y:S01]  /*378f0*/  LDL.LU R24, [R1+0x118] ;  /* 0x0001180001187983 */ /* 0x000ee20000300800 */
[----:B------:R0:W-:Y:S02]  /*37900*/  STS.U16 [R0+0x1b800], R4 ;  /* 0x01b8000400007388 */ /* 0x0001e40000000400 */
[----:B-1----:R-:W3:Y:S02]  /*37910*/  LDL.LU R2, [R1+0x114] ;  /* 0x0001140001027983 */ /* 0x002ee40000300800 */
[----:B------:R-:W-:Y:S01]  /*37920*/  STS.U16 [R0+0x1c000], R5 ;  /* 0x01c0000500007388 */ /* 0x000fe20000000400 */
[----:B------:R1:W-:Y:S04]  /*37930*/  STS.U16 [R0+0x1c800], R6 ;  /* 0x01c8000600007388 */ /* 0x0003e80000000400 */
[----:B0-----:R-:W3:Y:S01]  /*37940*/  LDL.LU R28, [R1+0x110] ;  /* 0x00011000011c7983 */ /* 0x001ee20000300800 */
[----:B------:R0:W-:Y:S02]  /*37950*/  STS.U16 [R0+0x1d000], R8 ;  /* 0x01d0000800007388 */ /* 0x0001e40000000400 */
[----:B------:R0:W-:Y:S01]  /*37960*/  STS.U16 [R0+0x1d800], R9 ;  /* 0x01d8000900007388 */ /* 0x0001e20000000400 */
[----:B------:R-:W3:Y:S01]  /*37970*/  LDL.LU R3, [R1+0x10c] ;  /* 0x00010c0001037983 */ /* 0x000ee20000300800 */
[----:B------:R-:W3:Y:S02]  /*37980*/  LDL.LU R4, [R1+0x108] ;  /* 0x0001080001047983 */ /* 0x000ee40000300800 */
[----:B------:R0:W-:Y:S02]  /*37990*/  STS.U16 [R0+0x1e000], R10 ;  /* 0x01e0000a00007388 */ /* 0x0001e40000000400 */
[----:B------:R0:W-:Y:S01]  /*379a0*/  STS.U16 [R0+0x1e800], R11 ;  /* 0x01e8000b00007388 */ /* 0x0001e20000000400 */
[----:B-1----:R-:W3:Y:S04]  /*379b0*/  LDL.LU R6, [R1+0x104] ;  /* 0x0001040001067983 */ /* 0x002ee80000300800 */
[----:B0-----:R-:W3:Y:S01]  /*379c0*/  LDL.LU R8, [R1+0x100] ;  /* 0x0001000001087983 */ /* 0x001ee20000300800 */
[----:B------:R-:W3:Y:S03]  /*379d0*/  LDL.LU R9, [R1+0xfc] ;  /* 0x0000fc0001097983 */ /* 0x000ee60000300800 */
[----:B------:R-:W-:Y:S01]  /*379e0*/  STS.U16 [R0+0x1f000], R12 ;  /* 0x01f0000c00007388 */ /* 0x000fe20000000400 */
[----:B------:R0:W-:Y:S03]  /*379f0*/  STS.U16 [R0+0x1f800], R13 ;  /* 0x01f8000d00007388 */ /* 0x0001e60000000400 */
[----:B------:R-:W3:Y:S01]  /*37a00*/  LDL.LU R10, [R1+0xf8] ;  /* 0x0000f800010a7983 */ /* 0x000ee20000300800 */
[----:B------:R-:W3:Y:S03]  /*37a10*/  LDL.LU R11, [R1+0xf4] ;  /* 0x0000f400010b7983 */ /* 0x000ee60000300800 */
[----:B0-----:R-:W3:Y:S01]  /*37a20*/  LDL.LU R13, [R1+0xf0] ;  /* 0x0000f000010d7983 */ /* 0x001ee20000300800 */
[----:B------:R-:W3:Y:S01]  /*37a30*/  LDL.LU R12, [R1+0xec] ;  /* 0x0000ec00010c7983 */ /* 0x000ee20000300800 */
[----:B--2---:R-:W-:-:S05]  /*37a40*/  LOP3.LUT R26, R26, 0x7f, RZ, 0xc0, !PT ;  /* 0x0000007f1a1a7812 */ /* 0x004fca00078ec0ff */
[----:B------:R-:W-:Y:S02]  /*37a50*/  IMAD.SHL.U32 R5, R26, 0x2, RZ ;  /* 0x000000021a057824 */ /* 0x000fe400078e00ff */
[----:B------:R-:W2:Y:S01]  /*37a60*/  LDL.LU R26, [R1+0xe8] ;  /* 0x0000e800011a7983 */ /* 0x000ea20000300800 */
[----:B------:R-:W-:Y:S02]  /*37a70*/  STL [R1+0x6de0], R0 ;  /* 0x006de00001007387 */ /* 0x000fe40000100800 */
[----:B------:R-:W-:Y:S01]  /*37a80*/  STL [R1+0x6e0c], R0 ;  /* 0x006e0c0001007387 */ /* 0x000fe20000100800 */
[----:B------:R-:W-:Y:S01]  /*37a90*/  LOP3.LUT R15, R5, 0x10, RZ, 0x3c, !PT ;  /* 0x00000010050f7812 */ /* 0x000fe200078e3cff */
[----:B------:R0:W-:Y:S04]  /*37aa0*/  STL [R1+0x6fc0], R5 ;  /* 0x006fc00501007387 */ /* 0x0001e80000100800 */
[----:B0-----:R-:W2:Y:S01]  /*37ab0*/  LDL.LU R5, [R1+0x154] ;  /* 0x0001540001057983 */ /* 0x001ea20000300800 */
[----:B------:R-:W-:Y:S02]  /*37ac0*/  STL [R1+0x6e14], R0 ;  /* 0x006e140001007387 */ /* 0x000fe40000100800 */
[----:B------:R-:W-:Y:S02]  /*37ad0*/  STL [R1+0x6f24], R0 ;  /* 0x006f240001007387 */ /* 0x000fe40000100800 */
[----:B------:R0:W-:Y:S02]  /*37ae0*/  STL [R1+0x6f7c], R0 ;  /* 0x006f7c0001007387 */ /* 0x0001e40000100800 */
[----:B0-----:R-:W2:Y:S04]  /*37af0*/  LDL.LU R0, [R1+0x158] ;  /* 0x0001580001007983 */ /* 0x001ea80000300800 */
[----:B--2---:R-:W-:Y:S01]  /*37b00*/  STS.U16 [R15+0x10100], R0 ;  /* 0x010100000f007388 */ /* 0x004fe20000000400 */
[----:B------:R0:W-:Y:S02]  /*37b10*/  STS.U16 [R15+0x10900], R5 ;  /* 0x010900050f007388 */ /* 0x0001e40000000400 */
[----:B------:R1:W-:Y:S02]  /*37b20*/  STS.U16 [R15+0x11100], R7 ;  /* 0x011100070f007388 */ /* 0x0003e40000000400 */
[----:B------:R-:W-:Y:S01]  /*37b30*/  STS.U16 [R15+0x11900], R14 ;  /* 0x0119000e0f007388 */ /* 0x000fe20000000400 */
[----:B---3--:R-:W-:Y:S01]  /*37b40*/  STS.U16 [R15+0x12100], R29 ;  /* 0x0121001d0f007388 */ /* 0x008fe20000000400 */
[----:B----4-:R-:W-:Y:S02]  /*37b50*/  STS.U16 [R15+0x12900], R27 ;  /* 0x0129001b0f007388 */ /* 0x010fe40000000400 */
        /* <DEDUP_REMOVED lines=18> */
[----:B------:R-:W-:Y:S04]  /*37c80*/  STS.U16 [R15+0x1c100], R11 ;  /* 0x01c1000b0f007388 */ /* 0x000fe80000000400 */
[----:B0-----:R-:W2:Y:S01]  /*37c90*/  LDL.LU R5, [R1+0xe4] ;  /* 0x0000e40001057983 */ /* 0x001ea20000300800 */
[----:B-1----:R-:W3:Y:S02]  /*37ca0*/  LDL.LU R7, [R1+0xe0] ;  /* 0x0000e00001077983 */ /* 0x002ee40000300800 */
[----:B------:R0:W-:Y:S02]  /*37cb0*/  STS.U16 [R15+0x1c900], R13 ;  /* 0x01c9000d0f007388 */ /* 0x0001e40000000400 */
[----:B0-----:R-:W4:Y:S01]  /*37cc0*/  LDL.LU R13, [R1+0xdc] ;  /* 0x0000dc00010d7983 */ /* 0x001f220000300800 */
[----:B------:R-:W4:Y:S02]  /*37cd0*/  LDL.LU R8, [R1+0xd8] ;  /* 0x0000d80001087983 */ /* 0x000f240000300800 */
[----:B------:R-:W4:Y:S02]  /*37ce0*/  LDL.LU R9, [R1+0xd4] ;  /* 0x0000d40001097983 */ /* 0x000f240000300800 */
[----:B------:R-:W4:Y:S01]  /*37cf0*/  LDL.LU R10, [R1+0xd0] ;  /* 0x0000d000010a7983 */ /* 0x000f220000300800 */
[----:B------:R0:W-:Y:S04]  /*37d00*/  STS.U16 [R15+0x1d100], R12 ;  /* 0x01d1000c0f007388 */ /* 0x0001e80000000400 */
[----:B------:R-:W4:Y:S01]  /*37d10*/  LDL.LU R11, [R1+0xcc] ;  /* 0x0000cc00010b7983 */ /* 0x000f220000300800 */
[----:B------:R1:W-:Y:S03]  /*37d20*/  STS.U16 [R15+0x1d900], R26 ;  /* 0x01d9001a0f007388 */ /* 0x0003e60000000400 */
[----:B0-----:R-:W4:Y:S01]  /*37d30*/  LDL.LU R12, [R1+0xc8] ;  /* 0x0000c800010c7983 */ /* 0x001f220000300800 */
[----:B-1----:R-:W4:Y:S02]  /*37d40*/  LDL.LU R26, [R1+0xc4] ;  /* 0x0000c400011a7983 */ /* 0x002f240000300800 */
        /* <DEDUP_REMOVED lines=19> */
[----:B--2---:R0:W-:Y:S01]  /*37e80*/  STS.U16 [R15+0x1e100], R5 ;  /* 0x01e100050f007388 */ /* 0x0041e20000000400 */
[----:B---3--:R1:W-:Y:S03]  /*37e90*/  STS.U16 [R15+0x1e900], R7 ;  /* 0x01e900070f007388 */ /* 0x0083e60000000400 */
[----:B0-----:R-:W2:Y:S01]  /*37ea0*/  LDL.LU R5, [R1+0x6fc0] ;  /* 0x006fc00001057983 */ /* 0x001ea20000300800 */
[----:B-1----:R-:W3:Y:S03]  /*37eb0*/  LDL.LU R7, [R1+0x6fbc] ;  /* 0x006fbc0001077983 */ /* 0x002ee60000300800 */
[----:B----4-:R0:W-:Y:S04]  /*37ec0*/  STS.U16 [R15+0x1f100], R13 ;  /* 0x01f1000d0f007388 */ /* 0x0101e80000000400 */
[----:B0-----:R-:W4:Y:S04]  /*37ed0*/  LDL.LU R13, [R1+0x6fb8] ;  /* 0x006fb800010d7983 */ /* 0x001f280000300800 */
[----:B----4-:R0:W-:Y:S04]  /*37ee0*/  STS.U16 [R15+0x1f900], R13 ;  /* 0x01f9000d0f007388 */ /* 0x0101e80000000400 */
[----:B0-----:R-:W2:Y:S01]  /*37ef0*/  LDL.LU R15, [R1+0x6fb4] ;  /* 0x006fb400010f7983 */ /* 0x001ea20000300800 */
[----:B------:R0:W-:Y:S03]  /*37f00*/  STL [R1+0x6f80], R13 ;  /* 0x006f800d01007387 */ /* 0x0001e60000100800 */
[----:B0-----:R-:W3:Y:S01]  /*37f10*/  LDL.LU R13, [R1+0xc0] ;  /* 0x0000c000010d7983 */ /* 0x001ee20000300800 */
[----:B--2---:R-:W-:-:S05]  /*37f20*/  LOP3.LUT R5, R5, 0x20, RZ, 0x3c, !PT ;  /* 0x0000002005057812 */ /* 0x004fca00078e3cff */
[----:B------:R0:W-:Y:S01]  /*37f30*/  STS.U16 [R5+0x10200], R8 ;  /* 0x0102000805007388 */ /* 0x0001e20000000400 */
[----:B------:R1:W-:Y:S02]  /*37f40*/  STS.U16 [R5+0x10a00], R9 ;  /* 0x010a000905007388 */ /* 0x0003e40000000400 */
[----:B------:R2:W-:Y:S02]  /*37f50*/  STS.U16 [R5+0x11200], R10 ;  /* 0x0112000a05007388 */ /* 0x0005e40000000400 */
[----:B------:R2:W-:Y:S01]  /*37f60*/  STS.U16 [R5+0x11a00], R11 ;  /* 0x011a000b05007388 */ /* 0x0005e20000000400 */
[----:B------:R2:W-:Y:S01]  /*37f70*/  STS.U16 [R5+0x12200], R12 ;  /* 0x0122000c05007388 */ /* 0x0005e20000000400 */
[----:B------:R2:W-:Y:S03]  /*37f80*/  STS.U16 [R5+0x12a00], R26 ;  /* 0x012a001a05007388 */ /* 0x0005e60000000400 */
[----:B0-----:R-:W2:Y:S01]  /*37f90*/  LDL.LU R8, [R1+0x6fb0] ;  /* 0x006fb00001087983 */ /* 0x001ea20000300800 */
[----:B-1----:R-:W2:Y:S02]  /*37fa0*/  LDL.LU R9, [R1+0x6fac] ;  /* 0x006fac0001097983 */ /* 0x002ea40000300800 */
[----:B--2---:R-:W2:Y:S01]  /*37fb0*/  LDL.LU R10, [R1+0x6fa8] ;  /* 0x006fa800010a7983 */ /* 0x004ea20000300800 */
[----:B------:R-:W2:Y:S04]  /*37fc0*/  LDL.LU R11, [R1+0x6fa4] ;  /* 0x006fa400010b7983 */ /* 0x000ea80000300800 */
[----:B------:R-:W2:Y:S01]  /*37fd0*/  LDL.LU R12, [R1+0x6fa0] ;  /* 0x006fa000010c7983 */ /* 0x000ea20000300800 */
[----:B------:R-:W2:Y:S03]  /*37fe0*/  LDL.LU R26, [R1+0x6f9c] ;  /* 0x006f9c00011a7983 */ /* 0x000ea60000300800 */
[----:B---3--:R0:W-:Y:S04]  /*37ff0*/  STS.U16 [R5+0x13200], R13 ;  /* 0x0132000d05007388 */ /* 0x0081e80000000400 */
[----:B0-----:R-:W3:Y:S04]  /*38000*/  LDL.LU R13, [R1+0x70] ;  /* 0x00007000010d7983 */ /* 0x001ee80000300800 */
[----:B---3--:R0:W-:Y:S04]  /*38010*/  STL [R1+0x6f84], R13 ;  /* 0x006f840d01007387 */ /* 0x0081e80000100800 */
[----:B0-----:R-:W3:Y:S04]  /*38020*/  LDL.LU R13, [R1+0x74] ;  /* 0x00007400010d7983 */ /* 0x001ee80000300800 */
[----:B---3--:R0:W-:Y:S04]  /*38030*/  STL [R1+0x6f88], R13 ;  /* 0x006f880d01007387 */ /* 0x0081e80000100800 */
[----:B0-----:R-:W3:Y:S04]  /*38040*/  LDL.LU R13, [R1+0x7c] ;  /* 0x00007c00010d7983 */ /* 0x001ee80000300800 */
[----:B---3--:R0:W-:Y:S04]  /*38050*/  STL [R1+0x6f8c], R13 ;  /* 0x006f8c0d01007387 */ /* 0x0081e80000100800 */
[----:B0-----:R-:W3:Y:S04]  /*38060*/  LDL.LU R13, [R1+0x80] ;  /* 0x00008000010d7983 */ /* 0x001ee80000300800 */
[----:B---3--:R0:W-:Y:S04]  /*38070*/  STL [R1+0x6f90], R13 ;  /* 0x006f900d01007387 */ /* 0x0081e80000100800 */
[----:B0-----:R-:W3:Y:S01]  /*38080*/  LDL.LU R13, [R1+0x84] ;  /* 0x00008400010d7983 */ /* 0x001ee20000300800 */
[----:B------:R-:W-:Y:S02]  /*38090*/  STS.U16 [R5+0x13a00], R0 ;  /* 0x013a000005007388 */ /* 0x000fe40000000400 */
[----:B------:R-:W-:Y:S02]  /*380a0*/  STS.U16 [R5+0x14200], R14 ;  /* 0x0142000e05007388 */ /* 0x000fe40000000400 */
[----:B------:R-:W-:Y:S01]  /*380b0*/  STS.U16 [R5+0x14a00], R29 ;  /* 0x014a001d05007388 */ /* 0x000fe20000000400 */
[----:B------:R-:W-:Y:S01]  /*380c0*/  STS.U16 [R5+0x15200], R27 ;  /* 0x0152001b05007388 */ /* 0x000fe20000000400 */
[----:B------:R-:W-:Y:S02]  /*380d0*/  STS.U16 [R5+0x15a00], R25 ;  /* 0x015a001905007388 */ /* 0x000fe40000000400 */
[----:B------:R-:W-:Y:S02]  /*380e0*/  STS.U16 [R5+0x16200], R23 ;  /* 0x0162001705007388 */ /* 0x000fe40000000400 */
[----:B------:R-:W-:Y:S01]  /*380f0*/  STS.U16 [R5+0x16a00], R21 ;  /* 0x016a001505007388 */ /* 0x000fe20000000400 */
[----:B---3--:R0:W-:Y:S04]  /*38100*/  STL [R1+0x6f94], R13 ;  /* 0x006f940d01007387 */ /* 0x0081e80000100800 */
        /* <DEDUP_REMOVED lines=9> */
[----:B------:R0:W-:Y:S01]  /*381a0*/  STS.U16 [R5+0x1b200], R28 ;  /* 0x01b2001c05007388 */ /* 0x0001e20000000400 */
[----:B------:R-:W-:-:S02]  /*381b0*/  IMAD.SHL.U32 R7, R7, 0x2, RZ ;  /* 0x0000000207077824 */ /* 0x000fc400078e00ff */
[----:B------:R1:W-:Y:S02]  /*381c0*/  STS.U16 [R5+0x1ba00], R3 ;  /* 0x01ba000305007388 */ /* 0x0003e40000000400 */
[----:B------:R0:W-:Y:S01]  /*381d0*/  STS.U16 [R5+0x1c200], R4 ;  /* 0x01c2000405007388 */ /* 0x0001e20000000400 */
[----:B------:R-:W-:Y:S04]  /*381e0*/  STS.U16 [R5+0x1ca00], R6 ;  /* 0x01ca000605007388 */ /* 0x000fe80000000400 */
[----:B---3--:R3:W-:Y:S01]  /*381f0*/  STL [R1+0x6f98], R13 ;  /* 0x006f980d01007387 */ /* 0x0087e20000100800 */
[----:B0-----:R-:W4:Y:S02]  /*38200*/  LDL.LU R28, [R1+0x6c] ;  /* 0x00006c00011c7983 */ /* 0x001f240000300800 */
        /* <DEDUP_REMOVED lines=14> */
[----:B-1----:R-:W4:Y:S01]  /*382f0*/  LDL.LU R3, [R1+0x2c] ;  /* 0x00002c0001037983 */ /* 0x002f220000300800 */
[----:B------:R-:W4:Y:S01]  /*38300*/  LDL.LU R4, [R1+0x24] ;  /* 0x0000240001047983 */ /* 0x000f220000300800 */
[----:B---3--:R-:W-:Y:S01]  /*38310*/  LOP3.LUT R13, R7, 0x20, RZ, 0x3c, !PT ;  /* 0x00000020070d7812 */ /* 0x008fe200078e3cff */
[----:B------:R-:W4:Y:S01]  /*38320*/  LDL.LU R5, [R1+0x1c] ;  /* 0x00001c0001057983 */ /* 0x000f220000300800 */
[----:B------:R-:W4:Y:S01]  /*38330*/  LDL.LU R6, [R1+0x14] ;  /* 0x0000140001067983 */ /* 0x000f220000300800 */
[----:B------:R-:W4:Y:S02]  /*38340*/  LDL.LU R7, [R1+0xc] ;  /* 0x00000c0001077983 */ /* 0x000f240000300800 */
[----:B--2---:R-:W-:Y:S01]  /*38350*/  STL [R1+0x6de4], R26 ;  /* 0x006de41a01007387 */ /* 0x004fe20000100800 */
[----:B------:R-:W-:Y:S01]  /*38360*/  STS.U16 [R13+0x1d200], R26 ;  /* 0x01d2001a0d007388 */ /* 0x000fe20000000400 */
[----:B------:R-:W-:Y:S02]  /*38370*/  STL [R1+0x6dec], R26 ;  /* 0x006dec1a01007387 */ /* 0x000fe40000100800 */
[----:B------:R-:W-:Y:S02]  /*38380*/  STL [R1+0x6df4], R26 ;  /* 0x006df41a01007387 */ /* 0x000fe40000100800 */
[----:B------:R-:W-:Y:S01]  /*38390*/  STS.U16 [R13+0x1da00], R12 ;  /* 0x01da000c0d007388 */ /* 0x000fe20000000400 */
[----:B------:R-:W-:Y:S04]  /*383a0*/  STL [R1+0x6dfc], R26 ;  /* 0x006dfc1a01007387 */ /* 0x000fe80000100800 */
[----:B------:R-:W-:Y:S01]  /*383b0*/  STS.U16 [R13+0x1e200], R11 ;  /* 0x01e2000b0d007388 */ /* 0x000fe20000000400 */
[----:B------:R-:W-:Y:S02]  /*383c0*/  STL [R1+0x6e04], R26 ;  /* 0x006e041a01007387 */ /* 0x000fe40000100800 */
[----:B------:R-:W-:Y:S02]  /*383d0*/  STS.U16 [R13+0x1ea00], R10 ;  /* 0x01ea000a0d007388 */ /* 0x000fe40000000400 */
[----:B------:R-:W-:Y:S01]  /*383e0*/  STS.U16 [R13+0x1f200], R9 ;  /* 0x01f200090d007388 */ /* 0x000fe20000000400 */
[----:B------:R-:W-:Y:S01]  /*383f0*/  STL [R1+0x6df8], R9 ;  /* 0x006df80901007387 */ /* 0x000fe20000100800 */
[----:B------:R-:W-:Y:S03]  /*38400*/  STL [R1+0x6e00], R9 ;  /* 0x006e000901007387 */ /* 0x000fe60000100800 */
[----:B------:R0:W-:Y:S04]  /*38410*/  STS.U16 [R13+0x1fa00], R8 ;  /* 0x01fa00080d007388 */ /* 0x0001e80000000400 */
[----:B0-----:R-:W2:Y:S01]  /*38420*/  LDL.LU R13, [R1+0x6f98] ;  /* 0x006f9800010d7983 */ /* 0x001ea20000300800 */
[----:B------:R-:W-:-:S05]  /*38430*/  LOP3.LUT R24, R15, 0x30, RZ, 0x3c, !PT ;  /* 0x000000300f187812 */ /* 0x000fca00078e3cff */
[----:B--2---:R0:W-:Y:S04]  /*38440*/  STS.U16 [R24+0x10300], R13 ;  /* 0x0103000d18007388 */ /* 0x0041e80000000400 */
[----:B0-----:R-:W2:Y:S04]  /*38450*/  LDL.LU R13, [R1+0x6f94] ;  /* 0x006f9400010d7983 */ /* 0x001ea80000300800 */
        /* <DEDUP_REMOVED lines=8> */
[----:B--2---:R0:W-:Y:S01]  /*384e0*/  STS.U16 [R24+0x12b00], R13 ;  /* 0x012b000d18007388 */ /* 0x0041e20000000400 */
[----:B----4-:R1:W-:Y:S02]  /*384f0*/  STS.U16 [R24+0x13300], R28 ;  /* 0x0133001c18007388 */ /* 0x0103e40000000400 */
[----:B------:R2:W-:Y:S02]  /*38500*/  STS.U16 [R24+0x13b00], R0 ;  /* 0x013b000018007388 */ /* 0x0005e40000000400 */
[----:B------:R4:W-:Y:S01]  /*38510*/  STS.U16 [R24+0x14300], R14 ;  /* 0x0143000e18007388 */ /* 0x0009e20000000400 */
[----:B------:R4:W-:Y:S01]  /*38520*/  STS.U16 [R24+0x14b00], R29 ;  /* 0x014b001d18007388 */ /* 0x0009e20000000400 */
[----:B------:R4:W-:Y:S03]  /*38530*/  STS.U16 [R24+0x15300], R27 ;  /* 0x0153001b18007388 */ /* 0x0009e60000000400 */
[----:B0-----:R-:W3:Y:S01]  /*38540*/  LDL.LU R13, [R1+0x6f80] ;  /* 0x006f8000010d7983 */ /* 0x001ee20000300800 */
[----:B-1----:R-:W3:Y:S02]  /*38550*/  LDL.LU R28, [R1+0x8] ;  /* 0x00000800011c7983 */ /* 0x002ee40000300800 */
[----:B--2---:R-:W2:Y:S02]  /*38560*/  LDL.LU R0, [R1+0x6f7c] ;  /* 0x006f7c0001007983 */ /* 0x004ea40000300800 */
[----:B----4-:R-:W4:Y:S01]  /*38570*/  LDL.LU R14, [R1+0x6f78] ;  /* 0x006f7800010e7983 */ /* 0x010f220000300800 */
[----:B------:R-:W2:Y:S01]  /*38580*/  LDL.LU R29, [R1+0x6f74] ;  /* 0x006f7400011d7983 */ /* 0x000ea20000300800 */
[----:B------:R-:W2:Y:S03]  /*38590*/  LDL.LU R27, [R1+0x6f70] ;  /* 0x006f7000011b7983 */ /* 0x000ea60000300800 */
[----:B------:R0:W-:Y:S01]  /*385a0*/  STS.U16 [R24+0x15b00], R25 ;  /* 0x015b001918007388 */ /* 0x0001e20000000400 */
[----:B------:R1:W-:Y:S02]  /*385b0*/  STS.U16 [R24+0x16300], R23 ;  /* 0x0163001718007388 */ /* 0x0003e40000000400 */
[----:B------:R1:W-:Y:S02]  /*385c0*/  STS.U16 [R24+0x16b00], R21 ;  /* 0x016b001518007388 */ /* 0x0003e40000000400 */
[----:B------:R1:W-:Y:S01]  /*385d0*/  STS.U16 [R24+0x17300], R19 ;  /* 0x0173001318007388 */ /* 0x0003e20000000400 */
[----:B------:R1:W-:Y:S01]  /*385e0*/  STS.U16 [R24+0x17b00], R17 ;  /* 0x017b001118007388 */ /* 0x0003e20000000400 */
[----:B------:R1:W-:Y:S03]  /*385f0*/  STS.U16 [R24+0x18300], R16 ;  /* 0x0183001018007388 */ /* 0x0003e60000000400 */
[----:B0-----:R-:W2:Y:S01]  /*38600*/  LDL.LU R25, [R1+0x6f6c] ;  /* 0x006f6c0001197983 */ /* 0x001ea20000300800 */
[----:B-1----:R-:W2:Y:S03]  /*38610*/  LDL.LU R23, [R1+0x6f68] ;  /* 0x006f680001177983 */ /* 0x002ea60000300800 */
[----:B------:R-:W2:Y:S01]  /*38620*/  LDL.LU R21, [R1+0x6f64] ;  /* 0x006f640001157983 */ /* 0x000ea20000300800 */
[----:B------:R-:W2:Y:S03]  /*38630*/  LDL.LU R19, [R1+0x6f60] ;  /* 0x006f600001137983 */ /* 0x000ea60000300800 */
        /* <DEDUP_REMOVED lines=16> */
[----:B------:R1:W-:Y:S01]  /*38740*/  STS.U16 [R24+0x1cb00], R7 ;  /* 0x01cb000718007388 */ /* 0x0003e20000000400 */
[----:B0-----:R-:W2:Y:S01]  /*38750*/  LDL.LU R5, [R1+0x6f3c] ;  /* 0x006f3c0001057983 */ /* 0x001ea20000300800 */
[----:B-1----:R-:W2:Y:S02]  /*38760*/  LDL.LU R6, [R1+0x6f38] ;  /* 0x006f380001067983 */ /* 0x002ea40000300800 */
[----:B------:R-:W2:Y:S02]  /*38770*/  LDL.LU R7, [R1+0x6f34] ;  /* 0x006f340001077983 */ /* 0x000ea40000300800 */
[----:B--2---:R-:W-:Y:S01]  /*38780*/  STS.U16 [R24+0x1d300], R7 ;  /* 0x01d3000718007388 */ /* 0x004fe20000000400 */
[----:B------:R-:W-:Y:S02]  /*38790*/  STS.U16 [R24+0x1db00], R6 ;  /* 0x01db000618007388 */ /* 0x000fe40000000400 */
[----:B------:R-:W-:Y:S01]  /*387a0*/  STS.U16 [R24+0x1e300], R5 ;  /* 0x01e3000518007388 */ /* 0x000fe20000000400 */
[----:B------:R-:W-:Y:S01]  /*387b0*/  STL [R1+0x6de8], R5 ;  /* 0x006de80501007387 */ /* 0x000fe20000100800 */
[----:B------:R-:W-:Y:S02]  /*387c0*/  STS.U16 [R24+0x1eb00], R4 ;  /* 0x01eb000418007388 */ /* 0x000fe40000000400 */
[----:B------:R-:W-:Y:S02]  /*387d0*/  STL [R1+0x6df0], R5 ;  /* 0x006df00501007387 */ /* 0x000fe40000100800 */
[----:B------:R0:W-:Y:S01]  /*387e0*/  STS.U16 [R24+0x1f300], R3 ;  /* 0x01f3000318007388 */ /* 0x0001e20000000400 */
[----:B------:R1:W-:Y:S04]  /*387f0*/  STS.U16 [R24+0x1fb00], R2 ;  /* 0x01fb000218007388 */ /* 0x0003e80000000400 */
[----:B0-----:R-:W2:Y:S01]  /*38800*/  LDL.LU R3, [R1] ;  /* 0x0000000001037983 */ /* 0x001ea20000300800 */
[----:B-1----:R-:W2:Y:S02]  /*38810*/  LDL.LU R24, [R1+0x6f30] ;  /* 0x006f300001187983 */ /* 0x002ea40000300800 */
[----:B------:R-:W2:Y:S01]  /*38820*/  LDL.LU R2, [R1+0x4] ;  /* 0x0000040001027983 */ /* 0x000ea20000300800 */
[----:B------:R-:W-:-:S05]  /*38830*/  LOP3.LUT R15, R15, 0x40, RZ, 0x3c, !PT ;  /* 0x000000400f0f7812 */ /* 0x000fca00078e3cff */
[----:B---3--:R0:W-:Y:S04]  /*38840*/  STS.U16 [R15+0x10400], R28 ;  /* 0x0104001c0f007388 */ /* 0x0081e80000000400 */
[----:B0-----:R-:W3:Y:S04]  /*38850*/  LDL.LU R28, [R1+0x6f2c] ;  /* 0x006f2c00011c7983 */ /* 0x001ee80000300800 */
[----:B--2---:R0:W-:Y:S01]  /*38860*/  STS.U16 [R15+0x10c00], R2 ;  /* 0x010c00020f007388 */ /* 0x0041e20000000400 */
[----:B------:R1:W-:Y:S03]  /*38870*/  STS.U16 [R15+0x11400], R3 ;  /* 0x011400030f007388 */ /* 0x0003e60000000400 */
[----:B0-----:R-:W2:Y:S04]  /*38880*/  LDL R2, [R1+0x1ccc] ;  /* 0x001ccc0001027983 */ /* 0x001ea80000100800 */
[----:B-1----:R-:W2:Y:S01]  /*38890*/  LDL R3, [R1+0x15cc] ;  /* 0x0015cc0001037983 */ /* 0x002ea20000100800 */
[----:B------:R-:W-:-:S03]  /*388a0*/  PRMT R0, RZ, 0x7610, R0 ;  /* 0x00007610ff007816 */ /* 0x000fc60000000000 */
[----:B---3--:R-:W-:Y:S01]  /*388b0*/  STS.U16 [R15+0x11c00], R28 ;  /* 0x011c001c0f007388 */ /* 0x008fe20000000400 */
[----:B------:R-:W-:Y:S02]  /*388c0*/  STS.U16 [R15+0x12400], R24 ;  /* 0x012400180f007388 */ /* 0x000fe40000000400 */
[----:B------:R-:W-:Y:S02]  /*388d0*/  STS.U16 [R15+0x12c00], R22 ;  /* 0x012c00160f007388 */ /* 0x000fe40000000400 */
[----:B------:R-:W-:Y:S01]  /*388e0*/  STS.U16 [R15+0x13400], R20 ;  /* 0x013400140f007388 */ /* 0x000fe20000000400 */
[----:B------:R-:W-:Y:S04]  /*388f0*/  STS.U16 [R15+0x13c00], R18 ;  /* 0x013c00120f007388 */ /* 0x000fe80000000400 */
[----:B--2---:R-:W2:Y:S01]  /*38900*/  @!P0 LDG.E.U16 R0, [R2.64] ;  /* 0x0000000602008981 */ /* 0x004ea2000c1e1500 */
[----:B------:R-:W-:Y:S02]  /*38910*/  STS.U16 [R15+0x14400], R16 ;  /* 0x014400100f007388 */ /* 0x000fe40000000400 */
[----:B------:R-:W-:Y:S02]  /*38920*/  STS.U16 [R15+0x14c00], R17 ;  /* 0x014c00110f007388 */ /* 0x000fe40000000400 */
[----:B------:R-:W-:Y:S01]  /*38930*/  STS.U16 [R15+0x15400], R19 ;  /* 0x015400130f007388 */ /* 0x000fe20000000400 */
[----:B------:R-:W-:Y:S01]  /*38940*/  STS.U16 [R15+0x15c00], R21 ;  /* 0x015c00150f007388 */ /* 0x000fe20000000400 */
[----:B------:R-:W-:Y:S02]  /*38950*/  STS.U16 [R15+0x16400], R23 ;  /* 0x016400170f007388 */ /* 0x000fe40000000400 */
[----:B------:R-:W-:Y:S02]  /*38960*/  STS.U16 [R15+0x16c00], R25 ;  /* 0x016c00190f007388 */ /* 0x000fe40000000400 */
[----:B------:R-:W-:Y:S01]  /*38970*/  STS.U16 [R15+0x17400], R27 ;  /* 0x0174001b0f007388 */ /* 0x000fe20000000400 */
[----:B------:R0:W-:Y:S04]  /*38980*/  STS.U16 [R15+0x17c00], R29 ;  /* 0x017c001d0f007388 */ /* 0x0001e80000000400 */
[----:B0-----:R-:W3:Y:S04]  /*38990*/  LDL.LU R15, [R1+0x6f28] ;  /* 0x006f2800010f7983 */ /* 0x001ee80000300800 */
[----:B--2---:R0:W-:Y:S04]  /*389a0*/  STL [R1+0x154], R0 ;  /* 0x0001540001007387 */ /* 0x0041e80000100800 */
[----:B0-----:R-:W2:Y:S01]  /*389b0*/  LDL.LU R0, [R1+0x6f24] ;  /* 0x006f240001007983 */ /* 0x001ea20000300800 */
[----:B------:R-:W2:Y:S02]  /*389c0*/  LDL R2, [R1+0x15c8] ;  /* 0x0015c80001027983 */ /* 0x000ea40000100800 */
[----:B------:R-:W2:Y:S01]  /*389d0*/  LDL R3, [R1+0x1cc8] ;  /* 0x001cc80001037983 */ /* 0x000ea20000100800 */
[----:B---3--:R-:W-:-:S02]  /*389e0*/  PRMT R15, RZ, 0x7610, R15 ;  /* 0x00007610ff0f7816 */ /* 0x008fc4000000000f */
[----:B--2---:R-:W-:-:S04]  /*389f0*/  @!P0 LOP3.LUT R3, R3, R2, RZ, 0x3c, !PT ;  /* 0x0000000203038212 */ /* 0x004fc800078e3cff */
        /* <DEDUP_REMOVED lines=596> */
[----:B------:R0:W2:Y:S04]  /*3af40*/  @!P0 LDG.E.U16 R15, [R2.64] ;  /* 0x00000006020f8981 */ /* 0x0000a8000c1e1500 */
[----:B0-----:R-:W4:Y:S04]  /*3af50*/  LDL R2, [R1+0x1798] ;  /* 0x0017980001027983 */ /* 0x001f280000100800 */
[----:B------:R-:W4:Y:S01]  /*3af60*/  LDL R3, [R1+0x179c] ;  /* 0x00179c0001037983 */ /* 0x000f220000100800 */
[----:B---3--:R-:W-:Y:S02]  /*3af70*/  PRMT R14, RZ, 0x7610, R14 ;  /* 0x00007610ff0e7816 */ /* 0x008fe4000000000e */
[----:B----4-:R-:W-:-:S04]  /*3af80*/  @!P0 LOP3.LUT R3, R3, R2, RZ, 0x3c, !PT ;  /* 0x0000000203038212 */ /* 0x010fc800078e3cff */
[----:B------:R-:W-:-:S04]  /*3af90*/  @!P0 LOP3.LUT R2, R3, R2, RZ, 0x3c, !PT ;  /* 0x0000000203028212 */ /* 0x000fc800078e3cff */
[----:B------:R-:W-:-:S05]  /*3afa0*/  @!P0 LOP3.LUT R3, R3, R2, RZ, 0x3c, !PT ;  /* 0x0000000203038212 */ /* 0x000fca00078e3cff */
[----:B------:R-:W3:Y:S04]  /*3afb0*/  @!P0 LDG.E.U16 R14, [R2.64] ;  /* 0x00000006020e8981 */ /* 0x000ee8000c1e1500 */
[----:B--2---:R0:W-:Y:S04]  /*3afc0*/  STL [R1+0x48], R15 ;  /* 0x0000480f01007387 */ /* 0x0041e80000100800 */
[----:B0-----:R-:W2:Y:S04]  /*3afd0*/  LDL R15, [R1+0x165c] ;  /* 0x00165c00010f7983 */ /* 0x001ea80000100800 */
        /* <DEDUP_REMOVED lines=35> */
[----:B------:R-:W2:Y:S01]  /*3b210*/  @!P0 LDG.E.U16 R14, [R2.64] ;  /* 0x00000006020e8981 */ /* 0x000ea2000c1e1500 */
[----:B---3--:R-:W-:-:S03]  /*3b220*/  PRMT R0, RZ, 0x7610, R0 ;  /* 0x00007610ff007816 */ /* 0x008fc60000000000 */
[----:B--2---:R0:W-:Y:S04]  /*3b230*/  STL [R1+0x24], R14 ;  /* 0x0000240e01007387 */ /* 0x0041e80000100800 */
[----:B0-----:R-:W2:Y:S01]  /*3b240*/  LDL.LU R14, [R1+0x6e08] ;  /* 0x006e0800010e7983 */ /* 0x001ea20000300800 */
[----:B------:R-:W3:Y:S02]  /*3b250*/  LDL R3, [R1+0x1658] ;  /* 0x0016580001037983 */ /* 0x000ee40000100800 */
[----:B------:R-:W-:Y:S01]  /*3b260*/  @!P0 IMAD.MOV.U32 R2, RZ, RZ, R15 ;  /* 0x000000ffff028224 */ /* 0x000fe200078e000f */
[----:B------:R-:W-:Y:S02]  /*3b270*/  PRMT R29, RZ, 0x7610, R29 ;  /* 0x00007610ff1d7816 */ /* 0x000fe4000000001d */
[----:B------:R-:W-:-:S02]  /*3b280*/  PRMT R13, RZ, 0x7610, R13 ;  /* 0x00007610ff0d7816 */ /* 0x000fc4000000000d */
[----:B------:R-:W-:Y:S02]  /*3b290*/  PRMT R12, RZ, 0x7610, R12 ;  /* 0x00007610ff0c7816 */ /* 0x000fe4000000000c */
[----:B------:R-:W-:Y:S02]  /*3b2a0*/  PRMT R11, RZ, 0x7610, R11 ;  /* 0x00007610ff0b7816 */ /* 0x000fe4000000000b */
[----:B------:R-:W-:Y:S01]  /*3b2b0*/  PRMT R10, RZ, 0x7610, R10 ;  /* 0x00007610ff0a7816 */ /* 0x000fe2000000000a */
[----:B------:R-:W4:Y:S04]  /*3b2c0*/  LDL R15, [R1+0x1794] ;  /* 0x00179400010f7983 */ /* 0x000f280000100800 */
[----:B---3--:R0:W3:Y:S04]  /*3b2d0*/  @!P0 LDG.E.U16 R0, [R2.64] ;  /* 0x0000000602008981 */ /* 0x0080e8000c1e1500 */
[----:B0-----:R-:W2:Y:S04]  /*3b2e0*/  LDL R2, [R1+0x1618] ;  /* 0x0016180001027983 */ /* 0x001ea80000100800 */
[----:B------:R-:W2:Y:S02]  /*3b2f0*/  LDL R3, [R1+0x161c] ;  /* 0x00161c0001037983 */ /* 0x000ea40000100800 */
[----:B--2---:R-:W-:-:S04]  /*3b300*/  @!P0 LOP3.LUT R3, R3, R2, RZ, 0x3c, !PT ;  /* 0x0000000203038212 */ /* 0x004fc800078e3cff */
[----:B------:R-:W-:-:S04]  /*3b310*/  @!P0 LOP3.LUT R2, R3, R2, RZ, 0x3c, !PT ;  /* 0x0000000203028212 */ /* 0x000fc800078e3cff */
[----:B------:R-:W-:-:S05]  /*3b320*/  @!P0 LOP3.LUT R3, R3, R2, RZ, 0x3c, !PT ;  /* 0x0000000203038212 */ /* 0x000fca00078e3cff */
[----:B------:R0:W2:Y:S04]  /*3b330*/  @!P0 LDG.E.U16 R29, [R2.64] ;  /* 0x00000006021d8981 */ /* 0x0000a8000c1e1500 */
        /* <DEDUP_REMOVED lines=24> */
[----:B0-----:R-:W2:Y:S01]  /*3b4c0*/  LDL R3, [R1+0x1790] ;  /* 0x0017900001037983 */ /* 0x001ea20000100800 */
[----:B------:R-:W-:Y:S01]  /*3b4d0*/  PRMT R14, RZ, 0x7610, R14 ;  /* 0x00007610ff0e7816 */ /* 0x000fe2000000000e */
[----:B----4-:R-:W-:Y:S01]  /*3b4e0*/  @!P0 IMAD.MOV.U32 R2, RZ, RZ, R15 ;  /* 0x000000ffff028224 */ /* 0x010fe200078e000f */
[----:B------:R-:W-:Y:S01]  /*3b4f0*/  PRMT R26, RZ, 0x7610, R26 ;  /* 0x00007610ff1a7816 */ /* 0x000fe2000000001a */
[----:B------:R-:W4:Y:S04]  /*3b500*/  LDL R15, [R1+0x1610] ;  /* 0x00161000010f7983 */ /* 0x000f280000100800 */
[----:B--2---:R0:W2:Y:S04]  /*3b510*/  @!P0 LDG.E.U16 R14, [R2.64] ;  /* 0x00000006020e8981 */ /* 0x0040a8000c1e1500 */
[----:B0-----:R-:W2:Y:S04]  /*3b520*/  LDL R2, [R1+0x1750] ;  /* 0x0017500001027983 */ /* 0x001ea80000100800 */
        /* <DEDUP_REMOVED lines=42> */
[----:B------:R3:W2:Y:S01]  /*3b7d0*/  @!P0 LDG.E.U16 R26, [R2.64] ;  /* 0x00000006021a8981 */ /* 0x0006a2000c1e1500 */
[----:B------:R-:W-:Y:S01]  /*3b7e0*/  PRMT R28, RZ, 0x7610, R28 ;  /* 0x00007610ff1c7816 */ /* 0x000fe2000000001c */
[----:B---3--:R-:W-:Y:S02]  /*3b7f0*/  @!P0 IMAD.MOV.U32 R2, RZ, RZ, R14 ;  /* 0x000000ffff028224 */ /* 0x008fe400078e000e */
[----:B----4-:R-:W-:-:S05]  /*3b800*/  @!P0 IMAD.MOV.U32 R3, RZ, RZ, R15 ;  /* 0x000000ffff038224 */ /* 0x010fca00078e000f */
[----:B------:R0:W3:Y:S04]  /*3b810*/  @!P0 LDG.E.U16 R28, [R2.64] ;  /* 0x00000006021c8981 */ /* 0x0000e8000c1e1500 */
[----:B--2---:R1:W-:Y:S04]  /*3b820*/  STL [R1+0x4], R26 ;  /* 0x0000041a01007387 */ /* 0x0043e80000100800 */
[----:B-1----:R-:W2:Y:S01]  /*3b830*/  LDL.LU R26, [R1+0x6df4] ;  /* 0x006df400011a7983 */ /* 0x002ea20000300800 */
[----:B0-----:R-:W4:Y:S02]  /*3b840*/  LDL R2, [R1+0x15e8] ;  /* 0x0015e80001027983 */ /* 0x001f240000100800 */
[----:B------:R-:W4:Y:S01]  /*3b850*/  LDL R3, [R1+0x1d0c] ;  /* 0x001d0c0001037983 */ /* 0x000f220000100800 */
[----:B------:R-:W-:Y:S01]  /*3b860*/  PRMT R9, RZ, 0x7610, R9 ;  /* 0x00007610ff097816 */ /* 0x000fe20000000009 */
[----:B------:R-:W2:Y:S04]  /*3b870*/  LDL R15, [R1+0x1d90] ;  /* 0x001d9000010f7983 */ /* 0x000ea80000100800 */
[----:B------:R-:W2:Y:S01]  /*3b880*/  LDL R14, [R1+0x1dbc] ;  /* 0x001dbc00010e7983 */ /* 0x000ea20000100800 */
[----:B---3--:R-:W-:Y:S01]  /*3b890*/  STL [R1+0x6dc0], R28 ;  /* 0x006dc01c01007387 */ /* 0x008fe20000100800 */
[----:B----4-:R-:W-:-:S04]  /*3b8a0*/  @!P0 LOP3.LUT R3, R3, R2, RZ, 0x3c, !PT ;  /* 0x0000000203038212 */ /* 0x010fc800078e3cff */
[----:B------:R-:W-:-:S04]  /*3b8b0*/  @!P0 LOP3.LUT R2, R3, R2, RZ, 0x3c, !PT ;  /* 0x0000000203028212 */ /* 0x000fc800078e3cff */
[----:B------:R-:W-:-:S05]  /*3b8c0*/  @!P0 LOP3.LUT R3, R3, R2, RZ, 0x3c, !PT ;  /* 0x0000000203038212 */ /* 0x000fca00078e3cff */
[----:B------:R0:W3:Y:S04]  /*3b8d0*/  @!P0 LDG.E.U16 R9, [R2.64] ;  /* 0x0000000602098981 */ /* 0x0000e8000c1e1500 */
[----:B0-----:R-:W4:Y:S04]  /*3b8e0*/  LDL R2, [R1+0x1d10] ;  /* 0x001d100001027983 */ /* 0x001f280000100800 */
[----:B------:R-:W4:Y:S01]  /*3b8f0*/  LDL R3, [R1+0x1d4c] ;  /* 0x001d4c0001037983 */ /* 0x000f220000100800 */
[----:B------:R-:W-:-:S03]  /*3b900*/  PRMT R8, RZ, 0x7610, R8 ;  /* 0x00007610ff087816 */ /* 0x000fc60000000008 */
[----:B---3--:R0:W-:Y:S04]  /*3b910*/  STL [R1+0x6dc4], R9 ;  /* 0x006dc40901007387 */ /* 0x0081e80000100800 */
[----:B0-----:R-:W3:Y:S01]  /*3b920*/  LDL R9, [R1+0x1d8c] ;  /* 0x001d8c0001097983 */ /* 0x001ee20000100800 */
[----:B----4-:R-:W-:-:S04]  /*3b930*/  @!P0 LOP3.LUT R3, R3, R2, RZ, 0x3c, !PT ;  /* 0x0000000203038212 */ /* 0x010fc800078e3cff */
[----:B------:R-:W-:-:S04]  /*3b940*/  @!P0 LOP3.LUT R2, R3, R2, RZ, 0x3c, !PT ;  /* 0x0000000203028212 */ /* 0x000fc800078e3cff */
[----:B------:R-:W-:-:S05]  /*3b950*/  @!P0 LOP3.LUT R3, R3, R2, RZ, 0x3c, !PT ;  /* 0x0000000203038212 */ /* 0x000fca00078e3cff */
[----:B------:R0:W4:Y:S04]  /*3b960*/  @!P0 LDG.E.U16 R8, [R2.64] ;  /* 0x0000000602088981 */ /* 0x000128000c1e1500 */
[----:B0-----:R-:W2:Y:S01]  /*3b970*/  LDL R3, [R1+0x1d50] ;  /* 0x001d500001037983 */ /* 0x001ea20000100800 */
[----:B------:R-:W-:Y:S01]  /*3b980*/  PRMT R7, RZ, 0x7610, R7 ;  /* 0x00007610ff077816 */ /* 0x000fe20000000007 */
[----:B---3--:R-:W-:-:S05]  /*3b990*/  @!P0 IMAD.MOV.U32 R2, RZ, RZ, R9 ;  /* 0x000000ffff028224 */ /* 0x008fca00078e0009 */
[----:B--2---:R0:W2:Y:S01]  /*3b9a0*/  @!P0 LDG.E.U16 R7, [R2.64] ;  /* 0x0000000602078981 */ /* 0x0040a2000c1e1500 */
[----:B------:R-:W-:-:S03]  /*3b9b0*/  PRMT R6, RZ, 0x7610, R6 ;  /* 0x00007610ff067816 */ /* 0x000fc60000000006 */
[----:B----4-:R1:W-:Y:S01]  /*3b9c0*/  STL [R1+0x6dc8], R8 ;  /* 0x006dc80801007387 */ /* 0x0103e20000100800 */
[----:B0-----:R-:W-:Y:S02]  /*3b9d0*/  @!P0 IMAD.MOV.U32 R2, RZ, RZ, R14 ;  /* 0x000000ffff028224 */ /* 0x001fe400078e000e */
[----:B------:R-:W-:-:S05]  /*3b9e0*/  @!P0 IMAD.MOV.U32 R3, RZ, RZ, R15 ;  /* 0x000000ffff038224 */ /* 0x000fca00078e000f */
[----:B------:R0:W3:Y:S04]  /*3b9f0*/  @!P0 LDG.E.U16 R6, [R2.64] ;  /* 0x0000000602068981 */ /* 0x0000e8000c1e1500 */
[----:B--2---:R2:W-:Y:S01]  /*3ba00*/  STL [R1+0x6dcc], R7 ;  /* 0x006dcc0701007387 */ /* 0x0045e20000100800 */
[----:B0-----:R-:W4:Y:S02]  /*3ba10*/  LDL R2, [R1+0x1788] ;  /* 0x0017880001027983 */ /* 0x001f240000100800 */
[----:B------:R-:W4:Y:S01]  /*3ba20*/  LDL R3, [R1+0x178c] ;  /* 0x00178c0001037983 */ /* 0x000f220000100800 */
[----:B------:R-:W-:Y:S01]  /*3ba30*/  PRMT R5, RZ, 0x7610, R5 ;  /* 0x00007610ff057816 */ /* 0x000fe20000000005 */
[----:B------:R-:W3:Y:S04]  /*3ba40*/  LDL R15, [R1+0x16c8] ;  /* 0x0016c800010f7983 */ /* 0x000ee80000100800 */
[----:B------:R-:W3:Y:S04]  /*3ba50*/  LDL R14, [R1+0x16cc] ;  /* 0x0016cc00010e7983 */ /* 0x000ee80000100800 */
[----:B------:R-:W3:Y:S04]  /*3ba60*/  LDL R9, [R1+0x1688] ;  /* 0x0016880001097983 */ /* 0x000ee80000100800 */
[----:B-1----:R-:W3:Y:S04]  /*3ba70*/  LDL R8, [R1+0x168c] ;  /* 0x00168c0001087983 */ /* 0x002ee80000100800 */
[----:B--2---:R-:W2:Y:S01]  /*3ba80*/  LDL R7, [R1+0x174c] ;  /* 0x00174c0001077983 */ /* 0x004ea20000100800 */
[----:B----4-:R-:W-:-:S04]  /*3ba90*/  @!P0 LOP3.LUT R3, R3, R2, RZ, 0x3c, !PT ;  /* 0x0000000203038212 */ /* 0x010fc800078e3cff */
[----:B------:R-:W-:-:S04]  /*3baa0*/  @!P0 LOP3.LUT R2, R3, R2, RZ, 0x3c, !PT ;  /* 0x0000000203028212 */ /* 0x000fc800078e3cff */
[----:B------:R-:W-:-:S05]  /*3bab0*/  @!P0 LOP3.LUT R3, R3, R2, RZ, 0x3c, !PT ;  /* 0x0000000203038212 */ /* 0x000fca00078e3cff */
[----:B------:R-:W4:Y:S04]  /*3bac0*/  @!P0 LDG.E.U16 R5, [R2.64] ;  /* 0x0000000602058981 */ /* 0x000f28000c1e1500 */
[----:B---3--:R-:W-:Y:S01]  /*3bad0*/  STL [R1+0x6dd0], R6 ;  /* 0x006dd00601007387 */ /* 0x008fe20000100800 */
[----:B------:R-:W-:-:S03]  /*3bae0*/  PRMT R26, RZ, 0x7610, R26 ;  /* 0x00007610ff1a7816 */ /* 0x000fc6000000001a */
[----:B----4-:R0:W-:Y:S04]  /*3baf0*/  STL [R1+0x1c], R5 ;  /* 0x00001c0501007387 */ /* 0x0101e80000100800 */
[----:B0-----:R-:W3:Y:S01]  /*3bb00*/  LDL.LU R5, [R1+0x6df0] ;  /* 0x006df00001057983 */ /* 0x001ee20000300800 */
[----:B------:R-:W4:Y:S02]  /*3bb10*/  LDL R3, [R1+0x1748] ;  /* 0x0017480001037983 */ /* 0x000f240000100800 */
[----:B--2---:R-:W-:Y:S02]  /*3bb20*/  @!P0 IMAD.MOV.U32 R2, RZ, RZ, R7 ;  /* 0x000000ffff028224 */ /* 0x004fe400078e0007 */
[----:B------:R-:W2:Y:S04]  /*3bb30*/  LDL R7, [R1+0x164c] ;  /* 0x00164c0001077983 */ /* 0x000ea80000100800 */
[----:B----4-:R-:W4:Y:S04]  /*3bb40*/  @!P0 LDG.E.U16 R26, [R2.64] ;  /* 0x00000006021a8981 */ /* 0x010f28000c1e1500 */
[----:B----4-:R0:W-:Y:S04]  /*3bb50*/  STL [R1+0x18], R26 ;  /* 0x0000181a01007387 */ /* 0x0101e80000100800 */
[----:B0-----:R-:W4:Y:S01]  /*3bb60*/  LDL.LU R26, [R1+0x6dec] ;  /* 0x006dec00011a7983 */ /* 0x001f220000300800 */
[----:B------:R-:W2:Y:S02]  /*3bb70*/  LDL R2, [R1+0x1708] ;  /* 0x0017080001027983 */ /* 0x000ea40000100800 */
[----:B------:R-:W2:Y:S01]  /*3bb80*/  LDL R3, [R1+0x170c] ;  /* 0x00170c0001037983 */ /* 0x000ea20000100800 */
[----:B------:R-:W-:-:S02]  /*3bb90*/  PRMT R28, RZ, 0x7610, R28 ;  /* 0x00007610ff1c7816 */ /* 0x000fc4000000001c */
[----:B---3--:R-:W-:Y:S02]  /*3bba0*/  PRMT R5, RZ, 0x7610, R5 ;  /* 0x00007610ff057816 */ /* 0x008fe40000000005 */
[----:B--2---:R-:W-:-:S04]  /*3bbb0*/  @!P0 LOP3.LUT R3, R3, R2, RZ, 0x3c, !PT ;  /* 0x0000000203038212 */ /* 0x004fc800078e3cff */
[----:B------:R-:W-:-:S04]  /*3bbc0*/  @!P0 LOP3.LUT R2, R3, R2, RZ, 0x3c, !PT ;  /* 0x0000000203028212 */ /* 0x000fc800078e3cff */
[----:B------:R-:W-:-:S05]  /*3bbd0*/  @!P0 LOP3.LUT R3, R3, R2, RZ, 0x3c, !PT ;  /* 0x0000000203038212 */ /* 0x000fca00078e3cff */
[----:B------:R0:W2:Y:S01]  /*3bbe0*/  @!P0 LDG.E.U16 R28, [R2.64] ;  /* 0x00000006021c8981 */ /* 0x0000a2000c1e1500 */
[----:B----4-:R-:W-:Y:S01]  /*3bbf0*/  PRMT R26, RZ, 0x7610, R26 ;  /* 0x00007610ff1a7816 */ /* 0x010fe2000000001a */
[----:B0-----:R-:W-:Y:S02]  /*3bc00*/  @!P0 IMAD.MOV.U32 R2, RZ, RZ, R14 ;  /* 0x000000ffff028224 */ /* 0x001fe400078e000e */
[----:B------:R-:W-:-:S05]  /*3bc10*/  @!P0 IMAD.MOV.U32 R3, RZ, RZ, R15 ;  /* 0x000000ffff038224 */ /* 0x000fca00078e000f */
[----:B------:R0:W3:Y:S02]  /*3bc20*/  @!P0 LDG.E.U16 R5, [R2.64] ;  /* 0x0000000602058981 */ /* 0x0000e4000c1e1500 */
[----:B0-----:R-:W-:Y:S02]  /*3bc30*/  @!P0 IMAD.MOV.U32 R2, RZ, RZ, R8 ;  /* 0x000000ffff028224 */ /* 0x001fe400078e0008 */
[----:B------:R-:W-:-:S05]  /*3bc40*/  @!P0 IMAD.MOV.U32 R3, RZ, RZ, R9 ;  /* 0x000000ffff038224 */ /* 0x000fca00078e0009 */
[----:B------:R-:W4:Y:S04]  /*3bc50*/  @!P0 LDG.E.U16 R26, [R2.64] ;  /* 0x00000006021a8981 */ /* 0x000f28000c1e1500 */
[----:B--2---:R0:W-:Y:S01]  /*3bc60*/  STL [R1+0x14], R28 ;  /* 0x0000141c01007387 */ /* 0x0041e20000100800 */
[----:B------:R-:W2:Y:S02]  /*3bc70*/  LDL R15, [R1+0x15e4] ;  /* 0x0015e400010f7983 */ /* 0x000ea40000100800 */
[----:B------:R-:W2:Y:S01]  /*3bc80*/  LDL R14, [R1+0x1d14] ;  /* 0x001d1400010e7983 */ /* 0x000ea20000100800 */
[----:B0-----:R-:W2:Y:S04]  /*3bc90*/  LDL R28, [R1+0x160c] ;  /* 0x00160c00011c7983 */ /* 0x001ea80000100800 */
[----:B---3--:R0:W-:Y:S04]  /*3bca0*/  STL [R1+0x10], R5 ;  /* 0x0000100501007387 */ /* 0x0081e80000100800 */
[----:B0-----:R-:W3:Y:S01]  /*3bcb0*/  LDL.LU R5, [R1+0x6de8] ;  /* 0x006de80001057983 */ /* 0x001ee20000300800 */
[----:B------:R-:W2:Y:S02]  /*3bcc0*/  LDL R9, [R1+0x1d18] ;  /* 0x001d180001097983 */ /* 0x000ea40000100800 */
[----:B------:R-:W2:Y:S01]  /*3bcd0*/  LDL R8, [R1+0x1d54] ;  /* 0x001d540001087983 */ /* 0x000ea20000100800 */
[----:B----4-:R0:W-:Y:S04]  /*3bce0*/  STL [R1+0xc], R26 ;  /* 0x00000c1a01007387 */ /* 0x0101e80000100800 */
[----:B0-----:R-:W4:Y:S01]  /*3bcf0*/  LDL.LU R26, [R1+0x6de4] ;  /* 0x006de400011a7983 */ /* 0x001f220000300800 */
[----:B------:R-:W2:Y:S01]  /*3bd00*/  LDL R3, [R1+0x1648] ;  /* 0x0016480001037983 */ /* 0x000ea20000100800 */
[----:B------:R-:W-:Y:S01]  /*3bd10*/  PRMT R6, RZ, 0x7610, R6 ;  /* 0x00007610ff067816 */ /* 0x000fe20000000006 */
[----:B------:R-:W-:Y:S01]  /*3bd20*/  @!P0 IMAD.MOV.U32 R2, RZ, RZ, R7 ;  /* 0x000000ffff028224 */ /* 0x000fe200078e0007 */
[----:B------:R-:W-:-:S02]  /*3bd30*/  PRMT R27, RZ, 0x7610, R27 ;  /* 0x00007610ff1b7816 */ /* 0x000fc4000000001b */
[----:B------:R-:W-:Y:S01]  /*3bd40*/  PRMT R4, RZ, 0x7610, R4 ;  /* 0x00007610ff047816 */ /* 0x000fe20000000004 */
[----:B------:R-:W3:Y:S04]  /*3bd50*/  LDL R7, [R1+0x1d58] ;  /* 0x001d580001077983 */ /* 0x000ee80000100800 */
[----:B--2---:R0:W2:Y:S04]  /*3bd60*/  @!P0 LDG.E.U16 R6, [R2.64] ;  /* 0x0000000602068981 */ /* 0x0040a8000c1e1500 */
[----:B0-----:R-:W2:Y:S01]  /*3bd70*/  LDL R3, [R1+0x1608] ;  /* 0x0016080001037983 */ /* 0x001ea20000100800 */
[----:B------:R-:W-:Y:S01]  /*3bd80*/  @!P0 IMAD.MOV.U32 R2, RZ, RZ, R28 ;  /* 0x000000ffff028224 */ /* 0x000fe200078e001c */
[----:B---3--:R-:W-:-:S04]  /*3bd90*/  PRMT R5, RZ, 0x7610, R5 ;  /* 0x00007610ff057816 */ /* 0x008fc80000000005 */
[----:B--2---:R0:W2:Y:S02]  /*3bda0*/  @!P0 LDG.E.U16 R27, [R2.64] ;  /* 0x00000006021b8981 */ /* 0x0040a4000c1e1500 */
[----:B0-----:R-:W-:Y:S02]  /*3bdb0*/  @!P0 IMAD.MOV.U32 R2, RZ, RZ, R14 ;  /* 0x000000ffff028224 */ /* 0x001fe400078e000e */
[----:B------:R-:W-:Y:S02]  /*3bdc0*/  @!P0 IMAD.MOV.U32 R3, RZ, RZ, R15 ;  /* 0x000000ffff038224 */ /* 0x000fe400078e000f */
[----:B------:R-:W-:Y:S02]  /*3bdd0*/  @!P0 IMAD.MOV.U32 R14, RZ, RZ, R8 ;  /* 0x000000ffff0e8224 */ /* 0x000fe400078e0008 */
[----:B------:R-:W-:Y:S01]  /*3bde0*/  @!P0 IMAD.MOV.U32 R15, RZ, RZ, R9 ;  /* 0x000000ffff0f8224 */ /* 0x000fe200078e0009 */
[----:B------:R-:W3:Y:S04]  /*3bdf0*/  @!P0 LDG.E.U16 R5, [R2.64] ;  /* 0x0000000602058981 */ /* 0x000ee8000c1e1500 */
[----:B------:R-:W4:Y:S04]  /*3be00*/  @!P0 LDG.E.U16 R4, [R14.64] ;  /* 0x000000060e048981 */ /* 0x000f28000c1e1500 */
[----:B------:R0:W-:Y:S04]  /*3be10*/  STL [R1], R6 ;  /* 0x0000000601007387 */ /* 0x0001e80000100800 */
[----:B0-----:R-:W4:Y:S04]  /*3be20*/  LDL R6, [R1+0x1d94] ;  /* 0x001d940001067983 */ /* 0x001f280000100800 */
[----:B--2---:R0:W-:Y:S04]  /*3be30*/  STL [R1+0x6da4], R27 ;  /* 0x006da41b01007387 */ /* 0x0041e80000100800 */
[----:B---3--:R1:W-:Y:S01]  /*3be40*/  STL [R1+0x6da8], R5 ;  /* 0x006da80501007387 */ /* 0x0083e20000100800 */
[----:B------:R-:W2:Y:S02]  /*3be50*/  LDL R28, [R1+0x1780] ;  /* 0x00178000011c7983 */ /* 0x000ea40000100800 */
[----:B0-----:R-:W3:Y:S01]  /*3be60*/  LDL R27, [R1+0x1784] ;  /* 0x00178400011b7983 */ /* 0x001ee20000100800 */
[----:B-1----:R-:W2:Y:S01]  /*3be70*/  LDL R5, [R1+0x1db8] ;  /* 0x001db80001057983 */ /* 0x002ea20000100800 */
[----:B----4-:R0:W-:Y:S01]  /*3be80*/  STL [R1+0x6dac], R4 ;  /* 0x006dac0401007387 */ /* 0x0101e20000100800 */
[----:B------:R-:W-:Y:S01]  /*3be90*/  PRMT R3, RZ, 0x7610, R3 ;  /* 0x00007610ff037816 */ /* 0x000fe20000000003 */
[----:B------:R-:W-:-:S02]  /*3bea0*/  @!P0 IMAD.MOV.U32 R14, RZ, RZ, R6 ;  /* 0x000000ffff0e8224 */ /* 0x000fc400078e0006 */
[----:B------:R-:W-:Y:S01]  /*3beb0*/  @!P0 IMAD.MOV.U32 R15, RZ, RZ, R7 ;  /* 0x000000ffff0f8224 */ /* 0x000fe200078e0007 */
[----:B------:R-:W4:Y:S04]  /*3bec0*/  LDL R9, [R1+0x1740] ;  /* 0x0017400001097983 */ /* 0x000f280000100800 */
[----:B------:R-:W3:Y:S04]  /*3bed0*/  LDL R8, [R1+0x1744] ;  /* 0x0017440001087983 */ /* 0x000ee80000100800 */
[----:B------:R2:W3:Y:S01]  /*3bee0*/  @!P0 LDG.E.U16 R3, [R14.64] ;  /* 0x000000060e038981 */ /* 0x0004e2000c1e1500 */
[----:B------:R-:W-:-:S03]  /*3bef0*/  PRMT R2, RZ, 0x7610, R2 ;  /* 0x00007610ff027816 */ /* 0x000fc60000000002 */
[----:B------:R-:W3:Y:S04]  /*3bf00*/  LDL R7, [R1+0x1700] ;  /* 0x0017000001077983 */ /* 0x000ee80000100800 */
[----:B0-----:R-:W3:Y:S04]  /*3bf10*/  LDL R4, [R1+0x1d98] ;  /* 0x001d980001047983 */ /* 0x001ee80000100800 */
[----:B------:R-:W4:Y:S01]  /*3bf20*/  LDL R6, [R1+0x1704] ;  /* 0x0017040001067983 */ /* 0x000f220000100800 */
[----:B------:R-:W-:Y:S01]  /*3bf30*/  PRMT R26, RZ, 0x7610, R26 ;  /* 0x00007610ff1a7816 */ /* 0x000fe2000000001a */
[----:B--2---:R-:W-:-:S02]  /*3bf40*/  @!P0 IMAD.MOV.U32 R14, RZ, RZ, R5 ;  /* 0x000000ffff0e8224 */ /* 0x004fc400078e0005 */
[----:B---3--:R-:W-:-:S05]  /*3bf50*/  @!P0 IMAD.MOV.U32 R15, RZ, RZ, R4 ;  /* 0x000000ffff0f8224 */ /* 0x008fca00078e0004 */
[----:B------:R0:W2:Y:S04]  /*3bf60*/  @!P0 LDG.E.U16 R2, [R14.64] ;  /* 0x000000060e028981 */ /* 0x0000a8000c1e1500 */
[----:B------:R1:W-:Y:S01]  /*3bf70*/  STL [R1+0x6db0], R3 ;  /* 0x006db00301007387 */ /* 0x0003e20000100800 */
[----:B------:R-:W-:Y:S01]  /*3bf80*/  PRMT R22, RZ, 0x7610, R22 ;  /* 0x00007610ff167816 */ /* 0x000fe20000000016 */
[----:B------:R-:W3:Y:S02]  /*3bf90*/  LDL R5, [R1+0x16c0] ;  /* 0x0016c00001057983 */ /* 0x000ee40000100800 */
[----:B------:R-:W3:Y:S02]  /*3bfa0*/  LDL R4, [R1+0x16c4] ;  /* 0x0016c40001047983 */ /* 0x000ee40000100800 */
[----:B0-----:R-:W-:-:S02]  /*3bfb0*/  @!P0 IMAD.MOV.U32 R14, RZ, RZ, R27 ;  /* 0x000000ffff0e8224 */ /* 0x001fc400078e001b */
[----:B------:R-:W-:-:S05]  /*3bfc0*/  @!P0 IMAD.MOV.U32 R15, RZ, RZ, R28 ;  /* 0x000000ffff0f8224 */ /* 0x000fca00078e001c */
[----:B------:R0:W3:Y:S01]  /*3bfd0*/  @!P0 LDG.E.U16 R26, [R14.64] ;  /* 0x000000060e1a8981 */ /* 0x0000e2000c1e1500 */
[----:B------:R-:W-:Y:S01]  /*3bfe0*/  PRMT R20, RZ, 0x7610, R20 ;  /* 0x00007610ff147816 */ /* 0x000fe20000000014 */
[----:B0-----:R-:W-:Y:S02]  /*3bff0*/  @!P0 IMAD.MOV.U32 R14, RZ, RZ, R8 ;  /* 0x000000ffff0e8224 */ /* 0x001fe400078e0008 */
[----:B----4-:R-:W-:-:S05]  /*3c000*/  @!P0 IMAD.MOV.U32 R15, RZ, RZ, R9 ;  /* 0x000000ffff0f8224 */ /* 0x010fca00078e0009 */
[----:B------:R0:W4:Y:S02]  /*3c010*/  @!P0 LDG.E.U16 R22, [R14.64] ;  /* 0x000000060e168981 */ /* 0x000124000c1e1500 */
[----:B0-----:R-:W-:Y:S02]  /*3c020*/  @!P0 IMAD.MOV.U32 R14, RZ, RZ, R6 ;  /* 0x000000ffff0e8224 */ /* 0x001fe400078e0006 */
[----:B------:R-:W-:-:S05]  /*3c030*/  @!P0 IMAD.MOV.U32 R15, RZ, RZ, R7 ;  /* 0x000000ffff0f8224 */ /* 0x000fca00078e0007 */
[----:B------:R3:W4:Y:S04]  /*3c040*/  @!P0 LDG.E.U16 R20, [R14.64] ;  /* 0x000000060e148981 */ /* 0x000728000c1e1500 */
[----:B--2---:R0:W-:Y:S01]  /*3c050*/  STL [R1+0x6db4], R2 ;  /* 0x006db40201007387 */ /* 0x0041e20000100800 */
[----:B-1----:R-:W2:Y:S03]  /*3c060*/  LDL R3, [R1+0x1680] ;  /* 0x0016800001037983 */ /* 0x002ea60000100800 */
[----:B0-----:R-:W2:Y:S01]  /*3c070*/  LDL R2, [R1+0x1684] ;  /* 0x0016840001027983 */ /* 0x001ea20000100800 */
[----:B------:R-:W-:Y:S01]  /*3c080*/  PRMT R18, RZ, 0x7610, R18 ;  /* 0x00007610ff127816 */ /* 0x000fe20000000012 */
[----:B---3--:R-:W-:-:S02]  /*3c090*/  @!P0 IMAD.MOV.U32 R14, RZ, RZ, R4 ;  /* 0x000000ffff0e8224 */ /* 0x008fc400078e0004 */
[----:B------:R-:W-:-:S05]  /*3c0a0*/  @!P0 IMAD.MOV.U32 R15, RZ, RZ, R5 ;  /* 0x000000ffff0f8224 */ /* 0x000fca00078e0005 */
[----:B------:R2:W3:Y:S04]  /*3c0b0*/  @!P0 LDG.E.U16 R18, [R14.64] ;  /* 0x000000060e128981 */ /* 0x0004e8000c1e1500 */
[----:B------:R-:W-:Y:S01]  /*3c0c0*/  STL [R1+0x6d90], R26 ;  /* 0x006d901a01007387 */ /* 0x000fe20000100800 */
[----:B------:R-:W-:-:S03]  /*3c0d0*/  PRMT R16, RZ, 0x7610, R16 ;  /* 0x00007610ff107816 */ /* 0x000fc60000000010 */
[----:B----4-:R0:W-:Y:S04]  /*3c0e0*/  STL [R1+0x6d94], R22 ;  /* 0x006d941601007387 */ /* 0x0101e80000100800 */
[----:B------:R1:W-:Y:S04]  /*3c0f0*/  STL [R1+0x6d98], R20 ;  /* 0x006d981401007387 */ /* 0x0003e80000100800 */
[----:B0-----:R-:W4:Y:S04]  /*3c100*/  LDL R22, [R1+0x1640] ;  /* 0x0016400001167983 */ /* 0x001f280000100800 */
[----:B-1----:R-:W4:Y:S01]  /*3c110*/  LDL R20, [R1+0x1644] ;  /* 0x0016440001147983 */ /* 0x002f220000100800 */
[----:B--2---:R-:W-:-:S02]  /*3c120*/  @!P0 IMAD.MOV.U32 R15, RZ, RZ, R3 ;  /* 0x000000ffff0f8224 */ /* 0x004fc400078e0003 */
[----:B------:R-:W-:-:S05]  /*3c130*/  @!P0 IMAD.MOV.U32 R14, RZ, RZ, R2 ;  /* 0x000000ffff0e8224 */ /* 0x000fca00078e0002 */
[----:B------:R4:W2:Y:S04]  /*3c140*/  @!P0 LDG.E.U16 R16, [R14.64] ;  /* 0x000000060e108981 */ /* 0x0008a8000c1e1500 */
[----:B---3--:R0:W-:Y:S01]  /*3c150*/  STL [R1+0x6d9c], R18 ;  /* 0x006d9c1201007387 */ /* 0x0081e20000100800 */
[----:B------:R-:W3:Y:S02]  /*3c160*/  LDL R27, [R1+0x1604] ;  /* 0x00160400011b7983 */ /* 0x000ee40000100800 */
[----:B------:R-:W3:Y:S02]  /*3c170*/  LDL.LU R26, [R1+0x94] ;  /* 0x00009400011a7983 */ /* 0x000ee40000300800 */
[----:B------:R-:W3:Y:S01]  /*3c180*/  LDL.LU R2, [R1+0x84] ;  /* 0x0000840001027983 */ /* 0x000ee20000300800 */
[----:B------:R-:W3:Y:S01]  /*3c190*/  LDL.LU R3, [R1+0x74] ;  /* 0x0000740001037983 */ /* 0x000ee20000300800 */
[----:B------:R-:W3:Y:S01]  /*3c1a0*/  LDL.LU R4, [R1+0x64] ;  /* 0x0000640001047983 */ /* 0x000ee20000300800 */
[----:B------:R-:W-:Y:S01]  /*3c1b0*/  PRMT R17, RZ, 0x7610, R17 ;  /* 0x00007610ff117816 */ /* 0x000fe20000000011 */
[----:B------:R-:W3:Y:S01]  /*3c1c0*/  LDL.LU R5, [R1+0x54] ;  /* 0x0000540001057983 */ /* 0x000ee20000300800 */
[----:B------:R-:W3:Y:S01]  /*3c1d0*/  LDL.LU R6, [R1+0x44] ;  /* 0x0000440001067983 */ /* 0x000ee20000300800 */
[----:B------:R-:W3:Y:S02]  /*3c1e0*/  LDL.LU R7, [R1+0x3c] ;  /* 0x00003c0001077983 */ /* 0x000ee40000300800 */
[----:B------:R-:W3:Y:S02]  /*3c1f0*/  LDL.LU R8, [R1+0x34] ;  /* 0x0000340001087983 */ /* 0x000ee40000300800 */
[----:B------:R-:W3:Y:S01]  /*3c200*/  LDL.LU R9, [R1+0x2c] ;  /* 0x00002c0001097983 */ /* 0x000ee20000300800 */
[----:B------:R-:W3:Y:S01]  /*3c210*/  LDL.LU R28, [R1+0x24] ;  /* 0x00002400011c7983 */ /* 0x000ee20000300800 */
[----:B----4-:R-:W-:-:S02]  /*3c220*/  @!P0 IMAD.MOV.U32 R15, RZ, RZ, R22 ;  /* 0x000000ffff0f8224 */ /* 0x010fc400078e0016 */
[----:B------:R-:W-:-:S05]  /*3c230*/  @!P0 IMAD.MOV.U32 R14, RZ, RZ, R20 ;  /* 0x000000ffff0e8224 */ /* 0x000fca00078e0014 */
[----:B------:R1:W4:Y:S04]  /*3c240*/  @!P0 LDG.E.U16 R17, [R14.64] ;  /* 0x000000060e118981 */ /* 0x000328000c1e1500 */
[----:B--2---:R2:W-:Y:S01]  /*3c250*/  STL [R1+0x6db8], R16 ;  /* 0x006db81001007387 */ /* 0x0045e20000100800 */
[----:B-1----:R-:W4:Y:S01]  /*3c260*/  LDL R15, [R1+0x1600] ;  /* 0x00160000010f7983 */ /* 0x002f220000100800 */
[----:B------:R-:W-:Y:S01]  /*3c270*/  PRMT R19, RZ, 0x7610, R19 ;  /* 0x00007610ff137816 */ /* 0x000fe20000000013 */
[----:B---3--:R-:W-:Y:S01]  /*3c280*/  @!P0 IMAD.MOV.U32 R14, RZ, RZ, R27 ;  /* 0x000000ffff0e8224 */ /* 0x008fe200078e001b */
[----:B------:R-:W3:Y:S04]  /*3c290*/  LDL R22, [R1+0x1d60] ;  /* 0x001d600001167983 */ /* 0x000ee80000100800 */
[----:B------:R-:W3:Y:S04]  /*3c2a0*/  LDL R20, [R1+0x1d9c] ;  /* 0x001d9c0001147983 */ /* 0x000ee80000100800 */
[----:B0-----:R-:W3:Y:S04]  /*3c2b0*/  LDL R18, [R1+0x1da0] ;  /* 0x001da00001127983 */ /* 0x001ee80000100800 */
[----:B--2---:R-:W2:Y:S04]  /*3c2c0*/  LDL R16, [R1+0x1db4] ;  /* 0x001db40001107983 */ /* 0x004ea80000100800 */
[----:B----4-:R0:W4:Y:S04]  /*3c2d0*/  @!P0 LDG.E.U16 R19, [R14.64] ;  /* 0x000000060e138981 */ /* 0x010128000c1e1500 */
[----:B------:R1:W-:Y:S04]  /*3c2e0*/  STL [R1+0x6dbc], R17 ;  /* 0x006dbc1101007387 */ /* 0x0003e80000100800 */
[----:B0-----:R-:W2:Y:S04]  /*3c2f0*/  LDL R14, [R1+0x1ce0] ;  /* 0x001ce000010e7983 */ /* 0x001ea80000100800 */
[----:B------:R-:W2:Y:S04]  /*3c300*/  LDL R15, [R1+0x1d1c] ;  /* 0x001d1c00010f7983 */ /* 0x000ea80000100800 */
[----:B-1----:R-:W3:Y:S04]  /*3c310*/  LDL R17, [R1+0x1d5c] ;  /* 0x001d5c0001117983 */ /* 0x002ee80000100800 */
[----:B----4-:R0:W-:Y:S04]  /*3c320*/  STL [R1+0x6dd4], R19 ;  /* 0x006dd41301007387 */ /* 0x0101e80000100800 */
[----:B0-----:R-:W4:Y:S01]  /*3c330*/  LDL R19, [R1+0x1d20] ;  /* 0x001d200001137983 */ /* 0x001f220000100800 */
[----:B--2---:R-:W-:-:S02]  /*3c340*/  @!P0 LOP3.LUT R15, R15, R14, RZ, 0x3c, !PT ;  /* 0x0000000e0f0f8212 */ /* 0x004fc400078e3cff */
[----:B------:R-:W-:Y:S02]  /*3c350*/  PRMT R21, RZ, 0x7610, R21 ;  /* 0x00007610ff157816 */ /* 0x000fe40000000015 */
[----:B------:R-:W-:-:S04]  /*3c360*/  @!P0 LOP3.LUT R14, R15, R14, RZ, 0x3c, !PT ;  /* 0x0000000e0f0e8212 */ /* 0x000fc800078e3cff */
[----:B------:R-:W-:Y:S02]  /*3c370*/  @!P0 LOP3.LUT R15, R15, R14, RZ, 0x3c, !PT ;  /* 0x0000000e0f0f8212 */ /* 0x000fe400078e3cff */
[----:B------:R-:W-:-:S03]  /*3c380*/  PRMT R23, RZ, 0x7610, R23 ;  /* 0x00007610ff177816 */ /* 0x000fc60000000017 */
[----:B------:R3:W2:Y:S02]  /*3c390*/  @!P0 LDG.E.U16 R21, [R14.64] ;  /* 0x000000060e158981 */ /* 0x0006a4000c1e1500 */
[----:B---3--:R-:W-:Y:S02]  /*3c3a0*/  @!P0 IMAD.MOV.U32 R14, RZ, RZ, R17 ;  /* 0x000000ffff0e8224 */ /* 0x008fe400078e0011 */
[----:B------:R-:W0:Y:S01]  /*3c3b0*/  S2R R27, SR_TID.X ;  /* 0x00000000001b7919 */ /* 0x000e220000002100 */
[----:B----4-:R-:W-:-:S05]  /*3c3c0*/  @!P0 IMAD.MOV.U32 R15, RZ, RZ, R19 ;  /* 0x000000ffff0f8224 */ /* 0x010fca00078e0013 */
[----:B------:R1:W3:Y:S01]  /*3c3d0*/  @!P0 LDG.E.U16 R23, [R14.64] ;  /* 0x000000060e178981 */ /* 0x0002e2000c1e1500 */
[----:B0-----:R-:W-:-:S05]  /*3c3e0*/  LOP3.LUT R27, R27, 0x7f, RZ, 0xc0, !PT ;  /* 0x0000007f1b1b7812 */ /* 0x001fca00078ec0ff */
[----:B------:R-:W-:-:S05]  /*3c3f0*/  IMAD.SHL.U32 R27, R27, 0x2, RZ ;  /* 0x000000021b1b7824 */ /* 0x000fca00078e00ff */
[----:B------:R-:W-:-:S05]  /*3c400*/  LOP3.LUT R27, R27, 0x40, RZ, 0x3c, !PT ;  /* 0x000000401b1b7812 */ /* 0x000fca00078e3cff */
        /* <DEDUP_REMOVED lines=9> */
[----:B--2---:R-:W-:Y:S01]  /*3c4a0*/  STL [R1+0x6dd8], R21 ;  /* 0x006dd81501007387 */ /* 0x004fe20000100800 */
[----:B------:R-:W-:Y:S02]  /*3c4b0*/  STS.U16 [R27+0x1cc00], R28 ;  /* 0x01cc001c1b007388 */ /* 0x000fe40000000400 */
[----:B------:R0:W-:Y:S02]  /*3c4c0*/  STS.U16 [R27+0x1d400], R0 ;  /* 0x01d400001b007388 */ /* 0x0001e40000000400 */
[----:B-1----:R-:W-:Y:S01]  /*3c4d0*/  @!P0 IMAD.MOV.U32 R15, RZ, RZ, R22 ;  /* 0x000000ffff0f8224 */ /* 0x002fe200078e0016 */
[----:B------:R-:W-:Y:S01]  /*3c4e0*/  PRMT R24, RZ, 0x7610, R24 ;  /* 0x00007610ff187816 */ /* 0x000fe20000000018 */
[----:B------:R-:W-:Y:S01]  /*3c4f0*/  @!P0 IMAD.MOV.U32 R14, RZ, RZ, R20 ;  /* 0x000000ffff0e8224 */ /* 0x000fe200078e0014 */
[----:B------:R-:W-:-:S04]  /*3c500*/  PRMT R25, RZ, 0x7610, R25 ;  /* 0x00007610ff197816 */ /* 0x000fc80000000019 */
[----:B------:R1:W2:Y:S04]  /*3c510*/  @!P0 LDG.E.U16 R24, [R14.64] ;  /* 0x000000060e188981 */ /* 0x0002a8000c1e1500 */
[----:B---3--:R3:W-:Y:S01]  /*3c520*/  STL [R1+0x6ddc], R23 ;  /* 0x006ddc1701007387 */ /* 0x0087e20000100800 */
[----:B0-----:R-:W4:Y:S03]  /*3c530*/  LDL.LU R0, [R1+0x6de0] ;  /* 0x006de00001007983 */ /* 0x001f260000300800 */
[----:B---3--:R-:W3:Y:S01]  /*3c540*/  LDL.LU R23, [R1+0x154] ;  /* 0x0001540001177983 */ /* 0x008ee20000300800 */
        /* <DEDUP_REMOVED lines=9> */
[----:B-1----:R-:W-:-:S02]  /*3c5e0*/  @!P0 IMAD.MOV.U32 R14, RZ, RZ, R16 ;  /* 0x000000ffff0e8224 */ /* 0x002fc400078e0010 */
[----:B------:R-:W-:-:S05]  /*3c5f0*/  @!P0 IMAD.MOV.U32 R15, RZ, RZ, R18 ;  /* 0x000000ffff0f8224 */ /* 0x000fca00078e0012 */
[----:B------:R0:W2:Y:S04]  /*3c600*/  @!P0 LDG.E.U16 R25, [R14.64] ;  /* 0x000000060e198981 */ /* 0x0000a8000c1e1500 */
[----:B------:R1:W-:Y:S04]  /*3c610*/  STS.U16 [R27+0x1dc00], R29 ;  /* 0x01dc001d1b007388 */ /* 0x0003e80000000400 */
        /* <DEDUP_REMOVED lines=9> */
[----:B-1----:R-:W2:Y:S03]  /*3c6b0*/  LDL.LU R29, [R1+0xac] ;  /* 0x0000ac00011d7983 */ /* 0x002ea60000300800 */
[----:B------:R0:W-:Y:S01]  /*3c6c0*/  STS.U16 [R27+0x1e400], R13 ;  /* 0x01e4000d1b007388 */ /* 0x0001e20000000400 */
[----:B------:R1:W-:Y:S02]  /*3c6d0*/  STS.U16 [R27+0x1ec00], R12 ;  /* 0x01ec000c1b007388 */ /* 0x0003e40000000400 */
[----:B------:R1:W-:Y:S02]  /*3c6e0*/  STS.U16 [R27+0x1f400], R11 ;  /* 0x01f4000b1b007388 */ /* 0x0003e40000000400 */
[----:B------:R1:W-:Y:S01]  /*3c6f0*/  STS.U16 [R27+0x1fc00], R10 ;  /* 0x01fc000a1b007388 */ /* 0x0003e20000000400 */
[----:B0-----:R-:W2:Y:S01]  /*3c700*/  LDL.LU R13, [R1+0xb8] ;  /* 0x0000b800010d7983 */ /* 0x001ea20000300800 */
[----:B-1----:R-:W2:Y:S02]  /*3c710*/  LDL.LU R12, [R1+0xc4] ;  /* 0x0000c400010c7983 */ /* 0x002ea40000300800 */
[----:B------:R-:W2:Y:S02]  /*3c720*/  LDL.LU R11, [R1+0xd0] ;  /* 0x0000d000010b7983 */ /* 0x000ea40000300800 */
[----:B------:R-:W2:Y:S01]  /*3c730*/  LDL.LU R10, [R1+0xdc] ;  /* 0x0000dc00010a7983 */ /* 0x000ea20000300800 */
[----:B------:R-:W2:Y:S01]  /*3c740*/  LDL.LU R27, [R1+0x28] ;  /* 0x00002800011b7983 */ /* 0x000ea20000300800 */
[----:B----4-:R-:W-:-:S05]  /*3c750*/  LOP3.LUT R17, R0, 0x50, RZ, 0x3c, !PT ;  /* 0x0000005000117812 */ /* 0x010fca00078e3cff */
[----:B---3--:R0:W-:Y:S01]  /*3c760*/  STS.U16 [R17+0x10500], R23 ;  /* 0x0105001711007388 */ /* 0x0081e20000000400 */
[----:B--2---:R1:W-:Y:S03]  /*3c770*/  STS.U16 [R17+0x10d00], R22 ;  /* 0x010d001611007388 */ /* 0x0043e60000000400 */
[----:B------:R3:W-:Y:S01]  /*3c780*/  STS.U16 [R17+0x11500], R26 ;  /* 0x0115001a11007388 */ /* 0x0007e20000000400 */
[----:B------:R3:W-:Y:S03]  /*3c790*/  STS.U16 [R17+0x11d00], R21 ;  /* 0x011d001511007388 */ /* 0x0007e60000000400 */
[----:B------:R4:W-:Y:S01]  /*3c7a0*/  STS.U16 [R17+0x12500], R19 ;  /* 0x0125001311007388 */ /* 0x0009e20000000400 */
[----:B------:R3:W-:Y:S03]  /*3c7b0*/  STS.U16 [R17+0x12d00], R6 ;  /* 0x012d000611007388 */ /* 0x0007e60000000400 */
[----:B0-----:R-:W2:Y:S04]  /*3c7c0*/  LDL.LU R23, [R1+0x6ddc] ;  /* 0x006ddc0001177983 */ /* 0x001ea80000300800 */
[----:B-1----:R-:W2:Y:S01]  /*3c7d0*/  LDL.LU R22, [R1+0x20] ;  /* 0x0000200001167983 */ /* 0x002ea20000300800 */
[----:B---3--:R-:W3:Y:S02]  /*3c7e0*/  LDL.LU R26, [R1+0x4] ;  /* 0x00000400011a7983 */ /* 0x008ee40000300800 */
[----:B------:R-:W3:Y:S01]  /*3c7f0*/  LDL.LU R21, [R1+0x6dd8] ;  /* 0x006dd80001157983 */ /* 0x000ee20000300800 */
[----:B----4-:R-:W4:Y:S01]  /*3c800*/  LDL.LU R19, [R1+0x6dd4] ;  /* 0x006dd40001137983 */ /* 0x010f220000300800 */
[----:B------:R-:W4:Y:S03]  /*3c810*/  LDL.LU R6, [R1+0x6dd0] ;  /* 0x006dd00001067983 */ /* 0x000f260000300800 */
[----:B------:R0:W-:Y:S01]  /*3c820*/  STS.U16 [R17+0x13500], R7 ;  /* 0x0135000711007388 */ /* 0x0001e20000000400 */
[----:B------:R1:W-:Y:S02]  /*3c830*/  STS.U16 [R17+0x13d00], R8 ;  /* 0x013d000811007388 */ /* 0x0003e40000000400 */
[----:B------:R1:W-:Y:S02]  /*3c840*/  STS.U16 [R17+0x14500], R9 ;  /* 0x0145000911007388 */ /* 0x0003e40000000400 */
[----:B------:R1:W-:Y:S01]  /*3c850*/  STS.U16 [R17+0x14d00], R28 ;  /* 0x014d001c11007388 */ /* 0x0003e20000000400 */
[----:B0-----:R-:W4:Y:S01]  /*3c860*/  LDL.LU R7, [R1+0x6dcc] ;  /* 0x006dcc0001077983 */ /* 0x001f220000300800 */
[----:B-1----:R-:W4:Y:S02]  /*3c870*/  LDL.LU R8, [R1+0x6dc8] ;  /* 0x006dc80001087983 */ /* 0x002f240000300800 */
[----:B------:R-:W4:Y:S02]  /*3c880*/  LDL.LU R9, [R1+0x6dc4] ;  /* 0x006dc40001097983 */ /* 0x000f240000300800 */
[----:B------:R-:W4:Y:S01]  /*3c890*/  LDL.LU R28, [R1+0x6dc0] ;  /* 0x006dc000011c7983 */ /* 0x000f220000300800 */
        /* <DEDUP_REMOVED lines=10> */
[----:B------:R1:W-:Y:S02]  /*3c940*/  STS.U16 [R17+0x1a500], R2 ;  /* 0x01a5000211007388 */ /* 0x0003e40000000400 */
[----:B------:R1:W-:Y:S01]  /*3c950*/  STS.U16 [R17+0x1ad00], R3 ;  /* 0x01ad000311007388 */ /* 0x0003e20000000400 */
[----:B------:R1:W-:Y:S01]  /*3c960*/  STS.U16 [R17+0x1b500], R4 ;  /* 0x01b5000411007388 */ /* 0x0003e20000000400 */
[----:B------:R1:W-:Y:S03]  /*3c970*/  STS.U16 [R17+0x1bd00], R5 ;  /* 0x01bd000511007388 */ /* 0x0003e60000000400 */
[----:B0-----:R-:W4:Y:S01]  /*3c980*/  LDL.LU R16, [R1+0x150] ;  /* 0x0001500001107983 */ /* 0x001f220000300800 */
[----:B-1----:R-:W4:Y:S03]  /*3c990*/  LDL.LU R2, [R1+0x144] ;  /* 0x0001440001027983 */ /* 0x002f260000300800 */
[----:B------:R-:W4:Y:S04]  /*3c9a0*/  LDL.LU R15, [R1+0xfc] ;  /* 0x0000fc00010f7983 */ /* 0x000f280000300800 */
[----:B------:R-:W4:Y:S01]  /*3c9b0*/  LDL.LU R3, [R1+0xf0] ;  /* 0x0000f00001037983 */ /* 0x000f220000300800 */
[----:B------:R-:W4:Y:S02]  /*3c9c0*/  LDL.LU R4, [R1+0xe4] ;  /* 0x0000e40001047983 */ /* 0x000f240000300800 */
[----:B------:R0:W-:Y:S02]  /*3c9d0*/  STS.U16 [R17+0x1c500], R27 ;  /* 0x01c5001b11007388 */ /* 0x0001e40000000400 */
[----:B------:R-:W4:Y:S01]  /*3c9e0*/  LDL.LU R5, [R1+0xd8] ;  /* 0x0000d80001057983 */ /* 0x000f220000300800 */
        /* <DEDUP_REMOVED lines=12> */
[----:B-1----:R-:W4:Y:S03]  /*3cab0*/  LDL.LU R26, [R1+0x1c] ;  /* 0x00001c00011a7983 */ /* 0x002f260000300800 */
[----:B----4-:R0:W-:Y:S01]  /*3cac0*/  STS.U16 [R17+0x1dd00], R28 ;  /* 0x01dd001c11007388 */ /* 0x0101e20000000400 */
[----:B------:R1:W-:Y:S02]  /*3cad0*/  STS.U16 [R17+0x1e500], R9 ;  /* 0x01e5000911007388 */ /* 0x0003e40000000400 */
[----:B------:R4:W-:Y:S02]  /*3cae0*/  STS.U16 [R17+0x1ed00], R8 ;  /* 0x01ed000811007388 */ /* 0x0009e40000000400 */
[----:B------:R4:W-:Y:S01]  /*3caf0*/  STS.U16 [R17+0x1f500], R7 ;  /* 0x01f5000711007388 */ /* 0x0009e20000000400 */
[----:B------:R4:W-:Y:S04]  /*3cb00*/  STS.U16 [R17+0x1fd00], R6 ;  /* 0x01fd000611007388 */ /* 0x0009e80000000400 */
[----:B0-----:R-:W2:Y:S01]  /*3cb10*/  LDL.LU R28, [R1+0x108] ;  /* 0x00010800011c7983 */ /* 0x001ea20000300800 */
[----:B-1----:R-:W2:Y:S02]  /*3cb20*/  LDL.LU R9, [R1+0x114] ;  /* 0x0001140001097983 */ /* 0x002ea40000300800 */
[----:B----4-:R-:W4:Y:S01]  /*3cb30*/  LDL.LU R8, [R1+0x120] ;  /* 0x0001200001087983 */ /* 0x010f220000300800 */
[----:B------:R-:W2:Y:S04]  /*3cb40*/  LDL.LU R7, [R1+0x12c] ;  /* 0x00012c0001077983 */ /* 0x000ea80000300800 */
[----:B------:R-:W2:Y:S01]  /*3cb50*/  LDL.LU R17, [R1+0x6dbc] ;  /* 0x006dbc0001117983 */ /* 0x000ea20000300800 */
[----:B------:R-:W2:Y:S01]  /*3cb60*/  LDL.LU R6, [R1+0x138] ;  /* 0x0001380001067983 */ /* 0x000ea20000300800 */
[----:B------:R-:W-:-:S05]  /*3cb70*/  LOP3.LUT R0, R0, 0x60, RZ, 0x3c, !PT ;  /* 0x0000006000007812 */ /* 0x000fca00078e3cff */
[----:B------:R0:W-:Y:S01]  /*3cb80*/  STS.U16 [R0+0x10600], R16 ;  /* 0x0106001000007388 */ /* 0x0001e20000000400 */
[----:B------:R1:W-:Y:S03]  /*3cb90*/  STS.U16 [R0+0x10e00], R2 ;  /* 0x010e000200007388 */ /* 0x0003e60000000400 */
[----:B0-----:R-:W4:Y:S01]  /*3cba0*/  LDL.LU R16, [R1+0x6db8] ;  /* 0x006db80001107983 */ /* 0x001f220000300800 */
[----:B-1----:R-:W4:Y:S03]  /*3cbb0*/  LDL.LU R2, [R1+0x6db4] ;  /* 0x006db40001027983 */ /* 0x002f260000300800 */
[----:B--2---:R-:W-:Y:S01]  /*3cbc0*/  STS.U16 [R0+0x11600], R6 ;  /* 0x0116000600007388 */ /* 0x004fe20000000400 */
[----:B------:R-:W-:Y:S02]  /*3cbd0*/  STS.U16 [R0+0x11e00], R7 ;  /* 0x011e000700007388 */ /* 0x000fe40000000400 */
[----:B----4-:R-:W-:Y:S01]  /*3cbe0*/  STS.U16 [R0+0x12600], R8 ;  /* 0x0126000800007388 */ /* 0x010fe20000000400 */
[----:B------:R-:W-:Y:S04]  /*3cbf0*/  STS.U16 [R0+0x12e00], R9 ;  /* 0x012e000900007388 */ /* 0x000fe80000000400 */
[----:B------:R-:W-:Y:S01]  /*3cc00*/  STS.U16 [R0+0x13600], R28 ;  /* 0x0136001c00007388 */ /* 0x000fe20000000400 */
[----:B------:R0:W-:Y:S02]  /*3cc10*/  STS.U16 [R0+0x13e00], R15 ;  /* 0x013e000f00007388 */ /* 0x0001e40000000400 */
        /* <DEDUP_REMOVED lines=8> */
[----:B------:R-:W4:Y:S04]  /*3cca0*/  LDL.LU R27, [R1] ;  /* 0x00000000011b7983 */ /* 0x000f280000300800 */
        /* <DEDUP_REMOVED lines=9> */
[----:B------:R1:W-:Y:S03]  /*3cd40*/  STS.U16 [R0+0x1ae00], R26 ;  /* 0x01ae001a00007388 */ /* 0x0003e60000000400 */
[----:B0-----:R-:W4:Y:S01]  /*3cd50*/  LDL.LU R18, [R1+0x14c] ;  /* 0x00014c0001127983 */ /* 0x001f220000300800 */
[----:B-1----:R-:W4:Y:S02]  /*3cd60*/  LDL.LU R20, [R1+0x140] ;  /* 0x0001400001147983 */ /* 0x002f240000300800 */
[----:B------:R-:W4:Y:S01]  /*3cd70*/  LDL.LU R22, [R1+0x134] ;  /* 0x0001340001167983 */ /* 0x000f220000300800 */
[----:B------:R-:W4:Y:S04]  /*3cd80*/  LDL.LU R26, [R1+0x128] ;  /* 0x00012800011a7983 */ /* 0x000f280000300800 */
        /* <DEDUP_REMOVED lines=10> */
[----:B------:R-:W4:Y:S01]  /*3ce30*/  LDL.LU R14, [R1+0x58] ;  /* 0x00005800010e7983 */ /* 0x000f220000300800 */
[----:B---3--:R0:W-:Y:S01]  /*3ce40*/  STS.U16 [R0+0x1b600], R15 ;  /* 0x01b6000f00007388 */ /* 0x0081e20000000400 */
[----:B------:R1:W-:Y:S02]  /*3ce50*/  STS.U16 [R0+0x1be00], R3 ;  /* 0x01be000300007388 */ /* 0x0003e40000000400 */
[----:B--2---:R2:W-:Y:S02]  /*3ce60*/  STS.U16 [R0+0x1c600], R4 ;  /* 0x01c6000400007388 */ /* 0x0045e40000000400 */
[----:B----4-:R3:W-:Y:S01]  /*3ce70*/  STS.U16 [R0+0x1ce00], R5 ;  /* 0x01ce000500007388 */ /* 0x0107e20000000400 */
[----:B------:R3:W-:Y:S04]  /*3ce80*/  STS.U16 [R0+0x1d600], R27 ;  /* 0x01d6001b00007388 */ /* 0x0007e80000000400 */
[----:B0-----:R-:W4:Y:S01]  /*3ce90*/  LDL.LU R15, [R1+0x48] ;  /* 0x00004800010f7983 */ /* 0x001f220000300800 */
[----:B-1----:R-:W4:Y:S02]  /*3cea0*/  LDL.LU R3, [R1+0x6db0] ;  /* 0x006db00001037983 */ /* 0x002f240000300800 */
[----:B--2---:R-:W2:Y:S01]  /*3ceb0*/  LDL.LU R4, [R1+0x6dac] ;  /* 0x006dac0001047983 */ /* 0x004ea20000300800 */
[----:B---3--:R-:W3:Y:S04]  /*3cec0*/  LDL.LU R5, [R1+0x6da8] ;  /* 0x006da80001057983 */ /* 0x008ee80000300800 */
[----:B------:R-:W2:Y:S04]  /*3ced0*/  LDL.LU R27, [R1+0x6da4] ;  /* 0x006da400011b7983 */ /* 0x000ea80000300800 */
[----:B--2---:R0:W-:Y:S01]  /*3cee0*/  STS.U16 [R0+0x1de00], R27 ;  /* 0x01de001b00007388 */ /* 0x0041e20000000400 */
[----:B---3--:R1:W-:Y:S02]  /*3cef0*/  STS.U16 [R0+0x1e600], R5 ;  /* 0x01e6000500007388 */ /* 0x0083e40000000400 */
[----:B------:R2:W-:Y:S02]  /*3cf00*/  STS.U16 [R0+0x1ee00], R4 ;  /* 0x01ee000400007388 */ /* 0x0005e40000000400 */
[----:B----4-:R3:W-:Y:S01]  /*3cf10*/  STS.U16 [R0+0x1f600], R3 ;  /* 0x01f6000300007388 */ /* 0x0107e20000000400 */
[----:B------:R3:W-:Y:S04]  /*3cf20*/  STS.U16 [R0+0x1fe00], R2 ;  /* 0x01fe000200007388 */ /* 0x0007e80000000400 */
[----:B0-----:R-:W2:Y:S01]  /*3cf30*/  LDL.LU R27, [R1+0xec] ;  /* 0x0000ec00011b7983 */ /* 0x001ea20000300800 */
[----:B-1----:R-:W2:Y:S02]  /*3cf40*/  LDL.LU R5, [R1+0xf8] ;  /* 0x0000f80001057983 */ /* 0x002ea40000300800 */
[----:B--2---:R-:W2:Y:S01]  /*3cf50*/  LDL.LU R4, [R1+0x104] ;  /* 0x0001040001047983 */ /* 0x004ea20000300800 */
[----:B---3--:R-:W3:Y:S04]  /*3cf60*/  LDL.LU R3, [R1+0x110] ;  /* 0x0001100001037983 */ /* 0x008ee80000300800 */
[----:B------:R-:W2:Y:S01]  /*3cf70*/  LDL.LU R0, [R1+0x6da0] ;  /* 0x006da00001007983 */ /* 0x000ea20000300800 */
[----:B------:R-:W3:Y:S03]  /*3cf80*/  LDL.LU R2, [R1+0x11c] ;  /* 0x00011c0001027983 */ /* 0x000ee60000300800 */
[----:B--2---:R0:W-:Y:S01]  /*3cf90*/  STS.U16 [R0+0x10700], R18 ;  /* 0x0107001200007388 */ /* 0x0041e20000000400 */
[----:B------:R1:W-:Y:S02]  /*3cfa0*/  STS.U16 [R0+0x10f00], R20 ;  /* 0x010f001400007388 */ /* 0x0003e40000000400 */
[----:B------:R2:W-:Y:S02]  /*3cfb0*/  STS.U16 [R0+0x11700], R22 ;  /* 0x0117001600007388 */ /* 0x0005e40000000400 */
[----:B------:R3:W-:Y:S01]  /*3cfc0*/  STS.U16 [R0+0x11f00], R26 ;  /* 0x011f001a00007388 */ /* 0x0007e20000000400 */
[----:B0-----:R-:W4:Y:S01]  /*3cfd0*/  LDL.LU R18, [R1+0x6d9c] ;  /* 0x006d9c0001127983 */ /* 0x001f220000300800 */
[----:B-1----:R-:W4:Y:S02]  /*3cfe0*/  LDL.LU R20, [R1+0x6d98] ;  /* 0x006d980001147983 */ /* 0x002f240000300800 */
[----:B--2---:R-:W2:Y:S02]  /*3cff0*/  LDL.LU R22, [R1+0x6d94] ;  /* 0x006d940001167983 */ /* 0x004ea40000300800 */
[----:B---3--:R-:W3:Y:S01]  /*3d000*/  LDL.LU R26, [R1+0x6d90] ;  /* 0x006d9000011a7983 */ /* 0x008ee20000300800 */
[----:B------:R0:W-:Y:S01]  /*3d010*/  STS.U16 [R0+0x12700], R2 ;  /* 0x0127000200007388 */ /* 0x0001e20000000400 */
        /* <DEDUP_REMOVED lines=16> */
[----:B0-----:R-:W4:Y:S04]  /*3d120*/  LDL R2, [R1+0x974] ;  /* 0x0009740001027983 */ /* 0x001f280000100800 */
[----:B---3--:R-:W-:Y:S01]  /*3d130*/  STS.U16 [R0+0x1af00], R26 ;  /* 0x01af001a00007388 */ /* 0x008fe20000000400 */
[----:B--2---:R0:W-:Y:S03]  /*3d140*/  STS.U16 [R0+0x1b700], R22 ;  /* 0x01b7001600007388 */ /* 0x0041e60000000400 */
[----:B0-----:R-:W2:Y:S01]  /*3d150*/  LDL R22, [R1+0x978] ;  /* 0x0009780001167983 */ /* 0x001ea20000100800 */
        /* <DEDUP_REMOVED lines=9> */
[----:B------:R-:W-:Y:S06]  /*3d1f0*/  BAR.SYNC.DEFER_BLOCKING 0x0 ;  /* 0x0000000000007b1d */ /* 0x000fec0000010000 */
[----:B------:R-:W-:Y:S04]  /*3d200*/  LDSM.16.MT88.4 R24, [R2] ;  /* 0x000000000218783b */ /* 0x000fe80000004200 */
[----:B--2---:R-:W0:Y:S04]  /*3d210*/  LDSM.16.M88.4 R4, [R22+0x10000] ;  /* 0x010000001604783b */ /* 0x004e280000000200 */
[----:B------:R-:W1:Y:S04]  /*3d220*/  LDSM.16.M88.4 R8, [R22+0x11000] ;  /* 0x011000001608783b */ /* 0x000e680000000200 */
[----:B------:R-:W-:Y:S04]  /*3d230*/  LDSM.16.M88.4 R12, [R22+0x13000] ;  /* 0x01300000160c783b */ /* 0x000fe80000000200 */
[----:B0-----:R-:W-:Y:S01]  /*3d240*/  STL.64 [R1+0x20], R4 ;  /* 0x0000200401007387 */ /* 0x001fe20000100a00 */
[----:B------:R-:W-:-:S02]  /*3d250*/  IMAD.MOV.U32 R19, RZ, RZ, R4 ;  /* 0x000000ffff137224 */ /* 0x000fc400078e0004 */
[----:B------:R-:W-:Y:S02]  /*3d260*/  STL.64 [R1+0x28], R6 ;  /* 0x0000280601007387 */ /* 0x000fe40000100a00 */
[----:B------:R-:W-:Y:S02]  /*3d270*/  IMAD.MOV.U32 R18, RZ, RZ, R5 ;  /* 0x000000ffff127224 */ /* 0x000fe400078e0005 */
[----:B------:R-:W0:Y:S04]  /*3d280*/  LDSM.16.M88.4 R4, [R22+0x12000] ;  /* 0x012000001604783b */ /* 0x000e280000000200 */
[----:B-1----:R-:W-:Y:S01]  /*3d290*/  STL.64 [R1+0x10], R8 ;  /* 0x0000100801007387 */ /* 0x002fe20000100a00 */
[----:B------:R-:W-:Y:S02]  /*3d2a0*/  STL.64 [R1+0x18], R10 ;  /* 0x0000180a01007387 */ /* 0x000fe40000100a00 */
[----:B------:R-:W1:Y:S01]  /*3d2b0*/  LDSM.16.M88.4 R8, [R22+0x14000] ;  /* 0x014000001608783b */ /* 0x000e620000000200 */
[----:B0-----:R-:W-:Y:S03]  /*3d2c0*/  STL.64 [R1], R4 ;  /* 0x0000000401007387 */ /* 0x001fe60000100a00 */
[----:B------:R-:W-:Y:S02]  /*3d2d0*/  STL.64 [R1+0x8], R6 ;  /* 0x0000080601007387 */ /* 0x000fe40000100a00 */
[----:B------:R-:W-:Y:S02]  /*3d2e0*/  STL [R1+0x65c4], R14 ;  /* 0x0065c40e01007387 */ /* 0x000fe40000100800 */
[----:B------:R-:W-:Y:S01]  /*3d2f0*/  STL [R1+0x65c0], R15 ;  /* 0x0065c00f01007387 */ /* 0x000fe20000100800 */
[----:B------:R-:W-:Y:S01]  /*3d300*/  STL.64 [R1+0x6d68], R12 ;  /* 0x006d680c01007387 */ /* 0x000fe20000100a00 */
[----:B------:R-:W-:-:S02]  /*3d310*/  IMAD.MOV.U32 R17, RZ, RZ, R4 ;  /* 0x000000ffff117224 */ /* 0x000fc400078e0004 */
[----:B------:R-:W-:Y:S02]  /*3d320*/  IMAD.MOV.U32 R16, RZ, RZ, R5 ;  /* 0x000000ffff107224 */ /* 0x000fe400078e0005 */
[----:B-1----:R-:W-:Y:S01]  /*3d330*/  STL [R1+0x669c], R10 ;  /* 0x00669c0a01007387 */ /* 0x002fe20000100800 */
[----:B------:R-:W-:Y:S04]  /*3d340*/  STL [R1+0x6698], R11 ;  /* 0x0066980b01007387 */ /* 0x000fe80000100800 */
[----:B------:R-:W0:Y:S01]  /*3d350*/  LDSM.16.M88.4 R4, [R22+0x15000] ;  /* 0x015000001604783b */ /* 0x000e220000000200 */
[----:B------:R-:W-:Y:S02]  /*3d360*/  STL.64 [R1+0x6d50], R8 ;  /* 0x006d500801007387 */ /* 0x000fe40000100a00 */
[----:B------:R-:W1:Y:S01]  /*3d370*/  LDSM.16.M88.4 R8, [R22+0x16000] ;  /* 0x016000001608783b */ /* 0x000e620000000200 */
[----:B------:R-:W2:Y:S04]  /*3d380*/  LDSM.16.M88.4 R12, [R22+0x17000] ;  /* 0x01700000160c783b */ /* 0x000ea80000000200 */
[----:B0-----:R-:W-:Y:S01]  /*3d390*/  STL [R1+0x66a4], R6 ;  /* 0x0066a40601007387 */ /* 0x001fe20000100800 */
[----:B------:R-:W-:Y:S02]  /*3d3a0*/  STL [R1+0x66a0], R7 ;  /* 0x0066a00701007387 */ /* 0x000fe40000100800 */
[----:B-1----:R-:W-:Y:S02]  /*3d3b0*/  STL.64 [R1+0x30], R8 ;  /* 0x0000300801007387 */ /* 0x002fe40000100a00 */
[----:B------:R-:W-:Y:S02]  /*3d3c0*/  STL.64 [R1+0x38], R10 ;  /* 0x0000380a01007387 */ /* 0x000fe40000100a00 */
[----:B------:R-:W0:Y:S04]  /*3d3d0*/  LDSM.16.M88.4 R8, [R22+0x18000] ;  /* 0x018000001608783b */ /* 0x000e280000000200 */
[----:B--2---:R-:W-:Y:S01]  /*3d3e0*/  STL.64 [R1+0xc0], R12 ;  /* 0x0000c00c01007387 */ /* 0x004fe20000100a00 */
[----:B------:R-:W-:Y:S02]  /*3d3f0*/  STL.64 [R1+0xc8], R14 ;  /* 0x0000c80e01007387 */ /* 0x000fe40000100a00 */
[----:B------:R-:W1:Y:S01]  /*3d400*/  LDSM.16.M88.4 R12, [R22+0x19000] ;  /* 0x01900000160c783b */ /* 0x000e620000000200 */
[----:B0-----:R-:W-:Y:S03]  /*3d410*/  STL.64 [R1+0xb0], R8 ;  /* 0x0000b00801007387 */ /* 0x001fe60000100a00 */
[----:B------:R-:W-:-:S02]  /*3d420*/  IMAD.MOV.U32 R29, RZ, RZ, R8 ;  /* 0x000000ffff1d7224 */ /* 0x000fc400078e0008 */
[----:B------:R-:W-:Y:S02]  /*3d430*/  STL.64 [R1+0xb8], R10 ;  /* 0x0000b80a01007387 */ /* 0x000fe40000100a00 */
[----:B------:R-:W-:Y:S02]  /*3d440*/  IMAD.MOV.U32 R28, RZ, RZ, R9 ;  /* 0x000000ffff1c7224 */ /* 0x000fe400078e0009 */
[----:B------:R-:W0:Y:S04]  /*3d450*/  LDSM.16.M88.4 R8, [R22+0x1a000] ;  /* 0x01a000001608783b */ /* 0x000e280000000200 */
[----:B------:R-:W-:Y:S01]  /*3d460*/  STL [R1+0x6d4c], R28 ;  /* 0x006d4c1c01007387 */ /* 0x000fe20000100800 */
[----:B------:R-:W-:Y:S02]  /*3d470*/  STL [R1+0x6d48], R29 ;  /* 0x006d481d01007387 */ /* 0x000fe40000100800 */
[----:B-1----:R-:W-:Y:S02]  /*3d480*/  STL.64 [R1+0xa0], R12 ;  /* 0x0000a00c01007387 */ /* 0x002fe40000100a00 */
[----:B------:R-:W-:Y:S02]  /*3d490*/  STL.64 [R1+0xa8], R14 ;  /* 0x0000a80e01007387 */ /* 0x000fe40000100a00 */
[----:B------:R-:W1:Y:S04]  /*3d4a0*/  LDSM.16.M88.4 R12, [R22+0x1b000] ;  /* 0x01b00000160c783b */ /* 0x000e680000000200 */
[----:B0-----:R-:W-:Y:S01]  /*3d4b0*/  STL.64 [R1+0x90], R8 ;  /* 0x0000900801007387 */ /* 0x001fe20000100a00 */
[----:B------:R-:W-:Y:S02]  /*3d4c0*/  STL.64 [R1+0x98], R10 ;  /* 0x0000980a01007387 */ /* 0x000fe40000100a00 */
[----:B------:R-:W0:Y:S01]  /*3d4d0*/  LDSM.16.M88.4 R8, [R22+0x1c000] ;  /* 0x01c000001608783b */ /* 0x000e220000000200 */
[----:B-1----:R-:W-:Y:S03]  /*3d4e0*/  STL.64 [R1+0x80], R12 ;  /* 0x0000800c01007387 */ /* 0x002fe60000100a00 */
[----:B------:R-:W-:Y:S02]  /*3d4f0*/  STL.64 [R1+0x88], R14 ;  /* 0x0000880e01007387 */ /* 0x000fe40000100a00 */
[----:B------:R-:W1:Y:S01]  /*3d500*/  LDSM.16.M88.4 R12, [R22+0x1d000] ;  /* 0x01d00000160c783b */ /* 0x000e620000000200 */
[----:B0-----:R-:W-:Y:S03]  /*3d510*/  STL.64 [R1+0x70], R8 ;  /* 0x0000700801007387 */ /* 0x001fe60000100a00 */
[----:B------:R-:W-:-:S02]  /*3d520*/  IMAD.MOV.U32 R28, RZ, RZ, R8 ;  /* 0x000000ffff1c7224 */ /* 0x000fc400078e0008 */
[----:B------:R-:W-:Y:S02]  /*3d530*/  STL.64 [R1+0x78], R10 ;  /* 0x0000780a01007387 */ /* 0x000fe40000100a00 */
[----:B------:R-:W-:Y:S02]  /*3d540*/  IMAD.MOV.U32 R29, RZ, RZ, R9 ;  /* 0x000000ffff1d7224 */ /* 0x000fe400078e0009 */
[----:B------:R-:W0:Y:S04]  /*3d550*/  LDSM.16.M88.4 R8, [R22+0x1e000] ;  /* 0x01e000001608783b */ /* 0x000e280000000200 */
[----:B-1----:R-:W-:Y:S01]  /*3d560*/  STL.64 [R1+0x60], R12 ;  /* 0x0000600c01007387 */ /* 0x002fe20000100a00 */
[----:B------:R-:W-:Y:S03]  /*3d570*/  STL.64 [R1+0x68], R14 ;  /* 0x0000680e01007387 */ /* 0x000fe60000100a00 */
[----:B0-----:R-:W-:Y:S01]  /*3d580*/  STL.64 [R1+0x50], R8 ;  /* 0x0000500801007387 */ /* 0x001fe20000100a00 */
[----:B------:R-:W-:-:S02]  /*3d590*/  IMAD.MOV.U32 R3, RZ, RZ, R8 ;  /* 0x000000ffff037224 */ /* 0x000fc400078e0008 */
[----:B------:R-:W-:Y:S02]  /*3d5a0*/  STL.64 [R1+0x58], R10 ;  /* 0x0000580a01007387 */ /* 0x000fe40000100a00 */
[----:B------:R-:W-:Y:S02]  /*3d5b0*/  IMAD.MOV.U32 R0, RZ, RZ, R9 ;  /* 0x000000ffff007224 */ /* 0x000fe400078e0009 */
[----:B------:R-:W0:Y:S04]  /*3d5c0*/  LDSM.16.M88.4 R8, [R22+0x1f000] ;  /* 0x01f000001608783b */ /* 0x000e280000000200 */
[----:B0-----:R-:W-:Y:S01]  /*3d5d0*/  STL.64 [R1+0x40], R8 ;  /* 0x0000400801007387 */ /* 0x001fe20000100a00 */
[----:B------:R-:W-:Y:S02]  /*3d5e0*/  STL.64 [R1+0x48], R10 ;  /* 0x0000480a01007387 */ /* 0x000fe40000100a00 */
[----:B------:R-:W2:Y:S02]  /*3d5f0*/  LDL.LU.64 R12, [R1+0xda0] ;  /* 0x000da000010c7983 */ /* 0x000ea40000300a00 */
[----:B------:R-:W3:Y:S02]  /*3d600*/  LDL.LU.64 R14, [R1+0xda8] ;  /* 0x000da800010e7983 */ /* 0x000ee40000300a00 */
[----:B------:R-:W-:-:S02]  /*3d610*/  IMAD.MOV.U32 R7, RZ, RZ, R8 ;  /* 0x000000ffff077224 */ /* 0x000fc400078e0008 */
[----:B------:R-:W-:Y:S01]  /*3d620*/  IMAD.MOV.U32 R6, RZ, RZ, R9 ;  /* 0x000000ffff067224 */ /* 0x000fe200078e0009 */
[----:B---3--:R-:W-:Y:S01]  /*3d630*/  STL.64 [R1+0x6d78], R14 ;  /* 0x006d780e01007387 */ /* 0x008fe20000100a00 */
[----:B--2---:R0:W-:Y:S03]  /*3d640*/  STL.64 [R1+0x6d70], R12 ;  /* 0x006d700c01007387 */ /* 0x0041e60000100a00 */
[----:B0-----:R-:W2:Y:S04]  /*3d650*/  LDL.64 R12, [R1+0x10] ;  /* 0x00001000010c7983 */ /* 0x001ea80000100a00 */
[----:B--2---:R-:W-:Y:S01]  /*3d660*/  STL.64 [R1+0x6d80], R12 ;  /* 0x006d800c01007387 */ /* 0x004fe20000100a00 */
[----:B------:R-:W-:Y:S02]  /*3d670*/  STL.64 [R1+0x6d60], R6 ;  /* 0x006d600601007387 */ /* 0x000fe40000100a00 */
[----:B------:R0:W-:Y:S02]  /*3d680*/  STL.64 [R1+0x6d58], R4 ;  /* 0x006d580401007387 */ /* 0x0001e40000100a00 */
[----:B0-----:R-:W-:-:S02]  /*3d690*/  IMAD.MOV.U32 R4, RZ, RZ, R17 ;  /* 0x000000ffff047224 */ /* 0x001fc400078e0011 */
[----:B------:R-:W-:-:S05]  /*3d6a0*/  IMAD.MOV.U32 R5, RZ, RZ, R16 ;  /* 0x000000ffff057224 */ /* 0x000fca00078e0010 */
[----:B------:R0:W-:Y:S04]  /*3d6b0*/  STL.64 [R1+0x6d88], R4 ;  /* 0x006d880401007387 */ /* 0x0001e80000100a00 */
[----:B0-----:R-:W2:Y:S01]  /*3d6c0*/  LDL.LU.64 R4, [R1+0xdc0] ;  /* 0x000dc00001047983 */ /* 0x001ea20000300a00 */
[----:B------:R-:W2:Y:S02]  /*3d6d0*/  LDL.LU.64 R6, [R1+0xdc8] ;  /* 0x000dc80001067983 */ /* 0x000ea40000300a00 */
[----:B------:R-:W-:Y:S02]  /*3d6e0*/  IMAD.MOV.U32 R12, RZ, RZ, R19 ;  /* 0x000000ffff0c7224 */ /* 0x000fe400078e0013 */
[----:B------:R-:W-:Y:S01]  /*3d6f0*/  IMAD.MOV.U32 R13, RZ, RZ, R18 ;  /* 0x000000ffff0d7224 */ /* 0x000fe200078e0012 */
[----:B------:R-:W3:Y:S04]  /*3d700*/  LDL.LU.64 R8, [R1+0xd90] ;  /* 0x000d900001087983 */ /* 0x000ee80000300a00 */
[----:B------:R-:W0:Y:S01]  /*3d710*/  LDSM.16.MT88.4 R16, [R2+0x80] ;  /* 0x000080000210783b */ /* 0x000e220000004200 */
[----:B------:R-:W3:Y:S02]  /*3d720*/  LDL.LU.64 R10, [R1+0xd98] ;  /* 0x000d9800010a7983 */ /* 0x000ee40000300a00 */
[----:B------:R-:W4:Y:S02]  /*3d730*/  LDL.LU.64 R20, [R1+0xba0] ;  /* 0x000ba00001147983 */ /* 0x000f240000300a00 */
[----:B------:R-:W4:Y:S01]  /*3d740*/  LDL.LU.64 R22, [R1+0xba8] ;  /* 0x000ba80001167983 */ /* 0x000f220000300a00 */
[----:B0-----:R-:W-:Y:S01]  /*3d750*/  STL.64 [R1+0x6cc8], R18 ;  /* 0x006cc81201007387 */ /* 0x001fe20000100a00 */
[----:B------:R0:W-:Y:S03]  /*3d760*/  STL.64 [R1+0x6cc0], R16 ;  /* 0x006cc01001007387 */ /* 0x0001e60000100a00 */
[----:B0-----:R-:W3:Y:S01]  /*3d770*/  LDL.LU.64 R16, [R1+0xdb0] ;  /* 0x000db00001107983 */ /* 0x001ee20000300a00 */
[----:B------:R-:W3:Y:S01]  /*3d780*/  LDL.LU.64 R18, [R1+0xdb8] ;  /* 0x000db80001127983 */ /* 0x000ee20000300a00 */
[C---:B--2---:R-:W-:Y:S02]  /*3d790*/  HMMA.16816.F32 R12, R24.reuse, R12, R4 ;  /* 0x0000000c180c723c */ /* 0x044fe40000001804 */
[----:B------:R-:W2:Y:S11]  /*3d7a0*/  LDL.LU.64 R4, [R1+0x6d88] ;  /* 0x006d880001047983 */ /* 0x000eb60000300a00 */
[----:B------:R-:W-:Y:S10]  /*3d7b0*/  @!UPT UIADD3 URZ, URZ, URZ, URZ ;  /* 0x0000003f3f3ff290 */ /* 0x000ff4000fffe03f */
[----:B------:R0:W-:Y:S01]  /*3d7c0*/  STL.64 [R1+0x4f0], R12 ;  /* 0x0004f00c01007387 */ /* 0x0001e20000100a00 */
[----:B------:R1:W-:Y:S03]  /*3d7d0*/  STL.64 [R1+0x4f8], R14 ;  /* 0x0004f80e01007387 */ /* 0x0003e60000100a00 */
[----:B0-----:R-:W3:Y:S02]  /*3d7e0*/  LDL.LU.64 R12, [R1+0x6d80] ;  /* 0x006d8000010c7983 */ /* 0x001ee40000300a00 */
[C---:B---3--:R-:W-:Y:S11]  /*3d7f0*/  HMMA.16816.F32 R16, R24.reuse, R12, R16 ;  /* 0x0000000c1810723c */ /* 0x048ff60000001810 */
[----:B------:R-:W-:Y:S11]  /*3d800*/  @!UPT UIADD3 URZ, URZ, URZ, URZ ;  /* 0x0000003f3f3ff290 */ /* 0x000ff6000fffe03f */
[----:B------:R-:W-:Y:S01]  /*3d810*/  @!UPT UIADD3 URZ, URZ, URZ, URZ ;  /* 0x0000003f3f3ff290 */ /* 0x000fe2000fffe03f */
[----:B------:R0:W-:Y:S01]  /*3d820*/  STL.64 [R1+0x4e0], R16 ;  /* 0x0004e01001007387 */ /* 0x0001e20000100a00 */
[----:B------:R-:W-:Y:S02]  /*3d830*/  STL.64 [R1+0x4e8], R18 ;  /* 0x0004e81201007387 */ /* 0x000fe40000100a00 */
[----:B-1----:R-:W2:Y:S02]  /*3d840*/  LDL.LU.64 R14, [R1+0x6d78] ;  /* 0x006d7800010e7983 */ /* 0x002ea40000300a00 */
[----:B0-----:R-:W-:Y:S02]  /*3d850*/  IMAD.MOV.U32 R17, RZ, RZ, R12 ;  /* 0x000000ffff117224 */ /* 0x001fe400078e000c */
[----:B------:R-:W-:Y:S02]  /*3d860*/  IMAD.MOV.U32 R16, RZ, RZ, R13 ;  /* 0x000000ffff107224 */ /* 0x000fe400078e000d */
[----:B------:R-:W2:Y:S03]  /*3d870*/  LDL.LU.64 R12, [R1+0x6d70] ;  /* 0x006d7000010c7983 */ /* 0x000ea60000300a00 */
[----:B------:R0:W-:Y:S02]  /*3d880*/  STL.64 [R1+0x6d28], R16 ;  /* 0x006d281001007387 */ /* 0x0001e40000100a00 */
[----:B0-----:R-:W3:Y:S01]  /*3d890*/  LDL.LU.64 R16, [R1+0xbd0] ;  /* 0x000bd00001107983 */ /* 0x001ee20000300a00 */
[----:B------:R-:W3:Y:S01]  /*3d8a0*/  LDL.LU.64 R18, [R1+0xbd8] ;  /* 0x000bd80001127983 */ /* 0x000ee20000300a00 */
[C---:B--2---:R-:W-:Y:S02]  /*3d8b0*/  HMMA.16816.F32 R4, R24.reuse, R4, R12 ;  /* 0x000000041804723c */ /* 0x044fe4000000180c */
[----:B------:R-:W2:Y:S11]  /*3d8c0*/  LDL.LU.64 R12, [R1+0x6d68] ;  /* 0x006d6800010c7983 */ /* 0x000eb60000300a00 */
[----:B------:R-:W-:Y:S11]  /*3d8d0*/  @!UPT UIADD3 URZ, URZ, URZ, URZ ;  /* 0x0000003f3f3ff290 */ /* 0x000ff6000fffe03f */
[----:B------:R-:W-:Y:S02]  /*3d8e0*/  IMAD.MOV.U32 R14, RZ, RZ, R6 ;  /* 0x000000ffff0e7224 */ /* 0x000fe400078e0006 */
[----:B------:R-:W-:Y:S01]  /*3d8f0*/  IMAD.MOV.U32 R15, RZ, RZ, R7 ;  /* 0x000000ffff0f7224 */ /* 0x000fe200078e0007 */
[----:B------:R0:W-:Y:S01]  /*3d900*/  STL.64 [R1+0x4d0], R4 ;  /* 0x0004d00401007387 */ /* 0x0001e20000100a00 */
[----:B------:R-:W3:Y:S03]  /*3d910*/  LDL.LU.64 R6, [R1+0x6d60] ;  /* 0x006d600001067983 */ /* 0x000ee60000300a00 */
[----:B0-----:R-:W4:Y:S01]  /*3d920*/  LDL.LU.64 R4, [R1+0x6d58] ;  /* 0x006d580001047983 */ /* 0x001f220000300a00 */
[----:B------:R-:W-:Y:S02]  /*3d930*/  STL [R1+0x65cc], R14 ;  /* 0x0065cc0e01007387 */ /* 0x000fe40000100800 */
[----:B------:R-:W-:Y:S01]  /*3d940*/  STL [R1+0x65c8], R15 ;  /* 0x0065c80f01007387 */ /* 0x000fe20000100800 */
[C---:B--2---:R-:W-:Y:S11]  /*3d950*/  HMMA.16816.F32 R8, R24.reuse, R12, R8 ;  /* 0x0000000c1808723c */ /* 0x044ff60000001808 */
[----:B------:R-:W-:Y:S11]  /*3d960*/  @!UPT UIADD3 URZ, URZ, URZ, URZ ;  /* 0x0000003f3f3ff290 */ /* 0x000ff6000fffe03f */
[----:B------:R-:W-:Y:S01]  /*3d970*/  @!UPT UIADD3 URZ, URZ, URZ, URZ ;  /* 0x0000003f3f3ff290 */ /* 0x000fe2000fffe03f */
[----:B------:R0:W-:Y:S01]  /*3d980*/  STL.64 [R1+0x4c0], R8 ;  /* 0x0004c00801007387 */ /* 0x0001e20000100a00 */
[----:B------:R-:W-:Y:S03]  /*3d990*/  STL.64 [R1+0x4c8], R10 ;  /* 0x0004c80a01007387 */ /* 0x000fe60000100a00 */
[----:B0-----:R-:W3:Y:S02]  /*3d9a0*/  LDL.LU.64 R8, [R1+0x6d50] ;  /* 0x006d500001087983 */ /* 0x001ee40000300a00 */
[C---:B---3--:R-:W-:Y:S02]  /*3d9b0*/  HMMA.16816.F32 R16, R24.reuse, R8, R16 ;  /* 0x000000081810723c */ /* 0x048fe40000001810 */
[----:B------:R-:W-:Y:S11]  /*3d9c0*/  STL.64 [R1+0x6d40], R8 ;  /* 0x006d400801007387 */ /* 0x000ff60000100a00 */
[----:B------:R-:W-:Y:S10]  /*3d9d0*/  @!UPT UIADD3 URZ, URZ, URZ, URZ ;  /* 0x0000003f3f3ff290 */ /* 0x000ff4000fffe03f */
[----:B------:R-:W-:Y:S01]  /*3d9e0*/  STL.64 [R1+0x4b0], R16 ;  /* 0x0004b01001007387 */ /* 0x000fe20000100a00 */
[----:B------:R4:W-:Y:S02]  /*3d9f0*/  STL.64 [R1+0x4b8], R18 ;  /* 0x0004b81201007387 */ /* 0x0009e40000100a00 */
[----:B----4-:R-:W-:Y:S01]  /*3da00*/  HMMA.16816.F32 R16, R24, R4, R20 ;  /* 0x000000041810723c */ /* 0x010fe20000001814 */
[----:B------:R-:W0:Y:S11]  /*3da10*/  LDSM.16.MT88.4 R20, [R2+0x100] ;  /* 0x000100000214783b */ /* 0x000e360000004200 */
[----:B------:R-:W-:Y:S11]  /*3da20*/  @!UPT UIADD3 URZ, URZ, URZ, URZ ;  /* 0x0000003f3f3ff290 */ /* 0x000ff6000fffe03f */
[----:B------:R1:W-:Y:S01]  /*3da30*/  STL [R1+0x4a0], R16 ;  /* 0x0004a01001007387 */ /* 0x0003e20000100800 */
[----:B------:R2:W-:Y:S02]  /*3da40*/  STL [R1+0x4ac], R19 ;  /* 0x0004ac1301007387 */ /* 0x0005e40000100800 */
[----:B------:R-:W3:Y:S02]  /*3da50*/  LDL.LU.64 R8, [R1+0xbc0] ;  /* 0x000bc00001087983 */ /* 0x000ee40000300a00 */
[----:B------:R-:W-:Y:S01]  /*3da60*/  IMAD.MOV.U32 R14, RZ, RZ, R17 ;  /* 0x000000ffff0e7224 */ /* 0x000fe200078e0011 */
[----:B------:R-:W3:Y:S01]  /*3da70*/  LDL.LU.64 R10, [R1+0xbc8] ;  /* 0x000bc800010a7983 */ /* 0x000ee20000300a00 */
[----:B------:R-:W-:-:S03]  /*3da80*/  IMAD.MOV.U32 R15, RZ, RZ, R18 ;  /* 0x000000ffff0f7224 */ /* 0x000fc600078e0012 */
[----:B-1----:R-:W4:Y:S01]  /*3da90*/  LDL.LU.64 R16, [R1+0xbb0] ;  /* 0x000bb00001107983 */ /* 0x002f220000300a00 */
[----:B--2---:R-:W2:Y:S03]  /*3daa0*/  LDL.LU.64 R18, [R1+0xbb8] ;  /* 0x000bb80001127983 */ /* 0x004ea60000300a00 */
[----:B--2---:R-:W-:Y:S01]  /*3dab0*/  STL.64 [R1+0x6d38], R18 ;  /* 0x006d381201007387 */ /* 0x004fe20000100a00 */
[----:B----4-:R1:W-:Y:S03]  /*3dac0*/  STL.64 [R1+0x6d30], R16 ;  /* 0x006d301001007387 */ /* 0x0103e60000100a00 */
[----:B-1----:R-:W3:Y:S01]  /*3dad0*/  LDL.64 R16, [R1+0x30] ;  /* 0x0000300001107983 */ /* 0x002ee20000100a00 */
[----:B------:R-:W-:Y:S02]  /*3dae0*/  STL.64 [R1+0x6cb8], R4 ;  /* 0x006cb80401007387 */ /* 0x000fe40000100a00 */
[----:B------:R-:W-:Y:S02]  /*3daf0*/  STL.64 [R1+0x6c90], R14 ;  /* 0x006c900e01007387 */ /* 0x000fe40000100a00 */
[----:B------:R1:W-:Y:S02]  /*3db00*/  STL.64 [R1+0x6c88], R12 ;  /* 0x006c880c01007387 */ /* 0x0003e40000100a00 */
[----:B-1----:R-:W2:Y:S01]  /*3db10*/  LDL.64 R12, [R1+0xc0] ;  /* 0x0000c000010c7983 */ /* 0x002ea20000100a00 */
[----:B------:R-:W-:Y:S02]  /*3db20*/  STL [R1+0x6c60], R2 ;  /* 0x006c600201007387 */ /* 0x000fe40000100800 */
[----:B0-----:R-:W-:Y:S02]  /*3db30*/  STL.64 [R1+0x6bc8], R22 ;  /* 0x006bc81601007387 */ /* 0x001fe40000100a00 */
[----:B------:R0:W-:Y:S02]  /*3db40*/  STL.64 [R1+0x6bc0], R20 ;  /* 0x006bc01401007387 */ /* 0x0001e40000100a00 */
[----:B0-----:R-:W-:-:S02]  /*3db50*/  IMAD.MOV.U32 R20, RZ, RZ, R28 ;  /* 0x000000ffff147224 */ /* 0x001fc400078e001c */
[----:B------:R-:W-:Y:S01]  /*3db60*/  IMAD.MOV.U32 R21, RZ, RZ, R29 ;  /* 0x000000ffff157224 */ /* 0x000fe200078e001d */
[----:B------:R-:W4:Y:S01]  /*3db70*/  LDL.LU R28, [R1+0x6d4c] ;  /* 0x006d4c00011c7983 */ /* 0x000f220000300800 */
[----:B------:R-:W2:Y:S01]  /*3db80*/  LDL.LU R29, [R1+0x6d48] ;  /* 0x006d4800011d7983 */ /* 0x000ea20000300800 */
[----:B---3--:R-:W-:Y:S11]  /*3db90*/  HMMA.16816.F32 R8, R24, R16, R8 ;  /* 0x000000101808723c */ /* 0x008ff60000001808 */
[----:B------:R-:W-:Y:S11]  /*3dba0*/  @!UPT UIADD3 URZ, URZ, URZ, URZ ;  /* 0x0000003f3f3ff290 */ /* 0x000ff6000fffe03f */
[----:B------:R-:W-:Y:S01]  /*3dbb0*/  @!UPT UIADD3 URZ, URZ, URZ, URZ ;  /* 0x0000003f3f3ff290 */ /* 0x000fe2000fffe03f */
[----:B------:R0:W-:Y:S01]  /*3dbc0*/  STL.64 [R1+0x820], R8 ;  /* 0x0008200801007387 */ /* 0x0001e20000100a00 */
[----:B------:R1:W-:Y:S03]  /*3dbd0*/  STL.64 [R1+0x828], R10 ;  /* 0x0008280a01007387 */ /* 0x0003e60000100a00 */
[----:B0-----:R-:W3:Y:S01]  /*3dbe0*/  LDL.LU.64 R8, [R1+0x6d40] ;  /* 0x006d400001087983 */ /* 0x001ee20000300a00 */
[----:B-1----:R-:W-:Y:S02]  /*3dbf0*/  IMAD.MOV.U32 R11, RZ, RZ, R16 ;  /* 0x000000ffff0b7224 */ /* 0x002fe400078e0010 */
[----:B------:R-:W-:Y:S02]  /*3dc00*/  IMAD.MOV.U32 R10, RZ, RZ, R17 ;  /* 0x000000ffff0a7224 */ /* 0x000fe400078e0011 */
[----:B------:R-:W3:Y:S01]  /*3dc10*/  LDL.LU.64 R18, [R1+0x6d38] ;  /* 0x006d380001127983 */ /* 0x000ee20000300a00 */
[----:B------:R-:W3:Y:S02]  /*3dc20*/  LDL.LU.64 R16, [R1+0x6d30] ;  /* 0x006d300001107983 */ /* 0x000ee40000300a00 */
[----:B------:R-:W-:Y:S02]  /*3dc30*/  STL [R1+0x6c68], R10 ;  /* 0x006c680a01007387 */ /* 0x000fe40000100800 */
[----:B------:R-:W-:Y:S02]  /*3dc40*/  STL [R1+0x6c64], R11 ;  /* 0x006c640b01007387 */ /* 0x000fe40000100800 */
[----:B--2---:R-:W-:-:S02]  /*3dc50*/  IMAD.MOV.U32 R23, RZ, RZ, R12 ;  /* 0x000000ffff177224 */ /* 0x004fc400078e000c */
[----:B------:R-:W-:Y:S01]  /*3dc60*/  IMAD.MOV.U32 R22, RZ, RZ, R13 ;  /* 0x000000ffff167224 */ /* 0x000fe200078e000d */
[C---:B---3--:R-:W-:Y:S01]  /*3dc70*/  HMMA.16816.F32 R16, R24.reuse, R12, R16 ;  /* 0x0000000c1810723c */ /* 0x048fe20000001810 */
[----:B------:R-:W-:Y:S11]  /*3dc80*/  STL.64 [R1+0x6d08], R8 ;  /* 0x006d080801007387 */ /* 0x000ff60000100a00 */
[----:B------:R-:W-:Y:S11]  /*3dc90*/  @!UPT UIADD3 URZ, URZ, URZ, URZ ;  /* 0x0000003f3f3ff290 */ /* 0x000ff6000fffe03f */
[----:B------:R0:W-:Y:S01]  /*3dca0*/  STL.64 [R1+0x810], R16 ;  /* 0x0008101001007387 */ /* 0x0001e20000100a00 */
[----:B------:R-:W-:Y:S03]  /*3dcb0*/  STL.64 [R1+0x818], R18 ;  /* 0x0008181201007387 */ /* 0x000fe60000100a00 */
[----:B0-----:R-:W2:Y:S01]  /*3dcc0*/  LDL.LU.64 R16, [R1+0x6d28] ;  /* 0x006d280001107983 */ /* 0x001ea20000300a00 */
[----:B------:R-:W3:Y:S02]  /*3dcd0*/  LDL.64 R12, [R1] ;  /* 0x00000000010c7983 */ /* 0x000ee40000100a00 */
[----:B------:R-:W-:Y:S02]  /*3dce0*/  IMAD.MOV.U32 R8, RZ, RZ, R29 ;  /* 0x000000ffff087224 */ /* 0x000fe400078e001d */
[----:B----4-:R-:W-:Y:S01]  /*3dcf0*/  IMAD.MOV.U32 R9, RZ, RZ, R28 ;  /* 0x000000ffff097224 */ /* 0x010fe200078e001c */
[----:B---3--:R0:W-:Y:S04]  /*3dd00*/  STL.64 [R1+0x6c98], R12 ;  /* 0x006c980c01007387 */ /* 0x0081e80000100a00 */
[----:B0-----:R-:W3:Y:S01]  /*3dd10*/  LDL.LU.64 R12, [R1+0xa10] ;  /* 0x000a1000010c7983 */ /* 0x001ee20000300a00 */
[----:B------:R-:W3:Y:S02]  /*3dd20*/  LDL.LU.64 R14, [R1+0xa18] ;  /* 0x000a1800010e7983 */ /* 0x000ee40000300a00 */
[----:B------:R-:W-:Y:S02]  /*3dd30*/  STL [R1+0x6c6c], R23 ;  /* 0x006c6c1701007387 */ /* 0x000fe40000100800 */
[----:B------:R-:W-:Y:S01]  /*3dd40*/  STL [R1+0x6d00], R22 ;  /* 0x006d001601007387 */ /* 0x000fe20000100800 */
[----:B------:R0:W-:Y:S04]  /*3dd50*/  STL.64 [R1+0x6cf8], R20 ;  /* 0x006cf81401007387 */ /* 0x0001e80000100a00 */
[----:B0-----:R-:W4:Y:S01]  /*3dd60*/  LDL.64 R20, [R1+0x90] ;  /* 0x0000900001147983 */ /* 0x001f220000100a00 */
[----:B---3--:R-:W-:Y:S03]  /*3dd70*/  HMMA.16816.F32 R8, R24, R8, R12 ;  /* 0x000000081808723c */ /* 0x008fe6000000180c */
[----:B----4-:R0:W-:Y:S04]  /*3dd80*/  STL.64 [R1+0x6d10], R20 ;  /* 0x006d101401007387 */ /* 0x0101e80000100a00 */
[----:B0-----:R-:W3:Y:S11]  /*3dd90*/  LDL.64 R20, [R1+0xa0] ;  /* 0x0000a00001147983 */ /* 0x001ef60000100a00 */
[----:B------:R-:W-:Y:S05]  /*3dda0*/  @!UPT UIADD3 URZ, URZ, URZ, URZ ;  /* 0x0000003f3f3ff290 */ /* 0x000fea000fffe03f */
[----:B------:R0:W-:Y:S02]  /*3ddb0*/  STL.64 [R1+0x800], R8 ;  /* 0x0008000801007387 */ /* 0x0001e40000100a00 */
[----:B------:R1:W-:Y:S01]  /*3ddc0*/  STL.64 [R1+0x808], R10 ;  /* 0x0008080a01007387 */ /* 0x0003e20000100a00 */
[----:B0-----:R-:W4:Y:S01]  /*3ddd0*/  LDL.LU.64 R8, [R1+0x9f0] ;  /* 0x0009f00001087983 */ /* 0x001f220000300a00 */
[----:B-1----:R-:W3:Y:S02]  /*3dde0*/  LDL.LU.64 R10, [R1+0x9f8] ;  /* 0x0009f800010a7983 */ /* 0x002ee40000300a00 */
[----:B--2---:R-:W-:Y:S02]  /*3ddf0*/  IMAD.MOV.U32 R12, RZ, RZ, R17 ;  /* 0x000000ffff0c7224 */ /* 0x004fe400078e0011 */
[----:B------:R-:W-:Y:S02]  /*3de00*/  IMAD.MOV.U32 R13, RZ, RZ, R16 ;  /* 0x000000ffff0d7224 */ /* 0x000fe400078e0010 */
[----:B------:R-:W-:-:S02]  /*3de10*/  IMAD.MOV.U32 R16, RZ, RZ, R7 ;  /* 0x000000ffff107224 */ /* 0x000fc400078e0007 */
[----:B------:R-:W-:Y:S01]  /*3de20*/  IMAD.MOV.U32 R17, RZ, RZ, R6 ;  /* 0x000000ffff117224 */ /* 0x000fe200078e0006 */
[----:B---3--:R-:W-:Y:S01]  /*3de30*/  STL.64 [R1+0x6d20], R10 ;  /* 0x006d200a01007387 */ /* 0x008fe20000100a00 */
[----:B----4-:R0:W-:Y:S03]  /*3de40*/  STL.64 [R1+0x6d18], R8 ;  /* 0x006d180801007387 */ /* 0x0101e60000100a00 */
[----:B0-----:R-:W2:Y:S01]  /*3de50*/  LDL.LU.64 R8, [R1+0xa00] ;  /* 0x000a000001087983 */ /* 0x001ea20000300a00 */
[----:B------:R-:W2:Y:S02]  /*3de60*/  LDL.LU.64 R10, [R1+0xa08] ;  /* 0x000a0800010a7983 */ /* 0x000ea40000300a00 */
[----:B------:R0:W-:Y:S02]  /*3de70*/  STL.64 [R1+0x6cd8], R16 ;  /* 0x006cd81001007387 */ /* 0x0001e40000100a00 */
[----:B------:R-:W3:Y:S01]  /*3de80*/  LDL.LU.64 R4, [R1+0x930] ;  /* 0x0009300001047983 */ /* 0x000ee20000300a00 */
[----:B------:R-:W3:Y:S01]  /*3de90*/  LDL.LU.64 R6, [R1+0x938] ;  /* 0x0009380001067983 */ /* 0x000ee20000300a00 */
[----:B0-----:R-:W-:-:S02]  /*3dea0*/  IMAD.MOV.U32 R16, RZ, RZ, R3 ;  /* 0x000000ffff107224 */ /* 0x001fc400078e0003 */
[----:B------:R-:W-:-:S05]  /*3deb0*/  IMAD.MOV.U32 R17, RZ, RZ, R0 ;  /* 0x000000ffff117224 */ /* 0x000fca00078e0000 */
[----:B------:R0:W-:Y:S04]  /*3dec0*/  STL.64 [R1+0x6cf0], R16 ;  /* 0x006cf01001007387 */ /* 0x0001e80000100a00 */
[----:B0-----:R-:W4:Y:S01]  /*3ded0*/  LDL.64 R16, [R1+0x80] ;  /* 0x0000800001107983 */ /* 0x001f220000100a00 */
[----:B------:R0:W-:Y:S03]  /*3dee0*/  STL.64 [R1+0x6cb0], R12 ;  /* 0x006cb00c01007387 */ /* 0x0001e60000100a00 */
[----:B0-----:R-:W3:Y:S01]  /*3def0*/  LDL.64 R12, [R1+0x20] ;  /* 0x00002000010c7983 */ /* 0x001ee20000100a00 */
[----:B------:R-:W-:Y:S02]  /*3df00*/  IMAD.MOV.U32 R29, RZ, RZ, R20 ;  /* 0x000000ffff1d7224 */ /* 0x000fe400078e0014 */
[----:B------:R-:W-:Y:S01]  /*3df10*/  IMAD.MOV.U32 R28, RZ, RZ, R21 ;  /* 0x000000ffff1c7224 */ /* 0x000fe200078e0015 */
[C---:B--2---:R-:W-:Y:S01]  /*3df20*/  HMMA.16816.F32 R8, R24.reuse, R20, R8 ;  /* 0x000000141808723c */ /* 0x044fe20000001808 */
[----:B---3--:R0:W-:Y:S04]  /*3df30*/  STL.64 [R1+0x6cd0], R12 ;  /* 0x006cd00c01007387 */ /* 0x0081e80000100a00 */
[----:B0-----:R-:W4:Y:S01]  /*3df40*/  LDL.LU.64 R12, [R1+0x9e0] ;  /* 0x0009e000010c7983 */ /* 0x001f220000300a00 */
[----:B------:R-:W4:Y:S11]  /*3df50*/  LDL.LU.64 R14, [R1+0x9e8] ;  /* 0x0009e800010e7983 */ /* 0x000f360000300a00 */
[----:B------:R-:W-:Y:S06]  /*3df60*/  @!UPT UIADD3 URZ, URZ, URZ, URZ ;  /* 0x0000003f3f3ff290 */ /* 0x000fec000fffe03f */
[----:B------:R-:W-:Y:S02]  /*3df70*/  STL.64 [R1+0x7f0], R8 ;  /* 0x0007f00801007387 */ /* 0x000fe40000100a00 */
[----:B------:R0:W-:Y:S02]  /*3df80*/  STL.64 [R1+0x7f8], R10 ;  /* 0x0007f80a01007387 */ /* 0x0001e40000100a00 */
[----:B0-----:R-:W2:Y:S01]  /*3df90*/  LDL.LU.64 R10, [R1+0x6d20] ;  /* 0x006d2000010a7983 */ /* 0x001ea20000300a00 */
[----:B------:R-:W2:Y:S02]  /*3dfa0*/  LDL.LU.64 R8, [R1+0x6d18] ;  /* 0x006d180001087983 */ /* 0x000ea40000300a00 */
[----:B------:R-:W2:Y:S02]  /*3dfb0*/  LDL.LU.64 R20, [R1+0x6d10] ;  /* 0x006d100001147983 */ /* 0x000ea40000300a00 */
[C---:B--2---:R-:W-:Y:S01]  /*3dfc0*/  HMMA.16816.F32 R8, R24.reuse, R20, R8 ;  /* 0x000000141808723c */ /* 0x044fe20000001808 */
[----:B------:R-:W-:Y:S11]  /*3dfd0*/  IMAD.MOV.U32 R2, RZ, RZ, R21 ;  /* 0x000000ffff027224 */ /* 0x000ff600078e0015 */
[----:B------:R-:W-:Y:S11]  /*3dfe0*/  @!UPT UIADD3 URZ, URZ, URZ, URZ ;  /* 0x0000003f3f3ff290 */ /* 0x000ff6000fffe03f */
[----:B------:R0:W-:Y:S01]  /*3dff0*/  STL.64 [R1+0x7e0], R8 ;  /* 0x0007e00801007387 */ /* 0x0001e20000100a00 */
[----:B------:R1:W-:Y:S03]  /*3e000*/  STL.64 [R1+0x7e8], R10 ;  /* 0x0007e80a01007387 */ /* 0x0003e60000100a00 */
[----:B0-----:R-:W2:Y:S01]  /*3e010*/  LDL.LU.64 R8, [R1+0x6d08] ;  /* 0x006d080001087983 */ /* 0x001ea20000300a00 */
[----:B-1----:R-:W-:Y:S02]  /*3e020*/  IMAD.MOV.U32 R11, RZ, RZ, R20 ;  /* 0x000000ffff0b7224 */ /* 0x002fe400078e0014 */
[----:B------:R-:W3:Y:S02]  /*3e030*/  LDL.LU R22, [R1+0x6d00] ;  /* 0x006d000001167983 */ /* 0x000ee40000300800 */
[----:B------:R-:W2:Y:S01]  /*3e040*/  LDL.LU.64 R20, [R1+0x6cf8] ;  /* 0x006cf80001147983 */ /* 0x000ea20000300a00 */
[----:B----4-:R-:W-:Y:S01]  /*3e050*/  HMMA.16816.F32 R12, R24, R16, R12 ;  /* 0x00000010180c723c */ /* 0x010fe2000000180c */
[----:B------:R-:W-:-:S02]  /*3e060*/  IMAD.MOV.U32 R10, RZ, RZ, R17 ;  /* 0x000000ffff0a7224 */ /* 0x000fc400078e0011 */
[----:B------:R-:W-:Y:S11]  /*3e070*/  IMAD.MOV.U32 R23, RZ, RZ, R16 ;  /* 0x000000ffff177224 */ /* 0x000ff600078e0010 */
[----:B------:R-:W-:Y:S09]  /*3e080*/  @!UPT UIADD3 URZ, URZ, URZ, URZ ;  /* 0x0000003f3f3ff290 */ /* 0x000ff2000fffe03f */
[----:B------:R0:W-:Y:S01]  /*3e090*/  STL.64 [R1+0x7d0], R12 ;  /* 0x0007d00c01007387 */ /* 0x0001e20000100a00 */
[----:B------:R-:W-:Y:S02]  /*3e0a0*/  IMAD.MOV.U32 R0, RZ, RZ, R15 ;  /* 0x000000ffff007224 */ /* 0x000fe400078e000f */
[----:B------:R1:W-:Y:S02]  /*3e0b0*/  STL [R1+0x7d8], R14 ;  /* 0x0007d80e01007387 */ /* 0x0003e40000100800 */
[----:B------:R-:W-:Y:S01]  /*3e0c0*/  STL.64 [R1+0x6c80], R10 ;  /* 0x006c800a01007387 */ /* 0x000fe20000100a00 */
[C---:B--2---:R-:W-:Y:S01]  /*3e0d0*/  HMMA.16816.F32 R4, R24.reuse, R20, R4 ;  /* 0x000000141804723c */ /* 0x044fe20000001804 */
[----:B------:R-:W-:Y:S01]  /*3e0e0*/  STL.64 [R1+0x6c78], R8 ;  /* 0x006c780801007387 */ /* 0x000fe20000100a00 */
[----:B------:R-:W-:Y:S02]  /*3e0f0*/  STL [R1+0x6680], R0 ;  /* 0x0066800001007387 */ /* 0x000fe40000100800 */
[----:B------:R-:W2:Y:S02]  /*3e100*/  LDL.LU.64 R16, [R1+0x590] ;  /* 0x0005900001107983 */ /* 0x000ea40000300a00 */
[----:B------:R-:W2:Y:S11]  /*3e110*/  LDL.LU.64 R18, [R1+0x598] ;  /* 0x0005980001127983 */ /* 0x000eb60000300a00 */
[----:B------:R-:W-:Y:S06]  /*3e120*/  @!UPT UIADD3 URZ, URZ, URZ, URZ ;  /* 0x0000003f3f3ff290 */ /* 0x000fec000fffe03f */
[----:B------:R-:W-:Y:S01]  /*3e130*/  STL.64 [R1+0x7c0], R4 ;  /* 0x0007c00401007387 */ /* 0x000fe20000100a00 */
[----:B------:R-:W-:Y:S02]  /*3e140*/  STL.64 [R1+0x7c8], R6 ;  /* 0x0007c80601007387 */ /* 0x000fe40000100a00 */
[----:B0-----:R-:W4:Y:S02]  /*3e150*/  LDL.LU.64 R12, [R1+0x530] ;  /* 0x00053000010c7983 */ /* 0x001f240000300a00 */
[----:B-1----:R-:W2:Y:S02]  /*3e160*/  LDL.LU.64 R14, [R1+0x538] ;  /* 0x00053800010e7983 */ /* 0x002ea40000300a00 */
[----:B--2---:R-:W-:Y:S01]  /*3e170*/  STL.64 [R1+0x6ce8], R14 ;  /* 0x006ce80e01007387 */ /* 0x004fe20000100a00 */
[----:B----4-:R0:W-:Y:S03]  /*3e180*/  STL.64 [R1+0x6ce0], R12 ;  /* 0x006ce00c01007387 */ /* 0x0101e60000100a00 */
[----:B0-----:R-:W2:Y:S01]  /*3e190*/  LDL.LU.64 R12, [R1+0x580] ;  /* 0x00058000010c7983 */ /* 0x001ea20000300a00 */
[----:B------:R-:W2:Y:S02]  /*3e1a0*/  LDL.LU.64 R14, [R1+0x588] ;  /* 0x00058800010e7983 */ /* 0x000ea40000300a00 */
[----:B------:R-:W4:Y:S02]  /*3e1b0*/  LDL.LU.64 R4, [R1+0xd40] ;  /* 0x000d400001047983 */ /* 0x000f240000300a00 */
[----:B------:R-:W4:Y:S01]  /*3e1c0*/  LDL.LU.64 R6, [R1+0xd48] ;  /* 0x000d480001067983 */ /* 0x000f220000300a00 */
[----:B------:R-:W2:Y:S01]  /*3e1d0*/  LDL.LU.64 R8, [R1+0xd10] ;  /* 0x000d100001087983 */ /* 0x000ea20000300a00 */
[----:B------:R-:W2:Y:S03]  /*3e1e0*/  LDL.LU.64 R10, [R1+0xd18] ;  /* 0x000d1800010a7983 */ /* 0x000ea60000300a00 */
[----:B--2---:R-:W-:Y:S01]  /*3e1f0*/  STL.64 [R1+0x6ca8], R10 ;  /* 0x006ca80a01007387 */ /* 0x004fe20000100a00 */
[----:B------:R0:W-:Y:S03]  /*3e200*/  STL.64 [R1+0x6ca0], R8 ;  /* 0x006ca00801007387 */ /* 0x0001e60000100a00 */
[----:B0-----:R-:W2:Y:S01]  /*3e210*/  LDL.LU.64 R8, [R1+0xd30] ;  /* 0x000d300001087983 */ /* 0x001ea20000300a00 */
[----:B------:R-:W2:Y:S02]  /*3e220*/  LDL.LU.64 R10, [R1+0xd38] ;  /* 0x000d3800010a7983 */ /* 0x000ea40000300a00 */
[----:B------:R0:W-:Y:S02]  /*3e230*/  STL.64 [R1+0x6bf8], R20 ;  /* 0x006bf81401007387 */ /* 0x0001e40000100a00 */
[----:B---3--:R-:W-:Y:S01]  /*3e240*/  STL.64 [R1+0x6c70], R22 ;  /* 0x006c701601007387 */ /* 0x008fe20000100a00 */
[----:B0-----:R-:W3:Y:S02]  /*3e250*/  LDL.64 R20, [R1+0x60] ;  /* 0x0000600001147983 */ /* 0x001ee40000100a00 */
[C---:B---3--:R-:W-:Y:S11]  /*3e260*/  HMMA.16816.F32 R16, R24.reuse, R20, R16 ;  /* 0x000000141810723c */ /* 0x048ff60000001810 */
[----:B------:R-:W-:Y:S11]  /*3e270*/  @!UPT UIADD3 URZ, URZ, URZ, URZ ;  /* 0x0000003f3f3ff290 */ /* 0x000ff6000fffe03f */
[----:B------:R-:W-:Y:S01]  /*3e280*/  @!UPT UIADD3 URZ, URZ, URZ, URZ ;  /* 0x0000003f3f3ff290 */ /* 0x000fe2000fffe03f */
[----:B------:R0:W-:Y:S01]  /*3e290*/  STL.64 [R1+0x7b0], R16 ;  /* 0x0007b01001007387 */ /* 0x0001e20000100a00 */
[----:B------:R1:W-:Y:S03]  /*3e2a0*/  STL.64 [R1+0x7b8], R18 ;  /* 0x0007b81201007387 */ /* 0x0003e60000100a00 */
[----:B0-----:R-:W1:Y:S01]  /*3e2b0*/  LDL.LU.64 R16, [R1+0x6cf0] ;  /* 0x006cf00001107983 */ /* 0x001e620000300a00 */
[----:B------:R-:W-:Y:S02]  /*3e2c0*/  IMAD.MOV.U32 R3, RZ, RZ, R20 ;  /* 0x000000ffff037224 */ /* 0x000fe400078e0014 */
[----:B------:R-:W-:Y:S02]  /*3e2d0*/  IMAD.MOV.U32 R0, RZ, RZ, R21 ;  /* 0x000000ffff007224 */ /* 0x000fe400078e0015 */
[----:B------:R-:W3:Y:S01]  /*3e2e0*/  LDL.LU.64 R20, [R1+0xb20] ;  /* 0x000b200001147983 */ /* 0x000ee20000300a00 */
[----:B------:R-:W3:Y:S01]  /*3e2f0*/  LDL.LU.64 R22, [R1+0xb28] ;  /* 0x000b280001167983 */ /* 0x000ee20000300a00 */
[C---:B-1----:R-:W-:Y:S02]  /*3e300*/  HMMA.16816.F32 R16, R24.reuse, R16, R12 ;  /* 0x000000101810723c */ /* 0x042fe4000000180c */
[----:B------:R-:W2:Y:S01]  /*3e310*/  LDL.LU.64 R14, [R1+0x6ce8] ;  /* 0x006ce800010e7983 */ /* 0x000ea20000300a00 */
[----:B------:R-:W2:Y:S11]  /*3e320*/  LDL.LU.64 R12, [R1+0x6ce0] ;  /* 0x006ce000010c7983 */ /* 0x000eb60000300a00 */
[----:B------:R-:W-:Y:S09]  /*3e330*/  @!UPT UIADD3 URZ, URZ, URZ, URZ ;  /* 0x0000003f3f3ff290 */ /* 0x000ff2000fffe03f */
[----:B------:R0:W-:Y:S01]  /*3e340*/  STL.64 [R1+0x7a0], R16 ;  /* 0x0007a01001007387 */ /* 0x0001e20000100a00 */
[----:B------:R1:W-:Y:S03]  /*3e350*/  STL.64 [R1+0x7a8], R18 ;  /* 0x0007a81201007387 */ /* 0x0003e60000100a00 */
[----:B0-----:R-:W2:Y:S02]  /*3e360*/  LDL.LU.64 R16, [R1+0x6cd8] ;  /* 0x006cd80001107983 */ /* 0x001ea40000300a00 */
[----:B--2---:R-:W-:Y:S02]  /*3e370*/  HMMA.16816.F32 R24, R24, R16, R12 ;  /* 0x000000101818723c */ /* 0x004fe4000000180c */
[----:B------:R-:W4:Y:S01]  /*3e380*/  LDL.LU.64 R12, [R1+0x6cd0] ;  /* 0x006cd000010c7983 */ /* 0x000f220000300a00 */
[----:B-1----:R-:W4:Y:S02]  /*3e390*/  LDL.LU.64 R18, [R1+0x6cc8] ;  /* 0x006cc80001127983 */ /* 0x002f240000300a00 */
[----:B------:R-:W4:Y:S11]  /*3e3a0*/  LDL.LU.64 R16, [R1+0x6cc0] ;  /* 0x006cc00001107983 */ /* 0x000f360000300a00 */
[----:B------:R-:W-:Y:S07]  /*3e3b0*/  @!UPT UIADD3 URZ, URZ, URZ, URZ ;  /* 0x0000003f3f3ff290 */ /* 0x000fee000fffe03f */
[----:B------:R0:W-:Y:S01]  /*3e3c0*/  STL.64 [R1+0x490], R24 ;  /* 0x0004901801007387 */ /* 0x0001e20000100a00 */
[----:B------:R1:W-:Y:S03]  /*3e3d0*/  STL.64 [R1+0x498], R26 ;  /* 0x0004981a01007387 */ /* 0x0003e60000100a00 */
[----:B0-----:R-:W2:Y:S01]  /*3e3e0*/  LDL.LU.64 R24, [R1+0xd20] ;  /* 0x000d200001187983 */ /* 0x001ea20000300a00 */
[----:B-1----:R-:W2:Y:S01]  /*3e3f0*/  LDL.LU.64 R26, [R1+0xd28] ;  /* 0x000d2800011a7983 */ /* 0x002ea20000300a00 */
[C---:B----4-:R-:W-:Y:S11]  /*3e400*/  HMMA.16816.F32 R4, R16.reuse, R12, R4 ;  /* 0x0000000c1004723c */ /* 0x050ff60000001804 */
[----:B------:R-:W-:Y:S11]  /*3e410*/  @!UPT UIADD3 URZ, URZ, URZ, URZ ;  /* 0x0000003f3f3ff290 */ /* 0x000ff6000fffe03f */
[----:B------:R-:W-:Y:S01]  /*3e420*/  @!UPT UIADD3 URZ, URZ, URZ, URZ ;  /* 0x0000003f3f3ff290 */ /* 0x000fe2000fffe03f */
[----:B------:R0:W-:Y:S01]  /*3e430*/  STL.64 [R1+0x400], R4 ;  /* 0x0004000401007387 */ /* 0x0001e20000100a00 */
[----:B------:R1:W-:Y:S03]  /*3e440*/  STL.64 [R1+0x408], R6 ;  /* 0x0004080601007387 */ /* 0x0003e60000100a00 */
[----:B0-----:R-:W4:Y:S01]  /*3e450*/  LDL.LU.64 R4, [R1+0x6cb8] ;  /* 0x006cb80001047983 */ /* 0x001f220000300a00 */
[----:B-1----:R-:W-:Y:S02]  /*3e460*/  IMAD.MOV.U32 R7, RZ, RZ, R12 ;  /* 0x000000ffff077224 */ /* 0x002fe400078e000c */
[----:B------:R-:W-:Y:S02]  /*3e470*/  IMAD.MOV.U32 R6, RZ, RZ, R13 ;  /* 0x000000ffff067224 */ /* 0x000fe400078e000d */
[----:B------:R-:W2:Y:S02]  /*3e480*/  LDL.LU.64 R12, [R1+0x6cb0] ;  /* 0x006cb000010c7983 */ /* 0x000ea40000300a00 */
[C---:B--2---:R-:W-:Y:S02]  /*3e490*/  HMMA.16816.F32 R12, R16.reuse, R12, R8 ;  /* 0x0000000c100c723c */ /* 0x044fe40000001808 */
[----:B------:R-:W2:Y:S01]  /*3e4a0*/  LDL.LU.64 R10, [R1+0x6ca8] ;  /* 0x006ca800010a7983 */ /* 0x000ea20000300a00 */
[----:B------:R-:W2:Y:S11]  /*3e4b0*/  LDL.LU.64 R8, [R1+0x6ca0] ;  /* 0x006ca00001087983 */ /* 0x000eb60000300a00 */
[----:B------:R-:W-:Y:S09]  /*3e4c0*/  @!UPT UIADD3 URZ, URZ, URZ, URZ ;  /* 0x0000003f3f3ff290 */ /* 0x000ff2000fffe03f */
[----:B------:R0:W-:Y:S01]  /*3e4d0*/  STL.64 [R1+0x3f0], R12 ;  /* 0x0003f00c01007387 */ /* 0x0001e20000100a00 */
[----:B------:R1:W-:Y:S03]  /*3e4e0*/  STL.64 [R1+0x3f8], R14 ;  /* 0x0003f80e01007387 */ /* 0x0003e60000100a00 */
[----:B0-----:R-:W2:Y:S02]  /*3e4f0*/  LDL.LU.64 R12, [R1+0x6c98] ;  /* 0x006c9800010c7983 */ /* 0x001ea40000300a00 */
[C---:B--2---:R-:W-:Y:S11]  /*3e500*/  HMMA.16816.F32 R24, R16.reuse, R12, R24 ;  /* 0x0000000c1018723c */ /* 0x044ff60000001818 */
[----:B------:R-:W-:Y:S11]  /*3e510*/  @!UPT UIADD3 URZ, URZ, URZ, URZ ;  /* 0x0000003f3f3ff290 */ /* 0x000ff6000fffe03f */
[----:B------:R-:W-:Y:S01]  /*3e520*/  @!UPT UIADD3 URZ, URZ, URZ, URZ ;  /* 0x0000003f3f3ff290 */ /* 0x000fe2000fffe03f */
[----:B------:R0:W-:Y:S01]  /*3e530*/  STL.64 [R1+0x3e0], R24 ;  /* 0x0003e01801007387 */ /* 0x0001e20000100a00 */
[----:B------:R-:W-:Y:S02]  /*3e540*/  STL.64 [R1+0x3e8], R26 ;  /* 0x0003e81a01007387 */ /* 0x000fe40000100a00 */
[----:B-1----:R-:W2:Y:S02]  /*3e550*/  LDL.LU.64 R14, [R1+0x6c90] ;  /* 0x006c9000010e7983 */ /* 0x002ea40000300a00 */
[----:B0-----:R-:W-:Y:S02]  /*3e560*/  IMAD.MOV.U32 R25, RZ, RZ, R12 ;  /* 0x000000ffff197224 */ /* 0x001fe400078e000c */
[----:B------:R-:W-:Y:S02]  /*3e570*/  IMAD.MOV.U32 R24, RZ, RZ, R13 ;  /* 0x000000ffff187224 */ /* 0x000fe400078e000d */
[----:B------:R-:W2:Y:S02]  /*3e580*/  LDL.LU.64 R12, [R1+0x6c88] ;  /* 0x006c8800010c7983 */ /* 0x000ea40000300a00 */
[C---:B--2---:R-:W-:Y:S11]  /*3e590*/  HMMA.16816.F32 R8, R16.reuse, R12, R8 ;  /* 0x0000000c1008723c */ /* 0x044ff60000001808 */
[----:B------:R-:W-:Y:S11]  /*3e5a0*/  @!UPT UIADD3 URZ, URZ, URZ, URZ ;  /* 0x0000003f3f3ff290 */ /* 0x000ff6000fffe03f */
[----:B------:R-:W-:Y:S01]  /*3e5b0*/  @!UPT UIADD3 URZ, URZ, URZ, URZ ;  /* 0x0000003f3f3ff290 */ /* 0x000fe2000fffe03f */
[----:B------:R-:W-:Y:S01]  /*3e5c0*/  STL.64 [R1+0x3d0], R8 ;  /* 0x0003d00801007387 */ /* 0x000fe20000100a00 */
[----:B------:R0:W-:Y:S03]  /*3e5d0*/  STL.64 [R1+0x3d8], R10 ;  /* 0x0003d80a01007387 */ /* 0x0001e60000100a00 */
[----:B0-----:R-:W2:Y:S01]  /*3e5e0*/  LDL.LU.64 R10, [R1+0x6c80] ;  /* 0x006c8000010a7983 */ /* 0x001ea20000300a00 */
[----:B------:R-:W3:Y:S02]  /*3e5f0*/  LDL.LU.64 R8, [R1+0x6c78] ;  /* 0x006c780001087983 */ /* 0x000ee40000300a00 */
[----:B------:R-:W-:Y:S02]  /*3e600*/  STL.64 [R1+0x6b80], R14 ;  /* 0x006b800e01007387 */ /* 0x000fe40000100a00 */
[----:B------:R0:W-:Y:S02]  /*3e610*/  STL.64 [R1+0x6b78], R12 ;  /* 0x006b780c01007387 */ /* 0x0001e40000100a00 */
[----:B0-----:R-:W4:Y:S01]  /*3e620*/  LDL.LU.64 R12, [R1+0xaf0] ;  /* 0x000af000010c7983 */ /* 0x001f220000300a00 */
[----:B------:R-:W4:Y:S01]  /*3e630*/  LDL.LU.64 R14, [R1+0xaf8] ;  /* 0x000af800010e7983 */ /* 0x000f220000300a00 */
[C---:B---3--:R-:W-:Y:S11]  /*3e640*/  HMMA.16816.F32 R20, R16.reuse, R8, R20 ;  /* 0x000000081014723c */ /* 0x048ff60000001814 */
[----:B------:R-:W-:Y:S11]  /*3e650*/  @!UPT UIADD3 URZ, URZ, URZ, URZ ;  /* 0x0000003f3f3ff290 */ /* 0x000ff6000fffe03f */
[----:B------:R-:W-:Y:S01]  /*3e660*/  @!UPT UIADD3 URZ, URZ, URZ, URZ ;  /* 0x0000003f3f3ff290 */ /* 0x000fe2000fffe03f */
[----:B------:R-:W-:Y:S01]  /*3e670*/  STL.64 [R1+0x3c0], R20 ;  /* 0x0003c01401007387 */ /* 0x000fe20000100a00 */
[----:B------:R0:W-:Y:S03]  /*3e680*/  STL.64 [R1+0x3c8], R22 ;  /* 0x0003c81601007387 */ /* 0x0001e60000100a00 */
[----:B0-----:R-:W3:Y:S01]  /*3e690*/  LDL.LU.64 R22, [R1+0x6c70] ;  /* 0x006c700001167983 */ /* 0x001ee20000300a00 */
[----:B----4-:R-:W-:Y:S01]  /*3e6a0*/  HMMA.16816.F32 R12, R16, R4, R12 ;  /* 0x00000004100c723c */ /* 0x010fe2000000180c */
[----:B------:R0:W-:Y:S02]  /*3e6b0*/  STL.64 [R1+0x6b70], R8 ;  /* 0x006b700801007387 */ /* 0x0001e40000100a00 */
[----:B--2---:R-:W-:Y:S02]  /*3e6c0*/  IMAD.MOV.U32 R20, RZ, RZ, R11 ;  /* 0x000000ffff147224 */ /* 0x004fe400078e000b */
[----:B------:R-:W-:-:S02]  /*3e6d0*/  IMAD.MOV.U32 R21, RZ, RZ, R2 ;  /* 0x000000ffff157224 */ /* 0x000fc400078e0002 */
[----:B0-----:R-:W-:Y:S02]  /*3e6e0*/  IMAD.MOV.U32 R9, RZ, RZ, R10 ;  /* 0x000000ffff097224 */ /* 0x001fe400078e000a */
[----:B---3--:R-:W-:Y:S02]  /*3e6f0*/  IMAD.MOV.U32 R8, RZ, RZ, R23 ;  /* 0x000000ffff087224 */ /* 0x008fe400078e0017 */
[----:B------:R-:W2:Y:S01]  /*3e700*/  LDL.LU R23, [R1+0x6c6c] ;  /* 0x006c6c0001177983 */ /* 0x000ea20000300800 */
[----:B------:R-:W3:Y:S02]  /*3e710*/  LDL.LU R10, [R1+0x6c68] ;  /* 0x006c6800010a7983 */ /* 0x000ee40000300800 */
[----:B------:R-:W-:Y:S02]  /*3e720*/  STL.64 [R1+0x6c00], R8 ;  /* 0x006c000801007387 */ /* 0x000fe40000100a00 */
[----:B------:R-:W4:Y:S07]  /*3e730*/  LDL.LU R11, [R1+0x6c64] ;  /* 0x006c6400010b7983 */ /* 0x000f2e0000300800 */
[----:B------:R-:W-:Y:S01]  /*3e740*/  STL.64 [R1+0x3b0], R12 ;  /* 0x0003b00c01007387 */ /* 0x000fe20000100a00 */
[----:B------:R-:W-:Y:S02]  /*3e750*/  STL.64 [R1+0x3b8], R14 ;  /* 0x0003b80e01007387 */ /* 0x000fe40000100a00 */
[----:B------:R-:W2:Y:S02]  /*3e760*/  LDL.LU R2, [R1+0x6c60] ;  /* 0x006c600001027983 */ /* 0x000ea40000300800 */
[----:B------:R0:W-:Y:S02]  /*3e770*/  STL.64 [R1+0x6c08], R20 ;  /* 0x006c081401007387 */ /* 0x0001e40000100a00 */
[----:B0-----:R-:W-:-:S02]  /*3e780*/  IMAD.MOV.U32 R20, RZ, RZ, R29 ;  /* 0x000000ffff147224 */ /* 0x001fc400078e001d */
[----:B------:R-:W-:-:S05]  /*3e790*/  IMAD.MOV.U32 R21, RZ, RZ, R28 ;  /* 0x000000ffff157224 */ /* 0x000fca00078e001c */
[----:B------:R0:W-:Y:S04]  /*3e7a0*/  STL.64 [R1+0x6c18], R20 ;  /* 0x006c181401007387 */ /* 0x0001e80000100a00 */
[----:B0-----:R-:W3:Y:S01]  /*3e7b0*/  LDL.64 R20, [R1+0xb0] ;  /* 0x0000b00001147983 */ /* 0x001ee20000100a00 */
[----:B------:R-:W-:Y:S02]  /*3e7c0*/  IMAD.MOV.U32 R12, RZ, RZ, R25 ;  /* 0x000000ffff0c7224 */ /* 0x000fe400078e0019 */
[----:B------:R-:W-:Y:S02]  /*3e7d0*/  IMAD.MOV.U32 R13, RZ, RZ, R24 ;  /* 0x000000ffff0d7224 */ /* 0x000fe400078e0018 */
[----:B--2---:R-:W0:Y:S04]  /*3e7e0*/  LDSM.16.MT88.4 R24, [R2+0x180] ;  /* 0x000180000218783b */ /* 0x004e280000004200 */
[----:B---3--:R1:W-:Y:S01]  /*3e7f0*/  STL.64 [R1+0x6c30], R20 ;  /* 0x006c301401007387 */ /* 0x0083e20000100a00 */
[----:B------:R-:W-:Y:S02]  /*3e800*/  STL.64 [R1+0x6b88], R4 ;  /* 0x006b880401007387 */ /* 0x000fe40000100a00 */
[----:B-1----:R-:W-:-:S02]  /*3e810*/  IMAD.MOV.U32 R20, RZ, RZ, R23 ;  /* 0x000000ffff147224 */ /* 0x002fc400078e0017 */
[----:B------:R-:W-:-:S05]  /*3e820*/  IMAD.MOV.U32 R21, RZ, RZ, R22 ;  /* 0x000000ffff157224 */ /* 0x000fca00078e0016 */
[----:B------:R-:W-:Y:S01]  /*3e830*/  STL.64 [R1+0x6c48], R20 ;  /* 0x006c481401007387 */ /* 0x000fe20000100a00 */
[----:B------:R1:W-:Y:S03]  /*3e840*/  STL.64 [R1+0x6b90], R12 ;  /* 0x006b900c01007387 */ /* 0x0003e60000100a00 */
[----:B-1----:R-:W2:Y:S04]  /*3e850*/  LDL.64 R12, [R1+0x10] ;  /* 0x00001000010c7983 */ /* 0x002ea80000100a00 */
[----:B--2---:R1:W-:Y:S02]  /*3e860*/  STL.64 [R1+0x6ba8], R12 ;  /* 0x006ba80c01007387 */ /* 0x0043e40000100a00 */
[----:B-1----:R-:W-:-:S02]  /*3e870*/  IMAD.MOV.U32 R12, RZ, RZ, R7 ;  /* 0x000000ffff0c7224 */ /* 0x002fc400078e0007 */
[----:B------:R-:W-:-:S05]  /*3e880*/  IMAD.MOV.U32 R13, RZ, RZ, R6 ;  /* 0x000000ffff0d7224 */ /* 0x000fca00078e0006 */
[----:B------:R1:W-:Y:S04]  /*3e890*/  STL.64 [R1+0x6bd0], R12 ;  /* 0x006bd00c01007387 */ /* 0x0003e80000100a00 */
[----:B-1----:R-:W2:Y:S04]  /*3e8a0*/  LDL.64 R12, [R1+0x50] ;  /* 0x00005000010c7983 */ /* 0x002ea80000100a00 */
[----:B--2---:R1:W-:Y:S02]  /*3e8b0*/  STL.64 [R1+0x6be0], R12 ;  /* 0x006be00c01007387 */ /* 0x0043e40000100a00 */
[----:B-1----:R-:W-:-:S02]  /*3e8c0*/  IMAD.MOV.U32 R12, RZ, RZ, R3 ;  /* 0x000000ffff0c7224 */ /* 0x002fc400078e0003 */
[----:B------:R-:W-:-:S05]  /*3e8d0*/  IMAD.MOV.U32 R13, RZ, RZ, R0 ;  /* 0x000000ffff0d7224 */ /* 0x000fca00078e0000 */
[----:B------:R1:W-:Y:S04]  /*3e8e0*/  STL.64 [R1+0x6c10], R12 ;  /* 0x006c100c01007387 */ /* 0x0003e80000100a00 */
[----:B-1----:R-:W2:Y:S01]  /*3e8f0*/  LDL.LU.64 R12, [R1+0x9b0] ;  /* 0x0009b000010c7983 */ /* 0x002ea20000300a00 */
[----:B------:R-:W3:Y:S03]  /*3e900*/  LDL.LU.64 R14, [R1+0x9b8] ;  /* 0x0009b800010e7983 */ /* 0x000ee60000300a00 */
[----:B---3--:R-:W-:Y:S01]  /*3e910*/  STL.64 [R1+0x6c28], R14 ;  /* 0x006c280e01007387 */ /* 0x008fe20000100a00 */
[----:B--2---:R1:W-:Y:S03]  /*3e920*/  STL.64 [R1+0x6c20], R12 ;  /* 0x006c200c01007387 */ /* 0x0043e60000100a00 */
[----:B-1----:R-:W2:Y:S01]  /*3e930*/  LDL.LU.64 R12, [R1+0x9d0] ;  /* 0x0009d000010c7983 */ /* 0x002ea20000300a00 */
[----:B------:R-:W3:Y:S03]  /*3e940*/  LDL.LU.64 R14, [R1+0x9d8] ;  /* 0x0009d800010e7983 */ /* 0x000ee60000300a00 */
[----:B---3--:R-:W-:Y:S01]  /*3e950*/  STL.64 [R1+0x6c40], R14 ;  /* 0x006c400e01007387 */ /* 0x008fe20000100a00 */
[----:B--2---:R1:W-:Y:S03]  /*3e960*/  STL.64 [R1+0x6c38], R12 ;  /* 0x006c380c01007387 */ /* 0x0043e60000100a00 */
[----:B-1----:R-:W2:Y:S01]  /*3e970*/  LDL.LU.64 R12, [R1+0xb00] ;  /* 0x000b0000010c7983 */ /* 0x002ea20000300a00 */
[----:B------:R-:W3:Y:S02]  /*3e980*/  LDL.LU.64 R14, [R1+0xb08] ;  /* 0x000b0800010e7983 */ /* 0x000ee40000300a00 */
[----:B----4-:R-:W-:-:S02]  /*3e990*/  IMAD.MOV.U32 R20, RZ, RZ, R11 ;  /* 0x000000ffff147224 */ /* 0x010fc400078e000b */
[----:B------:R-:W-:Y:S01]  /*3e9a0*/  IMAD.MOV.U32 R21, RZ, RZ, R10 ;  /* 0x000000ffff157224 */ /* 0x000fe200078e000a */
[----:B---3--:R-:W-:Y:S01]  /*3e9b0*/  STL.64 [R1+0x6c58], R14 ;  /* 0x006c580e01007387 */ /* 0x008fe20000100a00 */
[----:B--2---:R1:W-:Y:S03]  /*3e9c0*/  STL.64 [R1+0x6c50], R12 ;  /* 0x006c500c01007387 */ /* 0x0043e60000100a00 */
[----:B-1----:R-:W2:Y:S01]  /*3e9d0*/  LDL.LU.64 R12, [R1+0xb10] ;  /* 0x000b1000010c7983 */ /* 0x002ea20000300a00 */
[----:B------:R-:W2:Y:S02]  /*3e9e0*/  LDL.LU.64 R14, [R1+0xb18] ;  /* 0x000b1800010e7983 */ /* 0x000ea40000300a00 */
[----:B------:R-:W3:Y:S02]  /*3e9f0*/  LDL.LU.64 R8, [R1+0x790] ;  /* 0x0007900001087983 */ /* 0x000ee40000300a00 */
[----:B------:R-:W3:Y:S01]  /*3ea00*/  LDL.LU.64 R10, [R1+0x798] ;  /* 0x00079800010a7983 */ /* 0x000ee20000300a00 */
[----:B------:R-:W4:Y:S01]  /*3ea10*/  LDL.LU.64 R4, [R1+0x570] ;  /* 0x0005700001047983 */ /* 0x000f220000300a00 */
[----:B------:R-:W4:Y:S02]  /*3ea20*/  LDL.LU.64 R6, [R1+0x578] ;  /* 0x0005780001067983 */ /* 0x000f240000300a00 */
[----:B0-----:R-:W-:Y:S02]  /*3ea30*/  STL.64 [R1+0x6b00], R26 ;  /* 0x006b001a01007387 */ /* 0x001fe40000100a00 */
[----:B------:R0:W-:Y:S02]  /*3ea40*/  STL.64 [R1+0x6af8], R24 ;  /* 0x006af81801007387 */ /* 0x0001e40000100a00 */
[----:B0-----:R-:W3:Y:S01]  /*3ea50*/  LDL.64 R24, [R1+0x40] ;  /* 0x0000400001187983 */ /* 0x001ee20000100a00 */
[C---:B--2---:R-:W-:Y:S03]  /*3ea60*/  HMMA.16816.F32 R20, R16.reuse, R20, R12 ;  /* 0x000000141014723c */ /* 0x044fe6000000180c */
[----:B---3--:R0:W-:Y:S04]  /*3ea70*/  STL.64 [R1+0x6bd8], R24 ;  /* 0x006bd81801007387 */ /* 0x0081e80000100a00 */
[----:B0-----:R-:W2:Y:S01]  /*3ea80*/  LDL.LU.64 R24, [R1+0x780] ;  /* 0x0007800001187983 */ /* 0x001ea20000300a00 */
[----:B------:R-:W2:Y:S02]  /*3ea90*/  LDL.LU.64 R26, [R1+0x788] ;  /* 0x00078800011a7983 */ /* 0x000ea40000300a00 */
[----:B------:R-:W-:Y:S02]  /*3eaa0*/  STL [R1+0x68a8], R2 ;  /* 0x0068a80201007387 */ /* 0x000fe40000100800 */
[----:B------:R-:W3:Y:S01]  /*3eab0*/  LDL.LU.64 R14, [R1+0x6c58] ;  /* 0x006c5800010e7983 */ /* 0x000ee20000300a00 */
[----:B------:R-:W3:Y:S10]  /*3eac0*/  LDL.LU.64 R12, [R1+0x6c50] ;  /* 0x006c5000010c7983 */ /* 0x000ef40000300a00 */
[----:B------:R0:W-:Y:S02]  /*3ead0*/  STL.64 [R1+0x710], R20 ;  /* 0x0007101401007387 */ /* 0x0001e40000100a00 */
[----:B------:R3:W-:Y:S01]  /*3eae0*/  STL.64 [R1+0x718], R22 ;  /* 0x0007181601007387 */ /* 0x0007e20000100a00 */
[----:B0-----:R-:W3:Y:S01]  /*3eaf0*/  LDL.LU.64 R20, [R1+0x6c48] ;  /* 0x006c480001147983 */ /* 0x001ee20000300a00 */
[----:B------:R-:W2:Y:S01]  /*3eb00*/  LDL R2, [R1+0x1de0] ;  /* 0x001de00001027983 */ /* 0x000ea20000100800 */
[C---:B---3--:R-:W-:Y:S02]  /*3eb10*/  HMMA.16816.F32 R20, R16.reuse, R20, R12 ;  /* 0x000000141014723c */ /* 0x048fe4000000180c */
[----:B------:R-:W3:Y:S01]  /*3eb20*/  LDL.LU.64 R14, [R1+0x6c40] ;  /* 0x006c4000010e7983 */ /* 0x000ee20000300a00 */
[----:B------:R-:W3:Y:S11]  /*3eb30*/  LDL.LU.64 R12, [R1+0x6c38] ;  /* 0x006c3800010c7983 */ /* 0x000ef60000300a00 */
[----:B------:R-:W-:Y:S09]  /*3eb40*/  @!UPT UIADD3 URZ, URZ, URZ, URZ ;  /* 0x0000003f3f3ff290 */ /* 0x000ff2000fffe03f */
[----:B------:R0:W-:Y:S01]  /*3eb50*/  STL.64 [R1+0x700], R20 ;  /* 0x0007001401007387 */ /* 0x0001e20000100a00 */
[----:B------:R-:W-:Y:S03]  /*3eb60*/  STL.64 [R1+0x708], R22 ;  /* 0x0007081601007387 */ /* 0x000fe60000100a00 */
[----:B0-----:R-:W3:Y:S02]  /*3eb70*/  LDL.LU.64 R20, [R1+0x6c30] ;  /* 0x006c300001147983 */ /* 0x001ee40000300a00 */
[C---:B---3--:R-:W-:Y:S01]  /*3eb80*/  HMMA.16816.F32 R12, R16.reuse, R20, R12 ;  /* 0x00000014100c723c */ /* 0x048fe2000000180c */
[----:B------:R-:W-:Y:S02]  /*3eb90*/  IMAD.MOV.U32 R29, RZ, RZ, R20 ;  /* 0x000000ffff1d7224 */ /* 0x000fe400078e0014 */
[----:B------:R-:W-:Y:S11]  /*3eba0*/  IMAD.MOV.U32 R28, RZ, RZ, R21 ;  /* 0x000000ffff1c7224 */ /* 0x000ff600078e0015 */
[----:B------:R-:W-:Y:S09]  /*3ebb0*/  @!UPT UIADD3 URZ, URZ, URZ, URZ ;  /* 0x0000003f3f3ff290 */ /* 0x000ff2000fffe03f */
[----:B------:R-:W-:Y:S01]  /*3ebc0*/  STL.64 [R1+0x6f0], R12 ;  /* 0x0006f00c01007387 */ /* 0x000fe20000100a00 */
[----:B------:R0:W-:Y:S03]  /*3ebd0*/  STL.64 [R1+0x6f8], R14 ;  /* 0x0006f80e01007387 */ /* 0x0001e60000100a00 */
[----:B0-----:R-:W3:Y:S01]  /*3ebe0*/  LDL.LU.64 R14, [R1+0x6c28] ;  /* 0x006c2800010e7983 */ /* 0x001ee20000300a00 */
[----:B------:R-:W3:Y:S02]  /*3ebf0*/  LDL.LU.64 R12, [R1+0x6c20] ;  /* 0x006c2000010c7983 */ /* 0x000ee40000300a00 */
[----:B------:R-:W3:Y:S02]  /*3ec00*/  LDL.LU.64 R20, [R1+0x6c18] ;  /* 0x006c180001147983 */ /* 0x000ee40000300a00 */
[C---:B---3--:R-:W-:Y:S01]  /*3ec10*/  HMMA.16816.F32 R20, R16.reuse, R20, R12 ;  /* 0x000000141014723c */ /* 0x048fe2000000180c */
[----:B------:R-:W3:Y:S11]  /*3ec20*/  LDL.LU.64 R12, [R1+0x6c10] ;  /* 0x006c1000010c7983 */ /* 0x000ef60000300a00 */
[----:B------:R-:W-:Y:S11]  /*3ec30*/  @!UPT UIADD3 URZ, URZ, URZ, URZ ;  /* 0x0000003f3f3ff290 */ /* 0x000ff6000fffe03f */
[----:B------:R0:W-:Y:S01]  /*3ec40*/  STL.64 [R1+0x6e0], R20 ;  /* 0x0006e01401007387 */ /* 0x0001e20000100a00 */
[----:B------:R1:W-:Y:S03]  /*3ec50*/  STL.64 [R1+0x6e8], R22 ;  /* 0x0006e81601007387 */ /* 0x0003e60000100a00 */
[----:B0-----:R-:W1:Y:S02]  /*3ec60*/  LDL.LU.64 R20, [R1+0x6c08] ;  /* 0x006c080001147983 */ /* 0x001e640000300a00 */
[C---:B-1----:R-:W-:Y:S02]  /*3ec70*/  HMMA.16816.F32 R20, R16.reuse, R20, R8 ;  /* 0x000000141014723c */ /* 0x042fe40000001808 */
[----:B------:R-:W2:Y:S11]  /*3ec80*/  LDL.LU.64 R8, [R1+0x6c00] ;  /* 0x006c000001087983 */ /* 0x000eb60000300a00 */
[----:B------:R-:W-:Y:S10]  /*3ec90*/  @!UPT UIADD3 URZ, URZ, URZ, URZ ;  /* 0x0000003f3f3ff290 */ /* 0x000ff4000fffe03f */
[----:B------:R0:W-:Y:S01]  /*3eca0*/  STL.64 [R1+0x6d0], R20 ;  /* 0x0006d01401007387 */ /* 0x0001e20000100a00 */
[----:B------:R-:W-:Y:S03]  /*3ecb0*/  STL.64 [R1+0x6d8], R22 ;  /* 0x0006d81601007387 */ /* 0x000fe60000100a00 */
[----:B0-----:R-:W4:Y:S01]  /*3ecc0*/  LDL.LU.64 R20, [R1+0x6bf8] ;  /* 0x006bf80001147983 */ /* 0x001f220000300a00 */
[C---:B--2---:R-:W-:Y:S03]  /*3ecd0*/  HMMA.16816.F32 R8, R16.reuse, R8, R24 ;  /* 0x000000081008723c */ /* 0x044fe60000001818 */
[----:B------:R-:W2:Y:S01]  /*3ece0*/  LDL.LU.64 R24, [R1+0x550] ;  /* 0x0005500001187983 */ /* 0x000ea20000300a00 */
[----:B------:R-:W2:Y:S04]  /*3ecf0*/  LDL.LU.64 R26, [R1+0x558] ;  /* 0x00055800011a7983 */ /* 0x000ea80000300a00 */
[C---:B----4-:R-:W-:Y:S11]  /*3ed00*/  HMMA.16816.F32 R4, R16.reuse, R20, R4 ;  /* 0x000000141004723c */ /* 0x050ff60000001804 */
[----:B------:R-:W-:Y:S04]  /*3ed10*/  @!UPT UIADD3 URZ, URZ, URZ, URZ ;  /* 0x0000003f3f3ff290 */ /* 0x000fe8000fffe03f */
[----:B------:R-:W-:Y:S01]  /*3ed20*/  STL.64 [R1+0x6c0], R8 ;  /* 0x0006c00801007387 */ /* 0x000fe20000100a00 */
[----:B------:R-:W-:Y:S03]  /*3ed30*/  STL.64 [R1+0x6c8], R10 ;  /* 0x0006c80a01007387 */ /* 0x000fe60000100a00 */
[----:B--2---:R-:W-:Y:S01]  /*3ed40*/  STL.64 [R1+0x6bf0], R26 ;  /* 0x006bf01a01007387 */ /* 0x004fe20000100a00 */
[----:B------:R0:W-:Y:S03]  /*3ed50*/  STL.64 [R1+0x6be8], R24 ;  /* 0x006be81801007387 */ /* 0x0001e60000100a00 */
[----:B0-----:R-:W3:Y:S01]  /*3ed60*/  LDL.LU.64 R24, [R1+0x560] ;  /* 0x0005600001187983 */ /* 0x001ee20000300a00 */
[----:B------:R-:W3:Y:S02]  /*3ed70*/  LDL.LU.64 R26, [R1+0x568] ;  /* 0x00056800011a7983 */ /* 0x000ee40000300a00 */
[----:B------:R-:W2:Y:S02]  /*3ed80*/  LDL.LU.64 R20, [R1+0x440] ;  /* 0x0004400001147983 */ /* 0x000ea40000300a00 */
[----:B------:R-:W2:Y:S01]  /*3ed90*/  LDL.LU.64 R22, [R1+0x448] ;  /* 0x0004480001167983 */ /* 0x000ea20000300a00 */
[----:B------:R0:W-:Y:S01]  /*3eda0*/  STL.64 [R1+0x6b0], R4 ;  /* 0x0006b00401007387 */ /* 0x0001e20000100a00 */
[----:B------:R1:W-:Y:S03]  /*3edb0*/  STL.64 [R1+0x6b8], R6 ;  /* 0x0006b80601007387 */ /* 0x0003e60000100a00 */
[----:B0-----:R-:W4:Y:S01]  /*3edc0*/  LDL.LU.64 R4, [R1+0xc80] ;  /* 0x000c800001047983 */ /* 0x001f220000300a00 */
[----:B-1----:R-:W2:Y:S03]  /*3edd0*/  LDL.LU.64 R6, [R1+0xc88] ;  /* 0x000c880001067983 */ /* 0x002ea60000300a00 */
[----:B--2---:R-:W-:Y:S01]  /*3ede0*/  STL.64 [R1+0x6ba0], R6 ;  /* 0x006ba00601007387 */ /* 0x004fe20000100a00 */
[----:B----4-:R0:W-:Y:S03]  /*3edf0*/  STL.64 [R1+0x6b98], R4 ;  /* 0x006b980401007387 */ /* 0x0101e60000100a00 */
[----:B0-----:R-:W2:Y:S01]  /*3ee00*/  LDL.LU.64 R4, [R1+0xcb0] ;  /* 0x000cb00001047983 */ /* 0x001ea20000300a00 */
[----:B------:R-:W4:Y:S01]  /*3ee10*/  LDL.LU.64 R6, [R1+0xcb8] ;  /* 0x000cb80001067983 */ /* 0x000f220000300a00 */
[C---:B---3--:R-:W-:Y:S02]  /*3ee20*/  HMMA.16816.F32 R12, R16.reuse, R12, R24 ;  /* 0x0000000c100c723c */ /* 0x048fe40000001818 */
[----:B----4-:R-:W-:Y:S01]  /*3ee30*/  STL.64 [R1+0x6bb8], R6 ;  /* 0x006bb80601007387 */ /* 0x010fe20000100a00 */
[----:B--2---:R0:W-:Y:S03]  /*3ee40*/  STL.64 [R1+0x6bb0], R4 ;  /* 0x006bb00401007387 */ /* 0x0041e60000100a00 */
[----:B0-----:R-:W2:Y:S01]  /*3ee50*/  LDL.LU.64 R4, [R1+0xcc0] ;  /* 0x000cc00001047983 */ /* 0x001ea20000300a00 */
[----:B------:R-:W2:Y:S02]  /*3ee60*/  LDL.LU.64 R6, [R1+0xcc8] ;  /* 0x000cc80001067983 */ /* 0x000ea40000300a00 */
[----:B------:R-:W3:Y:S02]  /*3ee70*/  LDL.LU.64 R8, [R1+0xc70] ;  /* 0x000c700001087983 */ /* 0x000ee40000300a00 */
[----:B------:R-:W3:Y:S01]  /*3ee80*/  LDL.LU.64 R10, [R1+0xc78] ;  /* 0x000c7800010a7983 */ /* 0x000ee20000300a00 */
[----:B------:R-:W4:Y:S01]  /*3ee90*/  LDL.LU.64 R26, [R1+0x6bf0] ;  /* 0x006bf000011a7983 */ /* 0x000f220000300a00 */
[----:B------:R-:W4:Y:S10]  /*3eea0*/  LDL.LU.64 R24, [R1+0x6be8] ;  /* 0x006be80001187983 */ /* 0x000f340000300a00 */
[----:B------:R0:W-:Y:S02]  /*3eeb0*/  STL.64 [R1+0x6a0], R12 ;  /* 0x0006a00c01007387 */ /* 0x0001e40000100a00 */
[----:B------:R-:W-:Y:S01]  /*3eec0*/  STL.64 [R1+0x6a8], R14 ;  /* 0x0006a80e01007387 */ /* 0x000fe20000100a00 */
[----:B0-----:R-:W4:Y:S02]  /*3eed0*/  LDL.LU.64 R12, [R1+0x6be0] ;  /* 0x006be000010c7983 */ /* 0x001f240000300a00 */
        /* <DEDUP_REMOVED lines=8> */
[----:B------:R-:W2:Y:S01]  /*3ef60*/  LDL.LU.64 R12, [R1+0x6bd0] ;  /* 0x006bd000010c7983 */ /* 0x000ea20000300a00 */
[----:B----4-:R-:W-:Y:S03]  /*3ef70*/  HMMA.16816.F32 R16, R16, R24, R20 ;  /* 0x000000181010723c */ /* 0x010fe60000001814 */
[----:B------:R-:W2:Y:S01]  /*3ef80*/  LDL.LU.64 R22, [R1+0x6bc8] ;  /* 0x006bc80001167983 */ /* 0x000ea20000300a00 */
[----:B------:R-:W2:Y:S11]  /*3ef90*/  LDL.LU.64 R20, [R1+0x6bc0] ;  /* 0x006bc00001147983 */ /* 0x000eb60000300a00 */
[----:B------:R-:W-:Y:S08]  /*3efa0*/  @!UPT UIADD3 URZ, URZ, URZ, URZ ;  /* 0x0000003f3f3ff290 */ /* 0x000ff0000fffe03f */
[----:B------:R0:W-:Y:S01]  /*3efb0*/  STL.64 [R1+0x3a0], R16 ;  /* 0x0003a01001007387 */ /* 0x0001e20000100a00 */
[----:B------:R1:W-:Y:S03]  /*3efc0*/  STL.64 [R1+0x3a8], R18 ;  /* 0x0003a81201007387 */ /* 0x0003e60000100a00 */
[----:B0-----:R-:W4:Y:S01]  /*3efd0*/  LDL.LU.64 R16, [R1+0xa70] ;  /* 0x000a700001107983 */ /* 0x001f220000300a00 */
[----:B-1----:R-:W4:Y:S02]  /*3efe0*/  LDL.LU.64 R18, [R1+0xa78] ;  /* 0x000a780001127983 */ /* 0x002f240000300a00 */
[----:B------:R0:W-:Y:S02]  /*3eff0*/  STL.64 [R1+0x6b18], R24 ;  /* 0x006b181801007387 */ /* 0x0001e40000100a00 */
[----:B------:R1:W-:Y:S01]  /*3f000*/  STL.64 [R1+0x6b48], R26 ;  /* 0x006b481a01007387 */ /* 0x0003e20000100a00 */
[----:B0-----:R-:W3:Y:S01]  /*3f010*/  LDL.LU.64 R24, [R1+0xaa0] ;  /* 0x000aa00001187983 */ /* 0x001ee20000300a00 */
[----:B-1----:R-:W3:Y:S01]  /*3f020*/  LDL.LU.64 R26, [R1+0xaa8] ;  /* 0x000aa800011a7983 */ /* 0x002ee20000300a00 */
[C---:B--2---:R-:W-:Y:S02]  /*3f030*/  HMMA.16816.F32 R12, R20.reuse, R12, R4 ;  /* 0x0000000c140c723c */ /* 0x044fe40000001804 */
[----:B------:R-:W2:Y:S01]  /*3f040*/  LDL.LU.64 R6, [R1+0x6bb8] ;  /* 0x006bb80001067983 */ /* 0x000ea20000300a00 */
[----:B------:R-:W2:Y:S11]  /*3f050*/  LDL.LU.64 R4, [R1+0x6bb0] ;  /* 0x006bb00001047983 */ /* 0x000eb60000300a00 */
[----:B------:R-:W-:Y:S09]  /*3f060*/  @!UPT UIADD3 URZ, URZ, URZ, URZ ;  /* 0x0000003f3f3ff290 */ /* 0x000ff2000fffe03f */
[----:B------:R0:W-:Y:S01]  /*3f070*/  STL.64 [R1+0x380], R12 ;  /* 0x0003800c01007387 */ /* 0x0001e20000100a00 */
[----:B------:R-:W-:Y:S03]  /*3f080*/  STL.64 [R1+0x388], R14 ;  /* 0x0003880e01007387 */ /* 0x000fe60000100a00 */
[----:B0-----:R-:W2:Y:S02]  /*3f090*/  LDL.LU.64 R12, [R1+0x6ba8] ;  /* 0x006ba800010c7983 */ /* 0x001ea40000300a00 */
[C---:B--2---:R-:W-:Y:S01]  /*3f0a0*/  HMMA.16816.F32 R4, R20.reuse, R12, R4 ;  /* 0x0000000c1404723c */ /* 0x044fe20000001804 */
[----:B------:R-:W-:Y:S02]  /*3f0b0*/  IMAD.MOV.U32 R3, RZ, RZ, R12 ;  /* 0x000000ffff037224 */ /* 0x000fe400078e000c */
[----:B------:R-:W-:Y:S11]  /*3f0c0*/  IMAD.MOV.U32 R0, RZ, RZ, R13 ;  /* 0x000000ffff007224 */ /* 0x000ff600078e000d */
[----:B------:R-:W-:Y:S09]  /*3f0d0*/  @!UPT UIADD3 URZ, URZ, URZ, URZ ;  /* 0x0000003f3f3ff290 */ /* 0x000ff2000fffe03f */
[----:B------:R-:W-:Y:S01]  /*3f0e0*/  STL.64 [R1+0x370], R4 ;  /* 0x0003700401007387 */ /* 0x000fe20000100a00 */
[----:B------:R0:W-:Y:S03]  /*3f0f0*/  STL.64 [R1+0x378], R6 ;  /* 0x0003780601007387 */ /* 0x0001e60000100a00 */
[----:B0-----:R-:W2:Y:S01]  /*3f100*/  LDL.LU.64 R6, [R1+0x6ba0] ;  /* 0x006ba00001067983 */ /* 0x001ea20000300a00 */
[----:B------:R-:W2:Y:S02]  /*3f110*/  LDL.LU.64 R4, [R1+0x6b98] ;  /* 0x006b980001047983 */ /* 0x000ea40000300a00 */
[----:B------:R-:W2:Y:S02]  /*3f120*/  LDL.LU.64 R12, [R1+0x6b90] ;  /* 0x006b9000010c7983 */ /* 0x000ea40000300a00 */
[C---:B--2---:R-:W-:Y:S01]  /*3f130*/  HMMA.16816.F32 R12, R20.reuse, R12, R4 ;  /* 0x0000000c140c723c */ /* 0x044fe20000001804 */
[----:B------:R-:W4:Y:S11]  /*3f140*/  LDL.LU.64 R4, [R1+0x6b88] ;  /* 0x006b880001047983 */ /* 0x000f360000300a00 */
[----:B------:R-:W-:Y:S11]  /*3f150*/  @!UPT UIADD3 URZ, URZ, URZ, URZ ;  /* 0x0000003f3f3ff290 */ /* 0x000ff6000fffe03f */
[----:B------:R-:W-:Y:S01]  /*3f160*/  STL.64 [R1+0x360], R12 ;  /* 0x0003600c01007387 */ /* 0x000fe20000100a00 */
[----:B------:R0:W-:Y:S03]  /*3f170*/  STL.64 [R1+0x368], R14 ;  /* 0x0003680e01007387 */ /* 0x0001e60000100a00 */
[----:B0-----:R-:W2:Y:S01]  /*3f180*/  LDL.LU.64 R14, [R1+0x6b80] ;  /* 0x006b8000010e7983 */ /* 0x001ea20000300a00 */
[----:B------:R-:W3:Y:S02]  /*3f190*/  LDL.LU.64 R12, [R1+0x6b78] ;  /* 0x006b7800010c7983 */ /* 0x000ee40000300a00 */
[C---:B---3--:R-:W-:Y:S11]  /*3f1a0*/  HMMA.16816.F32 R8, R20.reuse, R12, R8 ;  /* 0x0000000c1408723c */ /* 0x048ff60000001808 */
[----:B------:R-:W-:Y:S11]  /*3f1b0*/  @!UPT UIADD3 URZ, URZ, URZ, URZ ;  /* 0x0000003f3f3ff290 */ /* 0x000ff6000fffe03f */
[----:B------:R-:W-:Y:S01]  /*3f1c0*/  @!UPT UIADD3 URZ, URZ, URZ, URZ ;  /* 0x0000003f3f3ff290 */ /* 0x000fe2000fffe03f */
[----:B------:R0:W-:Y:S01]  /*3f1d0*/  STL.64 [R1+0x350], R8 ;  /* 0x0003500801007387 */ /* 0x0001e20000100a00 */
[----:B------:R-:W-:Y:S03]  /*3f1e0*/  STL.64 [R1+0x358], R10 ;  /* 0x0003580a01007387 */ /* 0x000fe60000100a00 */
[----:B0-----:R-:W3:Y:S01]  /*3f1f0*/  LDL.LU.64 R8, [R1+0x6b70] ;  /* 0x006b700001087983 */ /* 0x001ee20000300a00 */
[----:B--2---:R-:W-:Y:S02]  /*3f200*/  STL.64 [R1+0x6ac0], R14 ;  /* 0x006ac00e01007387 */ /* 0x004fe40000100a00 */
[----:B------:R4:W-:Y:S02]  /*3f210*/  STL.64 [R1+0x6ab8], R12 ;  /* 0x006ab80c01007387 */ /* 0x0009e40000100a00 */
[C---:B----4-:R-:W-:Y:S01]  /*3f220*/  HMMA.16816.F32 R12, R20.reuse, R4, R16 ;  /* 0x00000004140c723c */ /* 0x050fe20000001810 */
[----:B------:R-:W0:Y:S07]  /*3f230*/  LDSM.16.MT88.4 R16, [R2] ;  /* 0x000000000210783b */ /* 0x000e2e0000004200 */
[C---:B---3--:R-:W-:Y:S01]  /*3f240*/  HMMA.16816.F32 R24, R20.reuse, R8, R24 ;  /* 0x000000081418723c */ /* 0x048fe20000001818 */
[----:B------:R1:W-:Y:S11]  /*3f250*/  STL.64 [R1+0x6b68], R8 ;  /* 0x006b680801007387 */ /* 0x0003f60000100a00 */
[----:B------:R-:W-:Y:S11]  /*3f260*/  @!UPT UIADD3 URZ, URZ, URZ, URZ ;  /* 0x0000003f3f3ff290 */ /* 0x000ff6000fffe03f */
[----:B------:R2:W-:Y:S01]  /*3f270*/  STL.64 [R1+0x340], R24 ;  /* 0x0003401801007387 */ /* 0x0005e20000100a00 */
[----:B------:R-:W-:Y:S02]  /*3f280*/  STL.64 [R1+0x348], R26 ;  /* 0x0003481a01007387 */ /* 0x000fe40000100a00 */
[----:B-1----:R-:W3:Y:S02]  /*3f290*/  LDL.LU.64 R8, [R1+0xa80] ;  /* 0x000a800001087983 */ /* 0x002ee40000300a00 */
[----:B------:R-:W3:Y:S01]  /*3f2a0*/  LDL.LU.64 R10, [R1+0xa88] ;  /* 0x000a8800010a7983 */ /* 0x000ee20000300a00 */
[----:B------:R-:W-:Y:S01]  /*3f2b0*/  STL.64 [R1+0x330], R12 ;  /* 0x0003300c01007387 */ /* 0x000fe20000100a00 */
[----:B------:R-:W-:Y:S03]  /*3f2c0*/  STL.64 [R1+0x338], R14 ;  /* 0x0003380e01007387 */ /* 0x000fe60000100a00 */
[----:B--2---:R-:W2:Y:S04]  /*3f2d0*/  LDL.64 R24, [R1+0x90] ;  /* 0x0000900001187983 */ /* 0x004ea80000100a00 */
[----:B--2---:R1:W-:Y:S04]  /*3f2e0*/  STL.64 [R1+0x6b58], R24 ;  /* 0x006b581801007387 */ /* 0x0043e80000100a00 */
[----:B-1----:R-:W2:Y:S04]  /*3f2f0*/  LDL.64 R24, [R1+0xa0] ;  /* 0x0000a00001187983 */ /* 0x002ea80000100a00 */
[----:B--2---:R1:W-:Y:S04]  /*3f300*/  STL.64 [R1+0x6b60], R24 ;  /* 0x006b601801007387 */ /* 0x0043e80000100a00 */
[----:B-1----:R-:W2:Y:S01]  /*3f310*/  LDL.LU.64 R24, [R1+0x630] ;  /* 0x0006300001187983 */ /* 0x002ea20000300a00 */
[----:B------:R-:W2:Y:S02]  /*3f320*/  LDL.LU.64 R26, [R1+0x638] ;  /* 0x00063800011a7983 */ /* 0x000ea40000300a00 */
[----:B------:R-:W4:Y:S02]  /*3f330*/  LDL.64 R12, [R1+0x70] ;  /* 0x00007000010c7983 */ /* 0x000f240000100a00 */
[----:B----4-:R1:W-:Y:S04]  /*3f340*/  STL.64 [R1+0x6b40], R12 ;  /* 0x006b400c01007387 */ /* 0x0103e80000100a00 */
[----:B-1----:R-:W4:Y:S04]  /*3f350*/  LDL.64 R12, [R1+0x80] ;  /* 0x00008000010c7983 */ /* 0x002f280000100a00 */
[----:B----4-:R1:W-:Y:S04]  /*3f360*/  STL.64 [R1+0x6b50], R12 ;  /* 0x006b500c01007387 */ /* 0x0103e80000100a00 */
[----:B-1----:R-:W4:Y:S01]  /*3f370*/  LDL.64 R12, [R1+0x30] ;  /* 0x00003000010c7983 */ /* 0x002f220000100a00 */
[----:B------:R-:W-:Y:S02]  /*3f380*/  STL [R1+0x6aa4], R4 ;  /* 0x006aa40401007387 */ /* 0x000fe40000100800 */
[----:B------:R1:W-:Y:S02]  /*3f390*/  STL [R1+0x6aa0], R5 ;  /* 0x006aa00501007387 */ /* 0x0003e40000100800 */
[----:B-1----:R-:W4:Y:S01]  /*3f3a0*/  LDL.LU.64 R4, [R1+0xa90] ;  /* 0x000a900001047983 */ /* 0x002f220000300a00 */
[----:B------:R-:W4:Y:S02]  /*3f3b0*/  LDL.LU.64 R6, [R1+0xa98] ;  /* 0x000a980001067983 */ /* 0x000f240000300a00 */
[----:B------:R-:W-:Y:S02]  /*3f3c0*/  STL [R1+0x6a90], R2 ;  /* 0x006a900201007387 */ /* 0x000fe40000100800 */
[----:B0-----:R-:W-:Y:S01]  /*3f3d0*/  STL.64 [R1+0x69e0], R18 ;  /* 0x0069e01201007387 */ /* 0x001fe20000100a00 */
[----:B------:R-:W-:Y:S01]  /*3f3e0*/  STL.64 [R1+0x69d8], R16 ;  /* 0x0069d81001007387 */ /* 0x000fe20000100a00 */
[----:B----4-:R-:W-:Y:S11]  /*3f3f0*/  HMMA.16816.F32 R4, R20, R12, R4 ;  /* 0x0000000c1404723c */ /* 0x010ff60000001804 */
[----:B------:R-:W-:Y:S11]  /*3f400*/  @!UPT UIADD3 URZ, URZ, URZ, URZ ;  /* 0x0000003f3f3ff290 */ /* 0x000ff6000fffe03f */
[----:B------:R-:W-:Y:S01]  /*3f410*/  @!UPT UIADD3 URZ, URZ, URZ, URZ ;  /* 0x0000003f3f3ff290 */ /* 0x000fe2000fffe03f */
[----:B------:R-:W-:Y:S01]  /*3f420*/  STL.64 [R1+0x590], R4 ;  /* 0x0005900401007387 */ /* 0x000fe20000100a00 */
[----:B------:R0:W-:Y:S02]  /*3f430*/  STL.64 [R1+0x598], R6 ;  /* 0x0005980601007387 */ /* 0x0001e40000100a00 */
[----:B0-----:R-:W-:Y:S02]  /*3f440*/  IMAD.MOV.U32 R6, RZ, RZ, R13 ;  /* 0x000000ffff067224 */ /* 0x001fe400078e000d */
[----:B------:R-:W-:Y:S02]  /*3f450*/  IMAD.MOV.U32 R7, RZ, RZ, R12 ;  /* 0x000000ffff077224 */ /* 0x000fe400078e000c */
[----:B------:R-:W4:Y:S01]  /*3f460*/  LDL.LU.64 R12, [R1+0x480] ;  /* 0x00048000010c7983 */ /* 0x000f220000300a00 */
[----:B------:R-:W4:Y:S02]  /*3f470*/  LDL.LU.64 R14, [R1+0x488] ;  /* 0x00048800010e7983 */ /* 0x000f240000300a00 */
[----:B------:R-:W-:Y:S02]  /*3f480*/  STL [R1+0x6a98], R6 ;  /* 0x006a980601007387 */ /* 0x000fe40000100800 */
[----:B------:R-:W-:Y:S01]  /*3f490*/  STL [R1+0x6a94], R7 ;  /* 0x006a940701007387 */ /* 0x000fe20000100800 */
[----:B------:R-:W3:Y:S01]  /*3f4a0*/  LDL.64 R4, [R1+0xc0] ;  /* 0x0000c00001047983 */ /* 0x000ee20000100a00 */
[----:B------:R-:W-:-:S02]  /*3f4b0*/  IMAD.MOV.U32 R16, RZ, RZ, R29 ;  /* 0x000000ffff107224 */ /* 0x000fc400078e001d */
[----:B------:R-:W-:-:S07]  /*3f4c0*/  IMAD.MOV.U32 R17, RZ, RZ, R28 ;  /* 0x000000ffff117224 */ /* 0x000fce00078e001c */
[C---:B--2---:R-:W-:Y:S08]  /*3f4d0*/  HMMA.16816.F32 R24, R20.reuse, R16, R24 ;  /* 0x000000101418723c */ /* 0x044ff00000001818 */
[C---:B---3--:R-:W-:Y:S11]  /*3f4e0*/  HMMA.16816.F32 R8, R20.reuse, R4, R8 ;  /* 0x000000041408723c */ /* 0x048ff60000001808 */
[----:B------:R-:W-:Y:S11]  /*3f4f0*/  @!UPT UIADD3 URZ, URZ, URZ, URZ ;  /* 0x0000003f3f3ff290 */ /* 0x000ff6000fffe03f */
[----:B------:R-:W-:Y:S01]  /*3f500*/  @!UPT UIADD3 URZ, URZ, URZ, URZ ;  /* 0x0000003f3f3ff290 */ /* 0x000fe2000fffe03f */
[----:B------:R0:W-:Y:S01]  /*3f510*/  STL.64 [R1+0x580], R8 ;  /* 0x0005800801007387 */ /* 0x0001e20000100a00 */
[----:B------:R1:W-:Y:S03]  /*3f520*/  STL.64 [R1+0x588], R10 ;  /* 0x0005880a01007387 */ /* 0x0003e60000100a00 */
[----:B0-----:R-:W2:Y:S01]  /*3f530*/  LDL.LU.64 R8, [R1+0x6b68] ;  /* 0x006b680001087983 */ /* 0x001ea20000300a00 */
[----:B-1----:R-:W-:Y:S02]  /*3f540*/  IMAD.MOV.U32 R11, RZ, RZ, R4 ;  /* 0x000000ffff0b7224 */ /* 0x002fe400078e0004 */
[----:B------:R-:W-:Y:S02]  /*3f550*/  IMAD.MOV.U32 R10, RZ, RZ, R5 ;  /* 0x000000ffff0a7224 */ /* 0x000fe400078e0005 */
[----:B------:R-:W3:Y:S01]  /*3f560*/  LDL.LU.64 R4, [R1+0x470] ;  /* 0x0004700001047983 */ /* 0x000ee20000300a00 */
[----:B------:R-:W3:Y:S02]  /*3f570*/  LDL.LU.64 R6, [R1+0x478] ;  /* 0x0004780001067983 */ /* 0x000ee40000300a00 */
[----:B------:R-:W-:Y:S02]  /*3f580*/  STL [R1+0x6a9c], R11 ;  /* 0x006a9c0b01007387 */ /* 0x000fe40000100800 */
[----:B------:R0:W-:Y:S01]  /*3f590*/  STL.64 [R1+0x570], R24 ;  /* 0x0005701801007387 */ /* 0x0001e20000100a00 */
[----:B------:R-:W-:Y:S04]  /*3f5a0*/  STL.64 [R1+0x578], R26 ;  /* 0x0005781a01007387 */ /* 0x000fe80000100a00 */
[----:B0-----:R-:W2:Y:S01]  /*3f5b0*/  LDL.LU.64 R24, [R1+0x6b60] ;  /* 0x006b600001187983 */ /* 0x001ea20000300a00 */
[----:B------:R0:W-:Y:S03]  /*3f5c0*/  STL.64 [R1+0x6a60], R16 ;  /* 0x006a601001007387 */ /* 0x0001e60000100a00 */
[----:B0-----:R-:W2:Y:S01]  /*3f5d0*/  LDL.LU.64 R16, [R1+0x540] ;  /* 0x0005400001107983 */ /* 0x001ea20000300a00 */
[----:B------:R-:W2:Y:S02]  /*3f5e0*/  LDL.LU.64 R18, [R1+0x548] ;  /* 0x0005480001127983 */ /* 0x000ea40000300a00 */
[C---:B--2---:R-:W-:Y:S11]  /*3f5f0*/  HMMA.16816.F32 R16, R20.reuse, R24, R16 ;  /* 0x000000181410723c */ /* 0x044ff60000001810 */
[----:B------:R-:W-:Y:S11]  /*3f600*/  @!UPT UIADD3 URZ, URZ, URZ, URZ ;  /* 0x0000003f3f3ff290 */ /* 0x000ff6000fffe03f */
[----:B------:R-:W-:Y:S01]  /*3f610*/  @!UPT UIADD3 URZ, URZ, URZ, URZ ;  /* 0x0000003f3f3ff290 */ /* 0x000fe2000fffe03f */
[----:B------:R-:W-:Y:S01]  /*3f620*/  STL.64 [R1+0x560], R16 ;  /* 0x0005601001007387 */ /* 0x000fe20000100a00 */
[----:B------:R0:W-:Y:S02]  /*3f630*/  STL.64 [R1+0x568], R18 ;  /* 0x0005681201007387 */ /* 0x0001e40000100a00 */
[----:B0-----:R-:W-:Y:S02]  /*3f640*/  IMAD.MOV.U32 R19, RZ, RZ, R24 ;  /* 0x000000ffff137224 */ /* 0x001fe400078e0018 */
[----:B------:R-:W-:Y:S02]  /*3f650*/  IMAD.MOV.U32 R18, RZ, RZ, R25 ;  /* 0x000000ffff127224 */ /* 0x000fe400078e0019 */
[----:B------:R-:W4:Y:S03]  /*3f660*/  LDL.LU.64 R24, [R1+0x6b58] ;  /* 0x006b580001187983 */ /* 0x000f260000300a00 */
[----:B------:R0:W-:Y:S02]  /*3f670*/  STL.64 [R1+0x6af0], R18 ;  /* 0x006af01201007387 */ /* 0x0001e40000100a00 */
[----:B------:R-:W2:Y:S01]  /*3f680*/  LDL.LU.64 R16, [R1+0x460] ;  /* 0x0004600001107983 */ /* 0x000ea20000300a00 */
[----:B0-----:R-:W2:Y:S01]  /*3f690*/  LDL.LU.64 R18, [R1+0x468] ;  /* 0x0004680001127983 */ /* 0x001ea20000300a00 */
[C---:B----4-:R-:W-:Y:S11]  /*3f6a0*/  HMMA.16816.F32 R12, R20.reuse, R24, R12 ;  /* 0x00000018140c723c */ /* 0x050ff6000000180c */
[----:B------:R-:W-:Y:S11]  /*3f6b0*/  @!UPT UIADD3 URZ, URZ, URZ, URZ ;  /* 0x0000003f3f3ff290 */ /* 0x000ff6000fffe03f */
[----:B------:R-:W-:Y:S01]  /*3f6c0*/  @!UPT UIADD3 URZ, URZ, URZ, URZ ;  /* 0x0000003f3f3ff290 */ /* 0x000fe2000fffe03f */
[----:B------:R0:W-:Y:S01]  /*3f6d0*/  STL.64 [R1+0x550], R12 ;  /* 0x0005500c01007387 */ /* 0x0001e20000100a00 */
[----:B------:R-:W-:Y:S03]  /*3f6e0*/  STL.64 [R1+0x558], R14 ;  /* 0x0005580e01007387 */ /* 0x000fe60000100a00 */
[----:B0-----:R-:W3:Y:S01]  /*3f6f0*/  LDL.LU.64 R12, [R1+0x6b50] ;  /* 0x006b5000010c7983 */ /* 0x001ee20000300a00 */
[----:B------:R-:W4:Y:S02]  /*3f700*/  LDL.LU.64 R26, [R1+0x6b48] ;  /* 0x006b4800011a7983 */ /* 0x000f240000300a00 */
[----:B------:R-:W-:Y:S02]  /*3f710*/  IMAD.MOV.U32 R29, RZ, RZ, R24 ;  /* 0x000000ffff1d7224 */ /* 0x000fe400078e0018 */
[----:B------:R-:W-:Y:S01]  /*3f720*/  IMAD.MOV.U32 R28, RZ, RZ, R25 ;  /* 0x000000ffff1c7224 */ /* 0x000fe200078e0019 */
[----:B---3--:R-:W-:Y:S01]  /*3f730*/  HMMA.16816.F32 R4, R20, R12, R4 ;  /* 0x0000000c1404723c */ /* 0x008fe20000001804 */
[----:B----4-:R-:W-:-:S02]  /*3f740*/  IMAD.MOV.U32 R24, RZ, RZ, R27 ;  /* 0x000000ffff187224 */ /* 0x010fc400078e001b */
[----:B------:R-:W-:Y:S02]  /*3f750*/  IMAD.MOV.U32 R25, RZ, RZ, R26 ;  /* 0x000000ffff197224 */ /* 0x000fe400078e001a */
[----:B------:R-:W-:-:S03]  /*3f760*/  IMAD.MOV.U32 R2, RZ, RZ, R13 ;  /* 0x000000ffff027224 */ /* 0x000fc600078e000d */
[----:B------:R0:W-:Y:S04]  /*3f770*/  STL.64 [R1+0x6b30], R24 ;  /* 0x006b301801007387 */ /* 0x0001e80000100a00 */
[----:B0-----:R-:W3:Y:S11]  /*3f780*/  LDL.64 R24, [R1+0x60] ;  /* 0x0000600001187983 */ /* 0x001ef60000100a00 */
[----:B------:R-:W-:Y:S01]  /*3f790*/  STL.64 [R1+0x540], R4 ;  /* 0x0005400401007387 */ /* 0x000fe20000100a00 */
[----:B------:R0:W-:Y:S02]  /*3f7a0*/  STL.64 [R1+0x548], R6 ;  /* 0x0005480601007387 */ /* 0x0001e40000100a00 */
[----:B0-----:R-:W-:-:S02]  /*3f7b0*/  IMAD.MOV.U32 R7, RZ, RZ, R12 ;  /* 0x000000ffff077224 */ /* 0x001fc400078e000c */
[----:B------:R-:W2:Y:S02]  /*3f7c0*/  LDL.LU.64 R12, [R1+0x6b40] ;  /* 0x006b4000010c7983 */ /* 0x000ea40000300a00 */
[----:B--2---:R-:W-:Y:S01]  /*3f7d0*/  HMMA.16816.F32 R16, R20, R12, R16 ;  /* 0x0000000c1410723c */ /* 0x004fe20000001810 */
[----:B------:R-:W-:Y:S02]  /*3f7e0*/  IMAD.MOV.U32 R6, RZ, RZ, R13 ;  /* 0x000000ffff067224 */ /* 0x000fe400078e000d */
[----:B------:R-:W-:Y:S11]  /*3f7f0*/  IMAD.MOV.U32 R11, RZ, RZ, R12 ;  /* 0x000000ffff0b7224 */ /* 0x000ff600078e000c */
[----:B------:R-:W-:Y:S09]  /*3f800*/  @!UPT UIADD3 URZ, URZ, URZ, URZ ;  /* 0x0000003f3f3ff290 */ /* 0x000ff2000fffe03f */
[----:B------:R-:W-:Y:S01]  /*3f810*/  STL.64 [R1+0x530], R16 ;  /* 0x0005301001007387 */ /* 0x000fe20000100a00 */
[----:B------:R-:W-:Y:S02]  /*3f820*/  STL.64 [R1+0x538], R18 ;  /* 0x0005381201007387 */ /* 0x000fe40000100a00 */
[----:B------:R0:W-:Y:S02]  /*3f830*/  STL.64 [R1+0x6b38], R6 ;  /* 0x006b380601007387 */ /* 0x0001e40000100a00 */
[----:B------:R-:W3:Y:S01]  /*3f840*/  LDL.LU.64 R4, [R1+0x450] ;  /* 0x0004500001047983 */ /* 0x000ee20000300a00 */
[----:B0-----:R-:W3:Y:S01]  /*3f850*/  LDL.LU.64 R6, [R1+0x458] ;  /* 0x0004580001067983 */ /* 0x001ee20000300a00 */
[----:B------:R-:W2:Y:S02]  /*3f860*/  LDL.LU.64 R12, [R1+0xc00] ;  /* 0x000c0000010c7983 */ /* 0x000ea40000300a00 */
[----:B------:R-:W4:Y:S02]  /*3f870*/  LDL.LU.64 R14, [R1+0xc08] ;  /* 0x000c0800010e7983 */ /* 0x000f240000300a00 */
[----:B----4-:R-:W-:Y:S01]  /*3f880*/  STL.64 [R1+0x6ad0], R14 ;  /* 0x006ad00e01007387 */ /* 0x010fe20000100a00 */
[----:B--2---:R-:W-:Y:S02]  /*3f890*/  STL.64 [R1+0x6ac8], R12 ;  /* 0x006ac80c01007387 */ /* 0x004fe40000100a00 */
[----:B------:R-:W2:Y:S02]  /*3f8a0*/  LDL.LU.64 R16, [R1+0xc20] ;  /* 0x000c200001107983 */ /* 0x000ea40000300a00 */
[----:B------:R-:W4:Y:S02]  /*3f8b0*/  LDL.LU.64 R18, [R1+0xc28] ;  /* 0x000c280001127983 */ /* 0x000f240000300a00 */
[----:B----4-:R-:W-:Y:S01]  /*3f8c0*/  STL.64 [R1+0x6b10], R18 ;  /* 0x006b101201007387 */ /* 0x010fe20000100a00 */
[----:B--2---:R0:W-:Y:S03]  /*3f8d0*/  STL.64 [R1+0x6b08], R16 ;  /* 0x006b081001007387 */ /* 0x0041e60000100a00 */
[----:B0-----:R-:W2:Y:S01]  /*3f8e0*/  LDL.LU.64 R16, [R1+0x410] ;  /* 0x0004100001107983 */ /* 0x001ea20000300a00 */
[----:B------:R-:W4:Y:S02]  /*3f8f0*/  LDL.LU.64 R18, [R1+0x418] ;  /* 0x0004180001127983 */ /* 0x000f240000300a00 */
[----:B------:R-:W-:-:S02]  /*3f900*/  IMAD.MOV.U32 R12, RZ, RZ, R3 ;  /* 0x000000ffff0c7224 */ /* 0x000fc400078e0003 */
[----:B------:R-:W-:Y:S01]  /*3f910*/  IMAD.MOV.U32 R13, RZ, RZ, R0 ;  /* 0x000000ffff0d7224 */ /* 0x000fe200078e0000 */
[----:B---3--:R-:W-:Y:S01]  /*3f920*/  HMMA.16816.F32 R4, R20, R24, R4 ;  /* 0x000000181404723c */ /* 0x008fe20000001804 */
[----:B----4-:R-:W-:Y:S01]  /*3f930*/  STL.64 [R1+0x6b28], R18 ;  /* 0x006b281201007387 */ /* 0x010fe20000100a00 */
[----:B--2---:R0:W-:Y:S03]  /*3f940*/  STL.64 [R1+0x6b20], R16 ;  /* 0x006b201001007387 */ /* 0x0041e60000100a00 */
[----:B0-----:R-:W2:Y:S01]  /*3f950*/  LDL.LU.64 R16, [R1+0x420] ;  /* 0x0004200001107983 */ /* 0x001ea20000300a00 */
[----:B------:R-:W2:Y:S02]  /*3f960*/  LDL.LU.64 R18, [R1+0x428] ;  /* 0x0004280001127983 */ /* 0x000ea40000300a00 */
[----:B------:R0:W-:Y:S02]  /*3f970*/  STL.64 [R1+0x6ae8], R12 ;  /* 0x006ae80c01007387 */ /* 0x0001e40000100a00 */
[----:B0-----:R-:W3:Y:S01]  /*3f980*/  LDL.64 R12, [R1+0x20] ;  /* 0x00002000010c7983 */ /* 0x001ee20000100a00 */
[----:B------:R-:W-:Y:S02]  /*3f990*/  STL.64 [R1+0x6ab0], R10 ;  /* 0x006ab00a01007387 */ /* 0x000fe40000100a00 */
[----:B------:R0:W-:Y:S02]  /*3f9a0*/  STL.64 [R1+0x6aa8], R8 ;  /* 0x006aa80801007387 */ /* 0x0001e40000100a00 */
[----:B0-----:R-:W4:Y:S01]  /*3f9b0*/  LDL.LU.64 R8, [R1+0xbf0] ;  /* 0x000bf00001087983 */ /* 0x001f220000300a00 */
[----:B------:R-:W2:Y:S03]  /*3f9c0*/  LDL.LU.64 R10, [R1+0xbf8] ;  /* 0x000bf800010a7983 */ /* 0x000ea60000300a00 */
[----:B--2---:R-:W-:Y:S01]  /*3f9d0*/  STL.64 [R1+0x6ae0], R10 ;  /* 0x006ae00a01007387 */ /* 0x004fe20000100a00 */
[----:B----4-:R0:W-:Y:S03]  /*3f9e0*/  STL.64 [R1+0x6ad8], R8 ;  /* 0x006ad80801007387 */ /* 0x0101e60000100a00 */
[----:B0-----:R-:W2:Y:S01]  /*3f9f0*/  LDL.LU.64 R8, [R1+0xc10] ;  /* 0x000c100001087983 */ /* 0x001ea20000300a00 */
[----:B------:R-:W2:Y:S02]  /*3fa00*/  LDL.LU.64 R10, [R1+0xc18] ;  /* 0x000c1800010a7983 */ /* 0x000ea40000300a00 */
[----:B------:R0:W-:Y:S02]  /*3fa10*/  STL.64 [R1+0x520], R4 ;  /* 0x0005200401007387 */ /* 0x0001e40000100a00 */
[----:B------:R1:W-:Y:S02]  /*3fa20*/  STL.64 [R1+0x528], R6 ;  /* 0x0005280601007387 */ /* 0x0003e40000100a00 */
[----:B0-----:R-:W-:Y:S01]  /*3fa30*/  IMAD.MOV.U32 R4, RZ, RZ, R24 ;  /* 0x000000ffff047224 */ /* 0x001fe200078e0018 */
[----:B-1----:R-:W4:Y:S01]  /*3fa40*/  LDL.LU.64 R6, [R1+0x6b38] ;  /* 0x006b380001067983 */ /* 0x002f220000300a00 */
[----:B------:R-:W-:-:S02]  /*3fa50*/  IMAD.MOV.U32 R5, RZ, RZ, R25 ;  /* 0x000000ffff057224 */ /* 0x000fc400078e0019 */
[----:B------:R-:W2:Y:S02]  /*3fa60*/  LDL.LU.64 R24, [R1+0x6b30] ;  /* 0x006b300001187983 */ /* 0x000ea40000300a00 */
[C---:B--2---:R-:W-:Y:S01]  /*3fa70*/  HMMA.16816.F32 R24, R20.reuse, R24, R16 ;  /* 0x000000181418723c */ /* 0x044fe20000001810 */
[----:B------:R-:W2:Y:S01]  /*3fa80*/  LDL.LU.64 R18, [R1+0x6b28] ;  /* 0x006b280001127983 */ /* 0x000ea20000300a00 */
[----:B------:R-:W2:Y:S11]  /*3fa90*/  LDL.LU.64 R16, [R1+0x6b20] ;  /* 0x006b200001107983 */ /* 0x000eb60000300a00 */
[----:B------:R-:W-:Y:S10]  /*3faa0*/  @!UPT UIADD3 URZ, URZ, URZ, URZ ;  /* 0x0000003f3f3ff290 */ /* 0x000ff4000fffe03f */
[----:B------:R0:W-:Y:S01]  /*3fab0*/  STL.64 [R1+0x510], R24 ;  /* 0x0005101801007387 */ /* 0x0001e20000100a00 */
[----:B------:R1:W-:Y:S03]  /*3fac0*/  STL.64 [R1+0x518], R26 ;  /* 0x0005181a01007387 */ /* 0x0003e60000100a00 */
[----:B0-----:R-:W2:Y:S02]  /*3fad0*/  LDL.LU.64 R24, [R1+0x6b18] ;  /* 0x006b180001187983 */ /* 0x001ea40000300a00 */
[----:B--2---:R-:W-:Y:S02]  /*3fae0*/  HMMA.16816.F32 R20, R20, R24, R16 ;  /* 0x000000181414723c */ /* 0x004fe40000001810 */
[----:B------:R-:W3:Y:S01]  /*3faf0*/  LDL.LU.64 R18, [R1+0x6b10] ;  /* 0x006b100001127983 */ /* 0x000ee20000300a00 */
[----:B------:R-:W3:Y:S02]  /*3fb00*/  LDL.LU.64 R16, [R1+0x6b08] ;  /* 0x006b080001107983 */ /* 0x000ee40000300a00 */
[----:B------:R-:W-:-:S02]  /*3fb10*/  IMAD.MOV.U32 R3, RZ, RZ, R24 ;  /* 0x000000ffff037224 */ /* 0x000fc400078e0018 */
[----:B------:R-:W-:Y:S11]  /*3fb20*/  IMAD.MOV.U32 R0, RZ, RZ, R25 ;  /* 0x000000ffff007224 */ /* 0x000ff600078e0019 */
[----:B------:R-:W-:Y:S05]  /*3fb30*/  @!UPT UIADD3 URZ, URZ, URZ, URZ ;  /* 0x0000003f3f3ff290 */ /* 0x000fea000fffe03f */
[----:B------:R0:W-:Y:S01]  /*3fb40*/  STL.64 [R1+0x320], R20 ;  /* 0x0003201401007387 */ /* 0x0001e20000100a00 */
[----:B------:R-:W-:Y:S02]  /*3fb50*/  STL.64 [R1+0x328], R22 ;  /* 0x0003281601007387 */ /* 0x000fe40000100a00 */
[----:B-1----:R-:W3:Y:S02]  /*3fb60*/  LDL.LU.64 R26, [R1+0x6b00] ;  /* 0x006b0000011a7983 */ /* 0x002ee40000300a00 */
[----:B------:R-:W3:Y:S01]  /*3fb70*/  LDL.LU.64 R24, [R1+0x6af8] ;  /* 0x006af80001187983 */ /* 0x000ee20000300a00 */
[----:B0-----:R-:W2:Y:S04]  /*3fb80*/  LDL R20, [R1] ;  /* 0x0000000001147983 */ /* 0x001ea80000100800 */
[----:B------:R-:W2:Y:S01]  /*3fb90*/  LDL R21, [R1+0x4] ;  /* 0x0000040001157983 */ /* 0x000ea20000100800 */
[C---:B---3--:R-:W-:Y:S11]  /*3fba0*/  HMMA.16816.F32 R16, R24.reuse, R12, R16 ;  /* 0x0000000c1810723c */ /* 0x048ff60000001810 */
[----:B------:R-:W-:Y:S11]  /*3fbb0*/  @!UPT UIADD3 URZ, URZ, URZ, URZ ;  /* 0x0000003f3f3ff290 */ /* 0x000ff6000fffe03f */
[----:B------:R-:W-:Y:S01]  /*3fbc0*/  @!UPT UIADD3 URZ, URZ, URZ, URZ ;  /* 0x0000003f3f3ff290 */ /* 0x000fe2000fffe03f */
[----:B------:R0:W-:Y:S01]  /*3fbd0*/  STL.64 [R1+0x220], R16 ;  /* 0x0002201001007387 */ /* 0x0001e20000100a00 */
[----:B------:R1:W-:Y:S02]  /*3fbe0*/  STL.64 [R1+0x228], R18 ;  /* 0x0002281201007387 */ /* 0x0003e40000100a00 */
[----:B0-----:R-:W-:Y:S01]  /*3fbf0*/  IMAD.MOV.U32 R17, RZ, RZ, R12 ;  /* 0x000000ffff117224 */ /* 0x001fe200078e000c */
[----:B-1----:R-:W3:Y:S01]  /*3fc00*/  LDL.LU.64 R18, [R1+0x6af0] ;  /* 0x006af00001127983 */ /* 0x002ee20000300a00 */
[----:B------:R-:W-:Y:S02]  /*3fc10*/  IMAD.MOV.U32 R16, RZ, RZ, R13 ;  /* 0x000000ffff107224 */ /* 0x000fe400078e000d */
[----:B------:R-:W2:Y:S02]  /*3fc20*/  LDL.LU.64 R12, [R1+0x6ae8] ;  /* 0x006ae800010c7983 */ /* 0x000ea40000300a00 */
[C---:B--2---:R-:W-:Y:S01]  /*3fc30*/  HMMA.16816.F32 R12, R24.reuse, R12, R8 ;  /* 0x0000000c180c723c */ /* 0x044fe20000001808 */
[----:B------:R-:W2:Y:S01]  /*3fc40*/  LDL.LU.64 R10, [R1+0x6ae0] ;  /* 0x006ae000010a7983 */ /* 0x000ea20000300a00 */
[----:B------:R-:W2:Y:S11]  /*3fc50*/  LDL.LU.64 R8, [R1+0x6ad8] ;  /* 0x006ad80001087983 */ /* 0x000eb60000300a00 */
[----:B------:R-:W-:Y:S10]  /*3fc60*/  @!UPT UIADD3 URZ, URZ, URZ, URZ ;  /* 0x0000003f3f3ff290 */ /* 0x000ff4000fffe03f */
[----:B------:R-:W-:Y:S01]  /*3fc70*/  STL.64 [R1+0x210], R12 ;  /* 0x0002100c01007387 */ /* 0x000fe20000100a00 */
[----:B------:R0:W-:Y:S03]  /*3fc80*/  STL.64 [R1+0x218], R14 ;  /* 0x0002180e01007387 */ /* 0x0001e60000100a00 */
[----:B0-----:R-:W2:Y:S01]  /*3fc90*/  LDL.LU.64 R14, [R1+0x6ad0] ;  /* 0x006ad000010e7983 */ /* 0x001ea20000300a00 */
[----:B------:R-:W2:Y:S02]  /*3fca0*/  LDL.LU.64 R12, [R1+0x6ac8] ;  /* 0x006ac800010c7983 */ /* 0x000ea40000300a00 */
[C---:B--2---:R-:W-:Y:S01]  /*3fcb0*/  HMMA.16816.F32 R20, R24.reuse, R20, R12 ;  /* 0x000000141814723c */ /* 0x044fe2000000180c */
[----:B------:R-:W2:Y:S01]  /*3fcc0*/  LDL.LU.64 R14, [R1+0x6ac0] ;  /* 0x006ac000010e7983 */ /* 0x000ea20000300a00 */
[----:B------:R-:W2:Y:S11]  /*3fcd0*/  LDL.LU.64 R12, [R1+0x6ab8] ;  /* 0x006ab800010c7983 */ /* 0x000eb60000300a00 */
[----:B------:R-:W-:Y:S10]  /*3fce0*/  @!UPT UIADD3 URZ, URZ, URZ, URZ ;  /* 0x0000003f3f3ff290 */ /* 0x000ff4000fffe03f */
[----:B------:R0:W-:Y:S01]  /*3fcf0*/  STL.64 [R1+0x200], R20 ;  /* 0x0002001401007387 */ /* 0x0001e20000100a00 */
[----:B------:R1:W-:Y:S03]  /*3fd00*/  STL.64 [R1+0x208], R22 ;  /* 0x0002081601007387 */ /* 0x0003e60000100a00 */
[----:B0-----:R-:W3:Y:S01]  /*3fd10*/  LDL.LU.64 R20, [R1+0x750] ;  /* 0x0007500001147983 */ /* 0x001ee20000300a00 */
[----:B-1----:R-:W3:Y:S01]  /*3fd20*/  LDL.LU.64 R22, [R1+0x758] ;  /* 0x0007580001167983 */ /* 0x002ee20000300a00 */
[C---:B--2---:R-:W-:Y:S11]  /*3fd30*/  HMMA.16816.F32 R8, R24.reuse, R12, R8 ;  /* 0x0000000c1808723c */ /* 0x044ff60000001808 */
[----:B------:R-:W-:Y:S11]  /*3fd40*/  @!UPT UIADD3 URZ, URZ, URZ, URZ ;  /* 0x0000003f3f3ff290 */ /* 0x000ff6000fffe03f */
[----:B------:R-:W-:Y:S01]  /*3fd50*/  @!UPT UIADD3 URZ, URZ, URZ, URZ ;  /* 0x0000003f3f3ff290 */ /* 0x000fe2000fffe03f */
[----:B------:R-:W-:Y:S01]  /*3fd60*/  STL.64 [R1+0x1f0], R8 ;  /* 0x0001f00801007387 */ /* 0x000fe20000100a00 */
[----:B------:R0:W-:Y:S03]  /*3fd70*/  STL.64 [R1+0x1f8], R10 ;  /* 0x0001f80a01007387 */ /* 0x0001e60000100a00 */
[----:B0-----:R-:W2:Y:S01]  /*3fd80*/  LDL.LU.64 R10, [R1+0x6ab0] ;  /* 0x006ab000010a7983 */ /* 0x001ea20000300a00 */
[----:B------:R-:W2:Y:S02]  /*3fd90*/  LDL.LU.64 R8, [R1+0x6aa8] ;  /* 0x006aa80001087983 */ /* 0x000ea40000300a00 */
[----:B------:R-:W-:Y:S02]  /*3fda0*/  STL.64 [R1+0x69b0], R14 ;  /* 0x0069b00e01007387 */ /* 0x000fe40000100a00 */
[----:B------:R0:W-:Y:S02]  /*3fdb0*/  STL.64 [R1+0x69a8], R12 ;  /* 0x0069a80c01007387 */ /* 0x0001e40000100a00 */
[----:B0-----:R-:W3:Y:S01]  /*3fdc0*/  LDL.LU.64 R12, [R1+0xa20] ;  /* 0x000a2000010c7983 */ /* 0x001ee20000300a00 */
[----:B------:R-:W3:Y:S03]  /*3fdd0*/  LDL.LU.64 R14, [R1+0xa28] ;  /* 0x000a2800010e7983 */ /* 0x000ee60000300a00 */
[----:B--2---:R0:W-:Y:S01]  /*3fde0*/  STL.64 [R1+0x69a0], R8 ;  /* 0x0069a00801007387 */ /* 0x0041e20000100a00 */
[----:B---3--:R-:W-:Y:S03]  /*3fdf0*/  HMMA.16816.F32 R12, R24, R8, R12 ;  /* 0x00000008180c723c */ /* 0x008fe6000000180c */
[----:B0-----:R-:W2:Y:S11]  /*3fe00*/  LDL.64 R8, [R1+0x50] ;  /* 0x0000500001087983 */ /* 0x001eb60000100a00 */
[----:B------:R-:W-:Y:S09]  /*3fe10*/  @!UPT UIADD3 URZ, URZ, URZ, URZ ;  /* 0x0000003f3f3ff290 */ /* 0x000ff2000fffe03f */
[----:B------:R-:W-:Y:S01]  /*3fe20*/  STL.64 [R1+0x1e0], R12 ;  /* 0x0001e00c01007387 */ /* 0x000fe20000100a00 */
[----:B------:R-:W-:Y:S03]  /*3fe30*/  STL.64 [R1+0x1e8], R14 ;  /* 0x0001e80e01007387 */ /* 0x000fe60000100a00 */
[----:B--2---:R0:W-:Y:S02]  /*3fe40*/  STL.64 [R1+0x69e8], R8 ;  /* 0x0069e80801007387 */ /* 0x0041e40000100a00 */
[----:B0-----:R-:W-:Y:S02]  /*3fe50*/  IMAD.MOV.U32 R8, RZ, RZ, R4 ;  /* 0x000000ffff087224 */ /* 0x001fe400078e0004 */
[----:B------:R-:W-:Y:S01]  /*3fe60*/  IMAD.MOV.U32 R9, RZ, RZ, R5 ;  /* 0x000000ffff097224 */ /* 0x000fe200078e0005 */
[----:B------:R-:W2:Y:S01]  /*3fe70*/  LDL.LU R4, [R1+0x6aa4] ;  /* 0x006aa40001047983 */ /* 0x000ea20000300800 */
[----:B------:R-:W2:Y:S03]  /*3fe80*/  LDL.LU R5, [R1+0x6aa0] ;  /* 0x006aa00001057983 */ /* 0x000ea60000300800 */
[----:B------:R0:W-:Y:S02]  /*3fe90*/  STL.64 [R1+0x69f8], R8 ;  /* 0x0069f80801007387 */ /* 0x0001e40000100a00 */
[----:B0-----:R-:W-:-:S02]  /*3fea0*/  IMAD.MOV.U32 R8, RZ, RZ, R11 ;  /* 0x000000ffff087224 */ /* 0x001fc400078e000b */
[----:B----4-:R-:W-:Y:S01]  /*3feb0*/  IMAD.MOV.U32 R9, RZ, RZ, R6 ;  /* 0x000000ffff097224 */ /* 0x010fe200078e0006 */
[----:B------:R-:W3:Y:S01]  /*3fec0*/  LDL.LU R11, [R1+0x6a9c] ;  /* 0x006a9c00010b7983 */ /* 0x000ee20000300800 */
[----:B------:R-:W4:Y:S03]  /*3fed0*/  LDL.LU R6, [R1+0x6a98] ;  /* 0x006a980001067983 */ /* 0x000f260000300800 */
[----:B------:R0:W-:Y:S02]  /*3fee0*/  STL.64 [R1+0x6a10], R8 ;  /* 0x006a100801007387 */ /* 0x0001e40000100a00 */
[----:B0-----:R-:W-:Y:S02]  /*3fef0*/  IMAD.MOV.U32 R8, RZ, RZ, R7 ;  /* 0x000000ffff087224 */ /* 0x001fe400078e0007 */
[----:B------:R-:W-:Y:S01]  /*3ff00*/  IMAD.MOV.U32 R9, RZ, RZ, R2 ;  /* 0x000000ffff097224 */ /* 0x000fe200078e0002 */
[----:B------:R-:W3:Y:S01]  /*3ff10*/  LDL.LU R7, [R1+0x6a94] ;  /* 0x006a940001077983 */ /* 0x000ee20000300800 */
[----:B------:R-:W3:Y:S03]  /*3ff20*/  LDL.LU R2, [R1+0x6a90] ;  /* 0x006a900001027983 */ /* 0x000ee60000300800 */
[----:B------:R0:W-:Y:S02]  /*3ff30*/  STL.64 [R1+0x6a28], R8 ;  /* 0x006a280801007387 */ /* 0x0001e40000100a00 */
[----:B0-----:R-:W-:-:S02]  /*3ff40*/  IMAD.MOV.U32 R8, RZ, RZ, R29 ;  /* 0x000000ffff087224 */ /* 0x001fc400078e001d */
[----:B------:R-:W-:Y:S01]  /*3ff50*/  IMAD.MOV.U32 R9, RZ, RZ, R28 ;  /* 0x000000ffff097224 */ /* 0x000fe200078e001c */
[----:B--2---:R-:W-:Y:S11]  /*3ff60*/  HMMA.16816.F32 R12, R24, R4, R20 ;  /* 0x00000004180c723c */ /* 0x004ff60000001814 */
[----:B------:R-:W-:Y:S11]  /*3ff70*/  @!UPT UIADD3 URZ, URZ, URZ, URZ ;  /* 0x0000003f3f3ff290 */ /* 0x000ff6000fffe03f */
[----:B------:R-:W-:Y:S01]  /*3ff80*/  @!UPT UIADD3 URZ, URZ, URZ, URZ ;  /* 0x0000003f3f3ff290 */ /* 0x000fe2000fffe03f */
[----:B------:R-:W-:Y:S01]  /*3ff90*/  STL.64 [R1+0x1d0], R12 ;  /* 0x0001d00c01007387 */ /* 0x000fe20000100a00 */
[----:B------:R-:W-:Y:S02]  /*3ffa0*/  STL.64 [R1+0x1d8], R14 ;  /* 0x0001d80e01007387 */ /* 0x000fe40000100a00 */
[----:B------:R0:W-:Y:S01]  /*3ffb0*/  STL.64 [R1+0x6a40], R8 ;  /* 0x006a400801007387 */ /* 0x0001e20000100a00 */
[----:B---3--:R-:W1:Y:S01]  /*3ffc0*/  LDSM.16.MT88.4 R20, [R2+0x80] ;  /* 0x000080000214783b */ /* 0x008e620000004200 */
[----:B0-----:R-:W-:Y:S02]  /*3ffd0*/  IMAD.MOV.U32 R8, RZ, RZ, R19 ;  /* 0x000000ffff087224 */ /* 0x001fe400078e0013 */
[----:B------:R-:W-:-:S05]  /*3ffe0*/  IMAD.MOV.U32 R9, RZ, RZ, R18 ;  /* 0x000000ffff097224 */ /* 0x000fca00078e0012 */
[----:B------:R-:W-:Y:S01]  /*3fff0*/  STL.64 [R1+0x6a58], R8 ;  /* 0x006a580801007387 */ /* 0x000fe20000100a00 */
[----:B------:R-:W2:Y:S03]  /*40000*/  LDL.64 R12, [R1] ;  /* 0x00000000010c7983 */ /* 0x000ea60000100a00 */
[----:B--2---:R0:W-:Y:S04]  /*40010*/  STL.64 [R1+0x69b8], R12 ;  /* 0x0069b80c01007387 */ /* 0x0041e80000100a00 */
[----:B0-----:R-:W2:Y:S04]  /*40020*/  LDL.64 R12, [R1+0x10] ;  /* 0x00001000010c7983 */ /* 0x001ea80000100a00 */
[----:B--2---:R0:W-:Y:S02]  /*40030*/  STL.64 [R1+0x69c0], R12 ;  /* 0x0069c00c01007387 */ /* 0x0041e40000100a00 */
[----:B0-----:R-:W-:-:S02]  /*40040*/  IMAD.MOV.U32 R12, RZ, RZ, R17 ;  /* 0x000000ffff0c7224 */ /* 0x001fc400078e0011 */
[----:B------:R-:W-:Y:S02]  /*40050*/  IMAD.MOV.U32 R13, RZ, RZ, R16 ;  /* 0x000000ffff0d7224 */ /* 0x000fe400078e0010 */
[----:B------:R-:W-:Y:S02]  /*40060*/  IMAD.MOV.U32 R16, RZ, RZ, R11 ;  /* 0x000000ffff107224 */ /* 0x000fe400078e000b */
[----:B------:R-:W-:-:S05]  /*40070*/  IMAD.MOV.U32 R17, RZ, RZ, R10 ;  /* 0x000000ffff117224 */ /* 0x000fca00078e000a */
[----:B------:R-:W-:Y:S01]  /*40080*/  STL.64 [R1+0x6a78], R16 ;  /* 0x006a781001007387 */ /* 0x000fe20000100a00 */
[----:B------:R-:W2:Y:S02]  /*40090*/  LDL.LU.64 R8, [R1+0x2c0] ;  /* 0x0002c00001087983 */ /* 0x000ea40000300a00 */
[----:B------:R-:W3:Y:S02]  /*400a0*/  LDL.LU.64 R10, [R1+0x2c8] ;  /* 0x0002c800010a7983 */ /* 0x000ee40000300a00 */
[----:B---3--:R-:W-:Y:S01]  /*400b0*/  STL.64 [R1+0x6a70], R10 ;  /* 0x006a700a01007387 */ /* 0x008fe20000100a00 */
[----:B--2---:R0:W-:Y:S03]  /*400c0*/  STL.64 [R1+0x6a68], R8 ;  /* 0x006a680801007387 */ /* 0x0041e60000100a00 */
[----:B0-----:R-:W2:Y:S01]  /*400d0*/  LDL.LU.64 R8, [R1+0x760] ;  /* 0x0007600001087983 */ /* 0x001ea20000300a00 */
[----:B------:R-:W3:Y:S03]  /*400e0*/  LDL.LU.64 R10, [R1+0x768] ;  /* 0x00076800010a7983 */ /* 0x000ee60000300a00 */
[----:B---3--:R-:W-:Y:S01]  /*400f0*/  STL.64 [R1+0x6a88], R10 ;  /* 0x006a880a01007387 */ /* 0x008fe20000100a00 */
[----:B--2---:R0:W-:Y:S03]  /*40100*/  STL.64 [R1+0x6a80], R8 ;  /* 0x006a800801007387 */ /* 0x0041e60000100a00 */
[----:B0-----:R-:W2:Y:S01]  /*40110*/  LDL.LU.64 R8, [R1+0x770] ;  /* 0x0007700001087983 */ /* 0x001ea20000300a00 */
[----:B------:R-:W2:Y:S02]  /*40120*/  LDL.LU.64 R10, [R1+0x778] ;  /* 0x00077800010a7983 */ /* 0x000ea40000300a00 */
[----:B------:R0:W-:Y:S02]  /*40130*/  STL.64 [R1+0x69f0], R12 ;  /* 0x0069f00c01007387 */ /* 0x0001e40000100a00 */
[----:B0-----:R-:W3:Y:S01]  /*40140*/  LDL.LU.64 R12, [R1+0x270] ;  /* 0x00027000010c7983 */ /* 0x001ee20000300a00 */
[----:B------:R-:W2:Y:S03]  /*40150*/  LDL.LU.64 R14, [R1+0x278] ;  /* 0x00027800010e7983 */ /* 0x000ea60000300a00 */
[----:B--2---:R-:W-:Y:S01]  /*40160*/  STL.64 [R1+0x6a08], R14 ;  /* 0x006a080e01007387 */ /* 0x004fe20000100a00 */
[----:B---3--:R0:W-:Y:S03]  /*40170*/  STL.64 [R1+0x6a00], R12 ;  /* 0x006a000c01007387 */ /* 0x0081e60000100a00 */
[----:B0-----:R-:W2:Y:S01]  /*40180*/  LDL.LU.64 R12, [R1+0x280] ;  /* 0x00028000010c7983 */ /* 0x001ea20000300a00 */
[----:B------:R-:W3:Y:S03]  /*40190*/  LDL.LU.64 R14, [R1+0x288] ;  /* 0x00028800010e7983 */ /* 0x000ee60000300a00 */
[----:B---3--:R-:W-:Y:S01]  /*401a0*/  STL.64 [R1+0x6a20], R14 ;  /* 0x006a200e01007387 */ /* 0x008fe20000100a00 */
[----:B--2---:R0:W-:Y:S03]  /*401b0*/  STL.64 [R1+0x6a18], R12 ;  /* 0x006a180c01007387 */ /* 0x0041e60000100a00 */
[----:B0-----:R-:W2:Y:S01]  /*401c0*/  LDL.LU.64 R12, [R1+0x290] ;  /* 0x00029000010c7983 */ /* 0x001ea20000300a00 */
[----:B------:R-:W3:Y:S02]  /*401d0*/  LDL.LU.64 R14, [R1+0x298] ;  /* 0x00029800010e7983 */ /* 0x000ee40000300a00 */
[----:B------:R-:W-:-:S02]  /*401e0*/  IMAD.MOV.U32 R16, RZ, RZ, R7 ;  /* 0x000000ffff107224 */ /* 0x000fc400078e0007 */
[----:B----4-:R-:W-:-:S07]  /*401f0*/  IMAD.MOV.U32 R17, RZ, RZ, R6 ;  /* 0x000000ffff117224 */ /* 0x010fce00078e0006 */
[C---:B------:R-:W-:Y:S01]  /*40200*/  HMMA.16816.F32 R16, R24.reuse, R16, R8 ;  /* 0x000000101810723c */ /* 0x040fe20000001808 */
        /* <DEDUP_REMOVED lines=10> */
[----:B------:R-:W3:Y:S02]  /*402b0*/  LDL.LU.64 R6, [R1+0x268] ;  /* 0x0002680001067983 */ /* 0x000ee40000300a00 */
[----:B-1----:R-:W-:Y:S02]  /*402c0*/  STL.64 [R1+0x6920], R22 ;  /* 0x0069201601007387 */ /* 0x002fe40000100a00 */
[----:B------:R-:W-:Y:S01]  /*402d0*/  STL.64 [R1+0x6918], R20 ;  /* 0x0069181401007387 */ /* 0x000fe20000100a00 */
[----:B------:R-:W4:Y:S01]  /*402e0*/  LDL.LU.64 R10, [R1+0x6a88] ;  /* 0x006a8800010a7983 */ /* 0x000f220000300a00 */
[----:B------:R-:W4:Y:S02]  /*402f0*/  LDL.LU.64 R8, [R1+0x6a80] ;  /* 0x006a800001087983 */ /* 0x000f240000300a00 */
[----:B------:R0:W-:Y:S02]  /*40300*/  STL.64 [R1+0x1c0], R16 ;  /* 0x0001c01001007387 */ /* 0x0001e40000100a00 */
[----:B------:R4:W-:Y:S01]  /*40310*/  STL.64 [R1+0x1c8], R18 ;  /* 0x0001c81201007387 */ /* 0x0009e20000100a00 */
[----:B0-----:R-:W4:Y:S02]  /*40320*/  LDL.LU.64 R16, [R1+0x6a78] ;  /* 0x006a780001107983 */ /* 0x001f240000300a00 */
[C---:B----4-:R-:W-:Y:S02]  /*40330*/  HMMA.16816.F32 R16, R24.reuse, R16, R8 ;  /* 0x000000101810723c */ /* 0x050fe40000001808 */
[----:B------:R-:W4:Y:S01]  /*40340*/  LDL.LU.64 R10, [R1+0x6a70] ;  /* 0x006a7000010a7983 */ /* 0x000f220000300a00 */
[----:B------:R-:W4:Y:S11]  /*40350*/  LDL.LU.64 R8, [R1+0x6a68] ;  /* 0x006a680001087983 */ /* 0x000f360000300a00 */
[----:B------:R-:W-:Y:S09]  /*40360*/  @!UPT UIADD3 URZ, URZ, URZ, URZ ;  /* 0x0000003f3f3ff290 */ /* 0x000ff2000fffe03f */
[----:B------:R0:W-:Y:S01]  /*40370*/  STL.64 [R1+0x1b0], R16 ;  /* 0x0001b01001007387 */ /* 0x0001e20000100a00 */
[----:B------:R4:W-:Y:S03]  /*40380*/  STL.64 [R1+0x1b8], R18 ;  /* 0x0001b81201007387 */ /* 0x0009e60000100a00 */
[----:B0-----:R-:W4:Y:S02]  /*40390*/  LDL.LU.64 R16, [R1+0x6a60] ;  /* 0x006a600001107983 */ /* 0x001f240000300a00 */
[C---:B----4-:R-:W-:Y:S02]  /*403a0*/  HMMA.16816.F32 R16, R24.reuse, R16, R8 ;  /* 0x000000101810723c */ /* 0x050fe40000001808 */
[----:B------:R-:W2:Y:S11]  /*403b0*/  LDL.LU.64 R8, [R1+0x6a58] ;  /* 0x006a580001087983 */ /* 0x000eb60000300a00 */
[----:B------:R-:W-:Y:S10]  /*403c0*/  @!UPT UIADD3 URZ, URZ, URZ, URZ ;  /* 0x0000003f3f3ff290 */ /* 0x000ff4000fffe03f */
[----:B------:R0:W-:Y:S01]  /*403d0*/  STL.64 [R1+0x1a0], R16 ;  /* 0x0001a01001007387 */ /* 0x0001e20000100a00 */
[----:B------:R1:W-:Y:S03]  /*403e0*/  STL.64 [R1+0x1a8], R18 ;  /* 0x0001a81201007387 */ /* 0x0003e60000100a00 */
[----:B0-----:R-:W4:Y:S01]  /*403f0*/  LDL.LU.64 R16, [R1+0x230] ;  /* 0x0002300001107983 */ /* 0x001f220000300a00 */
[----:B-1----:R-:W4:Y:S01]  /*40400*/  LDL.LU.64 R18, [R1+0x238] ;  /* 0x0002380001127983 */ /* 0x002f220000300a00 */
[C---:B--2---:R-:W-:Y:S02]  /*40410*/  HMMA.16816.F32 R8, R24.reuse, R8, R12 ;  /* 0x000000081808723c */ /* 0x044fe4000000180c */
[----:B------:R-:W2:Y:S01]  /*40420*/  LDL.LU.64 R14, [R1+0x6a50] ;  /* 0x006a5000010e7983 */ /* 0x000ea20000300a00 */
[----:B------:R-:W2:Y:S11]  /*40430*/  LDL.LU.64 R12, [R1+0x6a48] ;  /* 0x006a4800010c7983 */ /* 0x000eb60000300a00 */
[----:B------:R-:W-:Y:S09]  /*40440*/  @!UPT UIADD3 URZ, URZ, URZ, URZ ;  /* 0x0000003f3f3ff290 */ /* 0x000ff2000fffe03f */
[----:B------:R0:W-:Y:S01]  /*40450*/  STL.64 [R1+0x190], R8 ;  /* 0x0001900801007387 */ /* 0x0001e20000100a00 */
[----:B------:R2:W-:Y:S03]  /*40460*/  STL.64 [R1+0x198], R10 ;  /* 0x0001980a01007387 */ /* 0x0005e60000100a00 */
[----:B0-----:R-:W2:Y:S02]  /*40470*/  LDL.LU.64 R8, [R1+0x6a40] ;  /* 0x006a400001087983 */ /* 0x001ea40000300a00 */
        /* <DEDUP_REMOVED lines=22> */
[----:B------:R-:W2:Y:S11]  /*405e0*/  LDL.LU.64 R12, [R1+0x69f0] ;  /* 0x0069f000010c7983 */ /* 0x000eb60000300a00 */
[----:B------:R-:W-:Y:S10]  /*405f0*/  @!UPT UIADD3 URZ, URZ, URZ, URZ ;  /* 0x0000003f3f3ff290 */ /* 0x000ff4000fffe03f */
[----:B------:R0:W-:Y:S01]  /*40600*/  STL.64 [R1+0x150], R8 ;  /* 0x0001500801007387 */ /* 0x0001e20000100a00 */
[----:B------:R1:W-:Y:S03]  /*40610*/  STL.64 [R1+0x158], R10 ;  /* 0x0001580a01007387 */ /* 0x0003e60000100a00 */
[----:B0-----:R-:W3:Y:S01]  /*40620*/  LDL.LU.64 R8, [R1+0x69e8] ;  /* 0x0069e80001087983 */ /* 0x001ee20000300a00 */
[----:B------:R-:W-:Y:S02]  /*40630*/  IMAD.MOV.U32 R20, RZ, RZ, R3 ;  /* 0x000000ffff147224 */ /* 0x000fe400078e0003 */
[----:B------:R-:W-:Y:S01]  /*40640*/  IMAD.MOV.U32 R21, RZ, RZ, R0 ;  /* 0x000000ffff157224 */ /* 0x000fe200078e0000 */
[C---:B---3--:R-:W-:Y:S01]  /*40650*/  HMMA.16816.F32 R4, R24.reuse, R8, R4 ;  /* 0x000000081804723c */ /* 0x048fe20000001804 */
[----:B------:R-:W-:Y:S02]  /*40660*/  IMAD.MOV.U32 R3, RZ, RZ, R8 ;  /* 0x000000ffff037224 */ /* 0x000fe400078e0008 */
[----:B------:R-:W-:Y:S11]  /*40670*/  IMAD.MOV.U32 R0, RZ, RZ, R9 ;  /* 0x000000ffff007224 */ /* 0x000ff600078e0009 */
[----:B------:R-:W-:Y:S09]  /*40680*/  @!UPT UIADD3 URZ, URZ, URZ, URZ ;  /* 0x0000003f3f3ff290 */ /* 0x000ff2000fffe03f */
[----:B------:R-:W-:Y:S01]  /*40690*/  STL.64 [R1+0x500], R4 ;  /* 0x0005000401007387 */ /* 0x000fe20000100a00 */
[----:B------:R-:W-:Y:S02]  /*406a0*/  STL.64 [R1+0x508], R6 ;  /* 0x0005080601007387 */ /* 0x000fe40000100a00 */
[----:B------:R-:W3:Y:S02]  /*406b0*/  LDL.LU.64 R8, [R1+0xd50] ;  /* 0x000d500001087983 */ /* 0x000ee40000300a00 */
[----:B-1----:R-:W2:Y:S01]  /*406c0*/  LDL.LU.64 R10, [R1+0xd58] ;  /* 0x000d5800010a7983 */ /* 0x002ea20000300a00 */
[----:B----4-:R-:W-:Y:S01]  /*406d0*/  HMMA.16816.F32 R24, R24, R20, R16 ;  /* 0x000000141818723c */ /* 0x010fe20000001810 */
[----:B--2---:R-:W-:Y:S01]  /*406e0*/  STL.64 [R1+0x69d0], R10 ;  /* 0x0069d00a01007387 */ /* 0x004fe20000100a00 */
[----:B---3--:R0:W-:Y:S03]  /*406f0*/  STL.64 [R1+0x69c8], R8 ;  /* 0x0069c80801007387 */ /* 0x0081e60000100a00 */
[----:B0-----:R-:W2:Y:S01]  /*40700*/  LDL.LU.64 R8, [R1+0xd80] ;  /* 0x000d800001087983 */ /* 0x001ea20000300a00 */
[----:B------:R-:W2:Y:S02]  /*40710*/  LDL.LU.64 R10, [R1+0xd88] ;  /* 0x000d8800010a7983 */ /* 0x000ea40000300a00 */
[----:B------:R-:W3:Y:S02]  /*40720*/  LDL.LU.64 R4, [R1+0xb80] ;  /* 0x000b800001047983 */ /* 0x000ee40000300a00 */
[----:B------:R-:W3:Y:S01]  /*40730*/  LDL.LU.64 R6, [R1+0xb88] ;  /* 0x000b880001067983 */ /* 0x000ee20000300a00 */
[----:B------:R-:W2:Y:S01]  /*40740*/  LDL.LU.64 R18, [R1+0x69e0] ;  /* 0x0069e00001127983 */ /* 0x000ea20000300a00 */
[----:B------:R-:W2:Y:S11]  /*40750*/  LDL.LU.64 R16, [R1+0x69d8] ;  /* 0x0069d80001107983 */ /* 0x000eb60000300a00 */
[----:B------:R0:W-:Y:S02]  /*40760*/  STL.64 [R1+0x140], R24 ;  /* 0x0001401801007387 */ /* 0x0001e40000100a00 */
[----:B------:R1:W-:Y:S01]  /*40770*/  STL.64 [R1+0x148], R26 ;  /* 0x0001481a01007387 */ /* 0x0003e20000100a00 */
[----:B0-----:R-:W4:Y:S01]  /*40780*/  LDL.LU.64 R24, [R1+0xb40] ;  /* 0x000b400001187983 */ /* 0x001f220000300a00 */
[----:B-1----:R-:W4:Y:S02]  /*40790*/  LDL.LU.64 R26, [R1+0xb48] ;  /* 0x000b4800011a7983 */ /* 0x002f240000300a00 */
[----:B------:R0:W-:Y:S02]  /*407a0*/  STL.64 [R1+0x6938], R20 ;  /* 0x0069381401007387 */ /* 0x0001e40000100a00 */
[----:B0-----:R-:W3:Y:S01]  /*407b0*/  LDL.LU.64 R20, [R1+0xd70] ;  /* 0x000d700001147983 */ /* 0x001ee20000300a00 */
[----:B------:R-:W3:Y:S01]  /*407c0*/  LDL.LU.64 R22, [R1+0xd78] ;  /* 0x000d780001167983 */ /* 0x000ee20000300a00 */
[C---:B--2---:R-:W-:Y:S02]  /*407d0*/  HMMA.16816.F32 R12, R16.reuse, R12, R8 ;  /* 0x0000000c100c723c */ /* 0x044fe40000001808 */
[----:B------:R-:W2:Y:S01]  /*407e0*/  LDL.LU.64 R10, [R1+0x69d0] ;  /* 0x0069d000010a7983 */ /* 0x000ea20000300a00 */
[----:B------:R-:W2:Y:S11]  /*407f0*/  LDL.LU.64 R8, [R1+0x69c8] ;  /* 0x0069c80001087983 */ /* 0x000eb60000300a00 */
[----:B------:R-:W-:Y:S09]  /*40800*/  @!UPT UIADD3 URZ, URZ, URZ, URZ ;  /* 0x0000003f3f3ff290 */ /* 0x000ff2000fffe03f */
[----:B------:R0:W-:Y:S01]  /*40810*/  STL.64 [R1+0x480], R12 ;  /* 0x0004800c01007387 */ /* 0x0001e20000100a00 */
[----:B------:R-:W-:Y:S03]  /*40820*/  STL.64 [R1+0x488], R14 ;  /* 0x0004880e01007387 */ /* 0x000fe60000100a00 */
[----:B0-----:R-:W3:Y:S02]  /*40830*/  LDL.LU.64 R12, [R1+0x69c0] ;  /* 0x0069c000010c7983 */ /* 0x001ee40000300a00 */
[C---:B---3--:R-:W-:Y:S11]  /*40840*/  HMMA.16816.F32 R20, R16.reuse, R12, R20 ;  /* 0x0000000c1014723c */ /* 0x048ff60000001814 */
[----:B------:R-:W-:Y:S11]  /*40850*/  @!UPT UIADD3 URZ, URZ, URZ, URZ ;  /* 0x0000003f3f3ff290 */ /* 0x000ff6000fffe03f */
[----:B------:R-:W-:Y:S01]  /*40860*/  @!UPT UIADD3 URZ, URZ, URZ, URZ ;  /* 0x0000003f3f3ff290 */ /* 0x000fe2000fffe03f */
[----:B------:R0:W-:Y:S01]  /*40870*/  STL.64 [R1+0x470], R20 ;  /* 0x0004701401007387 */ /* 0x0001e20000100a00 */
[----:B------:R-:W-:Y:S02]  /*40880*/  STL.64 [R1+0x478], R22 ;  /* 0x0004781601007387 */ /* 0x000fe40000100a00 */
[----:B0-----:R-:W-:Y:S02]  /*40890*/  IMAD.MOV.U32 R21, RZ, RZ, R12 ;  /* 0x000000ffff157224 */ /* 0x001fe400078e000c */
[----:B------:R-:W-:Y:S02]  /*408a0*/  IMAD.MOV.U32 R20, RZ, RZ, R13 ;  /* 0x000000ffff147224 */ /* 0x000fe400078e000d */
[----:B------:R-:W3:Y:S03]  /*408b0*/  LDL.LU.64 R12, [R1+0x69b8] ;  /* 0x0069b800010c7983 */ /* 0x000ee60000300a00 */
[----:B------:R0:W-:Y:S02]  /*408c0*/  STL.64 [R1+0x6968], R20 ;  /* 0x0069681401007387 */ /* 0x0001e40000100a00 */
[----:B0-----:R-:W3:Y:S01]  /*408d0*/  LDL.LU.64 R20, [R1+0xd60] ;  /* 0x000d600001147983 */ /* 0x001ee20000300a00 */
[----:B------:R-:W3:Y:S02]  /*408e0*/  LDL.LU.64 R22, [R1+0xd68] ;  /* 0x000d680001167983 */ /* 0x000ee40000300a00 */
[C---:B---3--:R-:W-:Y:S11]  /*408f0*/  HMMA.16816.F32 R20, R16.reuse, R12, R20 ;  /* 0x0000000c1014723c */ /* 0x048ff60000001814 */
[----:B------:R-:W-:Y:S11]  /*40900*/  @!UPT UIADD3 URZ, URZ, URZ, URZ ;  /* 0x0000003f3f3ff290 */ /* 0x000ff6000fffe03f */
[----:B------:R-:W-:Y:S01]  /*40910*/  @!UPT UIADD3 URZ, URZ, URZ, URZ ;  /* 0x0000003f3f3ff290 */ /* 0x000fe2000fffe03f */
[----:B------:R0:W-:Y:S01]  /*40920*/  STL.64 [R1+0x460], R20 ;  /* 0x0004601401007387 */ /* 0x0001e20000100a00 */
[----:B------:R-:W-:Y:S02]  /*40930*/  STL.64 [R1+0x468], R22 ;  /* 0x0004681601007387 */ /* 0x000fe40000100a00 */
[----:B------:R-:W3:Y:S02]  /*40940*/  LDL.LU.64 R14, [R1+0x69b0] ;  /* 0x0069b000010e7983 */ /* 0x000ee40000300a00 */
[----:B0-----:R-:W-:Y:S02]  /*40950*/  IMAD.MOV.U32 R21, RZ, RZ, R12 ;  /* 0x000000ffff157224 */ /* 0x001fe400078e000c */
[----:B------:R-:W-:Y:S02]  /*40960*/  IMAD.MOV.U32 R20, RZ, RZ, R13 ;  /* 0x000000ffff147224 */ /* 0x000fe400078e000d */
[----:B------:R-:W2:Y:S02]  /*40970*/  LDL.LU.64 R12, [R1+0x69a8] ;  /* 0x0069a800010c7983 */ /* 0x000ea40000300a00 */
[C---:B--2---:R-:W-:Y:S11]  /*40980*/  HMMA.16816.F32 R8, R16.reuse, R12, R8 ;  /* 0x0000000c1008723c */ /* 0x044ff60000001808 */
[----:B------:R-:W-:Y:S11]  /*40990*/  @!UPT UIADD3 URZ, URZ, URZ, URZ ;  /* 0x0000003f3f3ff290 */ /* 0x000ff6000fffe03f */
[----:B------:R-:W-:Y:S01]  /*409a0*/  @!UPT UIADD3 URZ, URZ, URZ, URZ ;  /* 0x0000003f3f3ff290 */ /* 0x000fe2000fffe03f */
[----:B------:R0:W-:Y:S01]  /*409b0*/  STL.64 [R1+0x450], R8 ;  /* 0x0004500801007387 */ /* 0x0001e20000100a00 */
[----:B------:R-:W-:Y:S03]  /*409c0*/  STL.64 [R1+0x458], R10 ;  /* 0x0004580a01007387 */ /* 0x000fe60000100a00 */
[----:B0-----:R-:W2:Y:S01]  /*409d0*/  LDL.LU.64 R8, [R1+0x69a0] ;  /* 0x0069a00001087983 */ /* 0x001ea20000300a00 */
[----:B---3--:R-:W-:Y:S02]  /*409e0*/  STL.64 [R1+0x68d8], R14 ;  /* 0x0068d80e01007387 */ /* 0x008fe40000100a00 */
[----:B------:R0:W-:Y:S02]  /*409f0*/  STL.64 [R1+0x68d0], R12 ;  /* 0x0068d00c01007387 */ /* 0x0001e40000100a00 */
[----:B0-----:R-:W3:Y:S01]  /*40a00*/  LDL.64 R12, [R1+0xc0] ;  /* 0x0000c000010c7983 */ /* 0x001ee20000100a00 */
[C---:B--2---:R-:W-:Y:S11]  /*40a10*/  HMMA.16816.F32 R4, R16.reuse, R8, R4 ;  /* 0x000000081004723c */ /* 0x044ff60000001804 */
[----:B------:R-:W-:Y:S11]  /*40a20*/  @!UPT UIADD3 URZ, URZ, URZ, URZ ;  /* 0x0000003f3f3ff290 */ /* 0x000ff6000fffe03f */
[----:B------:R-:W-:Y:S01]  /*40a30*/  @!UPT UIADD3 URZ, URZ, URZ, URZ ;  /* 0x0000003f3f3ff290 */ /* 0x000fe2000fffe03f */
[----:B------:R0:W-:Y:S01]  /*40a40*/  STL.64 [R1+0x440], R4 ;  /* 0x0004400401007387 */ /* 0x0001e20000100a00 */
[----:B------:R-:W-:Y:S03]  /*40a50*/  STL.64 [R1+0x448], R6 ;  /* 0x0004480601007387 */ /* 0x000fe60000100a00 */
[----:B0-----:R-:W4:Y:S01]  /*40a60*/  LDL.LU.64 R4, [R1+0x6998] ;  /* 0x0069980001047983 */ /* 0x001f220000300a00 */
[----:B------:R0:W-:Y:S03]  /*40a70*/  STL.64 [R1+0x6990], R8 ;  /* 0x0069900801007387 */ /* 0x0001e60000100a00 */
[----:B0-----:R-:W3:Y:S01]  /*40a80*/  LDL.LU.64 R8, [R1+0xb60] ;  /* 0x000b600001087983 */ /* 0x001ee20000300a00 */
[----:B------:R-:W3:Y:S01]  /*40a90*/  LDL.LU.64 R10, [R1+0xb68] ;  /* 0x000b6800010a7983 */ /* 0x000ee20000300a00 */
[----:B----4-:R-:W-:Y:S02]  /*40aa0*/  HMMA.16816.F32 R24, R16, R4, R24 ;  /* 0x000000041018723c */ /* 0x010fe40000001818 */
[----:B------:R-:W-:Y:S01]  /*40ab0*/  STL [R1+0x68b8], R4 ;  /* 0x0068b80401007387 */ /* 0x000fe20000100800 */
[----:B------:R0:W-:Y:S11]  /*40ac0*/  STL [R1+0x68b4], R5 ;  /* 0x0068b40501007387 */ /* 0x0001f60000100800 */
[----:B------:R-:W-:Y:S09]  /*40ad0*/  @!UPT UIADD3 URZ, URZ, URZ, URZ ;  /* 0x0000003f3f3ff290 */ /* 0x000ff2000fffe03f */
[----:B------:R-:W-:Y:S01]  /*40ae0*/  STL.64 [R1+0x430], R24 ;  /* 0x0004301801007387 */ /* 0x000fe20000100a00 */
[----:B------:R-:W-:Y:S02]  /*40af0*/  STL.64 [R1+0x438], R26 ;  /* 0x0004381a01007387 */ /* 0x000fe40000100a00 */
[----:B------:R-:W1:Y:S04]  /*40b00*/  LDSM.16.MT88.4 R24, [R2+0x100] ;  /* 0x000100000218783b */ /* 0x000e680000004200 */
[----:B0-----:R-:W2:Y:S01]  /*40b10*/  LDL.64 R4, [R1+0x30] ;  /* 0x0000300001047983 */ /* 0x001ea20000100a00 */
[----:B-1----:R-:W-:Y:S01]  /*40b20*/  STL.64 [R1+0x67d0], R26 ;  /* 0x0067d01a01007387 */ /* 0x002fe20000100a00 */
[----:B------:R0:W-:Y:S02]  /*40b30*/  STL.64 [R1+0x67c8], R24 ;  /* 0x0067c81801007387 */ /* 0x0001e40000100a00 */
[----:B0-----:R-:W-:-:S02]  /*40b40*/  IMAD.MOV.U32 R24, RZ, RZ, R3 ;  /* 0x000000ffff187224 */ /* 0x001fc400078e0003 */
[----:B------:R-:W-:-:S05]  /*40b50*/  IMAD.MOV.U32 R25, RZ, RZ, R0 ;  /* 0x000000ffff197224 */ /* 0x000fca00078e0000 */
[----:B------:R0:W-:Y:S04]  /*40b60*/  STL.64 [R1+0x6978], R24 ;  /* 0x0069781801007387 */ /* 0x0001e80000100a00 */
[----:B0-----:R-:W4:Y:S01]  /*40b70*/  LDL.LU.64 R24, [R1+0xb70] ;  /* 0x000b700001187983 */ /* 0x001f220000300a00 */
[----:B------:R-:W4:Y:S01]  /*40b80*/  LDL.LU.64 R26, [R1+0xb78] ;  /* 0x000b7800011a7983 */ /* 0x000f220000300a00 */
[----:B---3--:R-:W-:Y:S01]  /*40b90*/  HMMA.16816.F32 R8, R16, R12, R8 ;  /* 0x0000000c1008723c */ /* 0x008fe20000001808 */
[----:B--2---:R-:W-:Y:S02]  /*40ba0*/  IMAD.MOV.U32 R0, RZ, RZ, R5 ;  /* 0x000000ffff007224 */ /* 0x004fe400078e0005 */
[----:B------:R-:W-:-:S05]  /*40bb0*/  IMAD.MOV.U32 R3, RZ, RZ, R4 ;  /* 0x000000ffff037224 */ /* 0x000fca00078e0004 */
[----:B----4-:R-:W-:Y:S11]  /*40bc0*/  HMMA.16816.F32 R24, R16, R4, R24 ;  /* 0x000000041018723c */ /* 0x010ff60000001818 */
[----:B------:R-:W-:Y:S11]  /*40bd0*/  @!UPT UIADD3 URZ, URZ, URZ, URZ ;  /* 0x0000003f3f3ff290 */ /* 0x000ff6000fffe03f */
[----:B------:R-:W-:Y:S01]  /*40be0*/  @!UPT UIADD3 URZ, URZ, URZ, URZ ;  /* 0x0000003f3f3ff290 */ /* 0x000fe2000fffe03f */
[----:B------:R-:W-:Y:S01]  /*40bf0*/  STL.64 [R1+0x420], R24 ;  /* 0x0004201801007387 */ /* 0x000fe20000100a00 */
[----:B------:R-:W-:Y:S02]  /*40c00*/  STL.64 [R1+0x428], R26 ;  /* 0x0004281a01007387 */ /* 0x000fe40000100a00 */
[----:B------:R-:W-:Y:S02]  /*40c10*/  STL [R1+0x68b0], R0 ;  /* 0x0068b00001007387 */ /* 0x000fe40000100800 */
[----:B------:R-:W-:Y:S01]  /*40c20*/  STL [R1+0x68ac], R3 ;  /* 0x0068ac0301007387 */ /* 0x000fe20000100800 */
[----:B------:R0:W-:Y:S01]  /*40c30*/  STL.64 [R1+0x790], R8 ;  /* 0x0007900801007387 */ /* 0x0001e20000100a00 */
[----:B------:R1:W-:Y:S03]  /*40c40*/  STL.64 [R1+0x798], R10 ;  /* 0x0007980a01007387 */ /* 0x0003e60000100a00 */
[----:B0-----:R-:W2:Y:S01]  /*40c50*/  LDL.LU.64 R8, [R1+0x650] ;  /* 0x0006500001087983 */ /* 0x001ea20000300a00 */
[----:B-1----:R-:W2:Y:S02]  /*40c60*/  LDL.LU.64 R10, [R1+0x658] ;  /* 0x00065800010a7983 */ /* 0x002ea40000300a00 */
[----:B------:R-:W3:Y:S02]  /*40c70*/  LDL.LU.64 R24, [R1+0x640] ;  /* 0x0006400001187983 */ /* 0x000ee40000300a00 */
[----:B------:R-:W4:Y:S02]  /*40c80*/  LDL.LU.64 R26, [R1+0x648] ;  /* 0x00064800011a7983 */ /* 0x000f240000300a00 */
[----:B------:R-:W-:-:S02]  /*40c90*/  IMAD.MOV.U32 R7, RZ, RZ, R12 ;  /* 0x000000ffff077224 */ /* 0x000fc400078e000c */
[----:B------:R-:W-:Y:S01]  /*40ca0*/  IMAD.MOV.U32 R6, RZ, RZ, R13 ;  /* 0x000000ffff067224 */ /* 0x000fe200078e000d */
[----:B----4-:R-:W-:Y:S01]  /*40cb0*/  STL.64 [R1+0x6988], R26 ;  /* 0x0069881a01007387 */ /* 0x010fe20000100a00 */
[----:B---3--:R0:W-:Y:S03]  /*40cc0*/  STL.64 [R1+0x6980], R24 ;  /* 0x0069801801007387 */ /* 0x0081e60000100a00 */
[----:B0-----:R-:W2:Y:S01]  /*40cd0*/  LDL.64 R24, [R1+0xb0] ;  /* 0x0000b00001187983 */ /* 0x001ea20000100a00 */
[----:B------:R-:W-:Y:S02]  /*40ce0*/  STL.64 [R1+0x6960], R6 ;  /* 0x0069600601007387 */ /* 0x000fe40000100a00 */
[----:B------:R-:W3:Y:S02]  /*40cf0*/  LDL.64 R4, [R1+0x80] ;  /* 0x0000800001047983 */ /* 0x000ee40000100a00 */
[----:B------:R-:W-:-:S02]  /*40d00*/  IMAD.MOV.U32 R12, RZ, RZ, R21 ;  /* 0x000000ffff0c7224 */ /* 0x000fc400078e0015 */
[----:B------:R-:W-:Y:S01]  /*40d10*/  IMAD.MOV.U32 R13, RZ, RZ, R20 ;  /* 0x000000ffff0d7224 */ /* 0x000fe200078e0014 */
[----:B--2---:R-:W-:Y:S01]  /*40d20*/  HMMA.16816.F32 R8, R16, R24, R8 ;  /* 0x000000181008723c */ /* 0x004fe20000001808 */
[----:B---3--:R0:W-:Y:S04]  /*40d30*/  STL.64 [R1+0x6970], R4 ;  /* 0x0069700401007387 */ /* 0x0081e80000100a00 */
[----:B0-----:R-:W2:Y:S01]  /*40d40*/  LDL.64 R4, [R1+0xa0] ;  /* 0x0000a00001047983 */ /* 0x001ea20000100a00 */
[----:B------:R-:W3:Y:S02]  /*40d50*/  LDL.LU.64 R20, [R1+0x620] ;  /* 0x0006200001147983 */ /* 0x000ee40000300a00 */
[----:B------:R-:W3:Y:S02]  /*40d60*/  LDL.LU.64 R22, [R1+0x628] ;  /* 0x0006280001167983 */ /* 0x000ee40000300a00 */
[----:B------:R0:W-:Y:S02]  /*40d70*/  STL.64 [R1+0x6950], R12 ;  /* 0x0069500c01007387 */ /* 0x0001e40000100a00 */
[----:B0-----:R-:W4:Y:S01]  /*40d80*/  LDL.LU.64 R12, [R1+0x610] ;  /* 0x00061000010c7983 */ /* 0x001f220000300a00 */
[----:B------:R-:W4:Y:S10]  /*40d90*/  LDL.LU.64 R14, [R1+0x618] ;  /* 0x00061800010e7983 */ /* 0x000f340000300a00 */
[----:B------:R0:W-:Y:S02]  /*40da0*/  STL.64 [R1+0x780], R8 ;  /* 0x0007800801007387 */ /* 0x0001e40000100a00 */
[----:B------:R1:W-:Y:S01]  /*40db0*/  STL.64 [R1+0x788], R10 ;  /* 0x0007880a01007387 */ /* 0x0003e20000100a00 */
[----:B0-----:R-:W2:Y:S01]  /*40dc0*/  LDL.LU.64 R8, [R1+0x6990] ;  /* 0x0069900001087983 */ /* 0x001ea20000300a00 */
[----:B-1----:R-:W-:-:S02]  /*40dd0*/  IMAD.MOV.U32 R11, RZ, RZ, R24 ;  /* 0x000000ffff0b7224 */ /* 0x002fc400078e0018 */
[----:B------:R-:W-:Y:S02]  /*40de0*/  IMAD.MOV.U32 R10, RZ, RZ, R25 ;  /* 0x000000ffff0a7224 */ /* 0x000fe400078e0019 */
[----:B------:R-:W2:Y:S01]  /*40df0*/  LDL.LU.64 R26, [R1+0x6988] ;  /* 0x00698800011a7983 */ /* 0x000ea20000300a00 */
[----:B------:R-:W2:Y:S02]  /*40e00*/  LDL.LU.64 R24, [R1+0x6980] ;  /* 0x0069800001187983 */ /* 0x000ea40000300a00 */
[----:B------:R-:W-:Y:S01]  /*40e10*/  STL.64 [R1+0x68c8], R10 ;  /* 0x0068c80a01007387 */ /* 0x000fe20000100a00 */
[C---:B--2---:R-:W-:Y:S01]  /*40e20*/  HMMA.16816.F32 R24, R16.reuse, R4, R24 ;  /* 0x000000041018723c */ /* 0x044fe20000001818 */
[----:B------:R0:W-:Y:S04]  /*40e30*/  STL.64 [R1+0x68c0], R8 ;  /* 0x0068c00801007387 */ /* 0x0001e80000100a00 */
[----:B0-----:R-:W3:Y:S11]  /*40e40*/  LDL.64 R8, [R1+0x90] ;  /* 0x0000900001087983 */ /* 0x001ef60000100a00 */
[----:B------:R-:W-:Y:S07]  /*40e50*/  @!UPT UIADD3 URZ, URZ, URZ, URZ ;  /* 0x0000003f3f3ff290 */ /* 0x000fee000fffe03f */
[----:B------:R0:W-:Y:S01]  /*40e60*/  STL.64 [R1+0x770], R24 ;  /* 0x0007701801007387 */ /* 0x0001e20000100a00 */
[----:B------:R1:W-:Y:S03]  /*40e70*/  STL.64 [R1+0x778], R26 ;  /* 0x0007781a01007387 */ /* 0x0003e60000100a00 */
[----:B0-----:R-:W2:Y:S01]  /*40e80*/  LDL.LU.64 R24, [R1+0x6978] ;  /* 0x0069780001187983 */ /* 0x001ea20000300a00 */
[----:B-1----:R-:W-:Y:S02]  /*40e90*/  IMAD.MOV.U32 R27, RZ, RZ, R4 ;  /* 0x000000ffff1b7224 */ /* 0x002fe400078e0004 */
[----:B------:R-:W-:Y:S02]  /*40ea0*/  IMAD.MOV.U32 R26, RZ, RZ, R5 ;  /* 0x000000ffff1a7224 */ /* 0x000fe400078e0005 */
[----:B------:R-:W4:Y:S03]  /*40eb0*/  LDL.LU.64 R4, [R1+0x6970] ;  /* 0x0069700001047983 */ /* 0x000f260000300a00 */
[----:B------:R-:W-:Y:S01]  /*40ec0*/  STL.64 [R1+0x6948], R26 ;  /* 0x0069481a01007387 */ /* 0x000fe20000100a00 */
[----:B--2---:R0:W-:Y:S04]  /*40ed0*/  STL.64 [R1+0x6940], R24 ;  /* 0x0069401801007387 */ /* 0x0041e80000100a00 */
[----:B0-----:R-:W2:Y:S01]  /*40ee0*/  LDL.64 R24, [R1+0x60] ;  /* 0x0000600001187983 */ /* 0x001ea20000100a00 */
[----:B---3--:R-:W-:Y:S01]  /*40ef0*/  HMMA.16816.F32 R20, R16, R8, R20 ;  /* 0x000000081014723c */ /* 0x008fe20000001814 */
[----:B------:R-:W-:-:S02]  /*40f00*/  IMAD.MOV.U32 R29, RZ, RZ, R8 ;  /* 0x000000ffff1d7224 */ /* 0x000fc400078e0008 */
[----:B------:R-:W-:-:S05]  /*40f10*/  IMAD.MOV.U32 R28, RZ, RZ, R9 ;  /* 0x000000ffff1c7224 */ /* 0x000fca00078e0009 */
[C---:B----4-:R-:W-:Y:S01]  /*40f20*/  HMMA.16816.F32 R8, R16.reuse, R4, R12 ;  /* 0x000000041008723c */ /* 0x050fe2000000180c */
[----:B------:R-:W-:Y:S02]  /*40f30*/  IMAD.MOV.U32 R0, RZ, RZ, R4 ;  /* 0x000000ffff007224 */ /* 0x000fe400078e0004 */
[----:B------:R-:W-:Y:S01]  /*40f40*/  IMAD.MOV.U32 R3, RZ, RZ, R5 ;  /* 0x000000ffff037224 */ /* 0x000fe200078e0005 */
[----:B--2---:R0:W-:Y:S04]  /*40f50*/  STL.64 [R1+0x6958], R24 ;  /* 0x0069581801007387 */ /* 0x0041e80000100a00 */
[----:B0-----:R-:W2:Y:S07]  /*40f60*/  LDL.64 R24, [R1+0x70] ;  /* 0x0000700001187983 */ /* 0x001eae0000100a00 */
[----:B------:R0:W-:Y:S02]  /*40f70*/  STL.64 [R1+0x760], R20 ;  /* 0x0007601401007387 */ /* 0x0001e40000100a00 */
[----:B------:R-:W-:Y:S01]  /*40f80*/  STL.64 [R1+0x768], R22 ;  /* 0x0007681601007387 */ /* 0x000fe20000100a00 */
[----:B0-----:R-:W3:Y:S05]  /*40f90*/  LDL.LU.64 R20, [R1+0x6968] ;  /* 0x0069680001147983 */ /* 0x001eea0000300a00 */
[----:B------:R0:W-:Y:S02]  /*40fa0*/  STL.64 [R1+0x750], R8 ;  /* 0x0007500801007387 */ /* 0x0001e40000100a00 */
[----:B------:R1:W-:Y:S02]  /*40fb0*/  STL.64 [R1+0x758], R10 ;  /* 0x0007580a01007387 */ /* 0x0003e40000100a00 */
[----:B------:R-:W2:Y:S01]  /*40fc0*/  LDL.LU.64 R4, [R1+0x5f0] ;  /* 0x0005f00001047983 */ /* 0x000ea20000300a00 */
[----:B------:R-:W2:Y:S04]  /*40fd0*/  LDL.LU.64 R6, [R1+0x5f8] ;  /* 0x0005f80001067983 */ /* 0x000ea80000300a00 */
[----:B0-----:R-:W4:Y:S01]  /*40fe0*/  LDL.LU.64 R8, [R1+0xcd0] ;  /* 0x000cd00001087983 */ /* 0x001f220000300a00 */
[----:B-1----:R-:W2:Y:S03]  /*40ff0*/  LDL.LU.64 R10, [R1+0xcd8] ;  /* 0x000cd800010a7983 */ /* 0x002ea60000300a00 */
[----:B--2---:R-:W-:Y:S01]  /*41000*/  STL.64 [R1+0x68e8], R10 ;  /* 0x0068e80a01007387 */ /* 0x004fe20000100a00 */
[----:B----4-:R0:W-:Y:S03]  /*41010*/  STL.64 [R1+0x68e0], R8 ;  /* 0x0068e00801007387 */ /* 0x0101e60000100a00 */
[----:B0-----:R-:W2:Y:S01]  /*41020*/  LDL.LU.64 R8, [R1+0xce0] ;  /* 0x000ce00001087983 */ /* 0x001ea20000300a00 */
[----:B------:R-:W4:Y:S01]  /*41030*/  LDL.LU.64 R10, [R1+0xce8] ;  /* 0x000ce800010a7983 */ /* 0x000f220000300a00 */
[----:B------:R-:W-:Y:S02]  /*41040*/  HMMA.16816.F32 R4, R16, R24, R4 ;  /* 0x000000181004723c */ /* 0x000fe40000001804 */
[----:B----4-:R-:W-:Y:S01]  /*41050*/  STL.64 [R1+0x68f8], R10 ;  /* 0x0068f80a01007387 */ /* 0x010fe20000100a00 */
[----:B--2---:R3:W-:Y:S02]  /*41060*/  STL.64 [R1+0x68f0], R8 ;  /* 0x0068f00801007387 */ /* 0x0047e40000100a00 */
[----:B------:R-:W2:Y:S02]  /*41070*/  LDL.LU.64 R12, [R1+0x5e0] ;  /* 0x0005e000010c7983 */ /* 0x000ea40000300a00 */
[----:B------:R-:W2:Y:S02]  /*41080*/  LDL.LU.64 R14, [R1+0x5e8] ;  /* 0x0005e800010e7983 */ /* 0x000ea40000300a00 */
[----:B---3--:R-:W-:-:S02]  /*41090*/  IMAD.MOV.U32 R8, RZ, RZ, R21 ;  /* 0x000000ffff087224 */ /* 0x008fc400078e0015 */
[----:B------:R-:W-:Y:S02]  /*410a0*/  IMAD.MOV.U32 R9, RZ, RZ, R20 ;  /* 0x000000ffff097224 */ /* 0x000fe400078e0014 */
[----:B------:R-:W3:Y:S01]  /*410b0*/  LDL.LU.64 R20, [R1+0x5d0] ;  /* 0x0005d00001147983 */ /* 0x000ee20000300a00 */
[----:B------:R-:W3:Y:S02]  /*410c0*/  LDL.LU.64 R22, [R1+0x5d8] ;  /* 0x0005d80001167983 */ /* 0x000ee40000300a00 */
        /* <DEDUP_REMOVED lines=14> */
[----:B----4-:R-:W-:Y:S01]  /*411b0*/  STL.64 [R1+0x6908], R6 ;  /* 0x0069080601007387 */ /* 0x010fe20000100a00 */
[----:B------:R0:W-:Y:S03]  /*411c0*/  STL.64 [R1+0x6900], R4 ;  /* 0x0069000401007387 */ /* 0x0001e60000100a00 */
[----:B0-----:R-:W2:Y:S01]  /*411d0*/  LDL.LU.64 R4, [R1+0xcf0] ;  /* 0x000cf00001047983 */ /* 0x001ea20000300a00 */
[----:B------:R-:W2:Y:S11]  /*411e0*/  LDL.LU.64 R6, [R1+0xcf8] ;  /* 0x000cf80001067983 */ /* 0x000eb60000300a00 */
[----:B------:R-:W-:Y:S06]  /*411f0*/  @!UPT UIADD3 URZ, URZ, URZ, URZ ;  /* 0x0000003f3f3ff290 */ /* 0x000fec000fffe03f */
[----:B------:R0:W-:Y:S01]  /*41200*/  STL.64 [R1+0x730], R12 ;  /* 0x0007300c01007387 */ /* 0x0001e20000100a00 */
[----:B------:R1:W-:Y:S03]  /*41210*/  STL.64 [R1+0x738], R14 ;  /* 0x0007380e01007387 */ /* 0x0003e60000100a00 */
[----:B0-----:R-:W4:Y:S01]  /*41220*/  LDL.LU.64 R12, [R1+0x6950] ;  /* 0x00695000010c7983 */ /* 0x001f220000300a00 */
[----:B-1----:R-:W-:Y:S02]  /*41230*/  IMAD.MOV.U32 R15, RZ, RZ, R24 ;  /* 0x000000ffff0f7224 */ /* 0x002fe400078e0018 */
[----:B------:R-:W-:Y:S02]  /*41240*/  IMAD.MOV.U32 R14, RZ, RZ, R25 ;  /* 0x000000ffff0e7224 */ /* 0x000fe400078e0019 */
[----:B------:R-:W2:Y:S01]  /*41250*/  LDL.LU.64 R26, [R1+0x6948] ;  /* 0x00694800011a7983 */ /* 0x000ea20000300a00 */
[----:B------:R-:W3:Y:S02]  /*41260*/  LDL.LU.64 R24, [R1+0x6940] ;  /* 0x0069400001187983 */ /* 0x000ee40000300a00 */
[C---:B---3--:R-:W-:Y:S11]  /*41270*/  HMMA.16816.F32 R20, R16.reuse, R24, R20 ;  /* 0x000000181014723c */ /* 0x048ff60000001814 */
[----:B------:R-:W-:Y:S11]  /*41280*/  @!UPT UIADD3 URZ, URZ, URZ, URZ ;  /* 0x0000003f3f3ff290 */ /* 0x000ff6000fffe03f */
[----:B------:R-:W-:Y:S01]  /*41290*/  @!UPT UIADD3 URZ, URZ, URZ, URZ ;  /* 0x0000003f3f3ff290 */ /* 0x000fe2000fffe03f */
[----:B------:R0:W-:Y:S01]  /*412a0*/  STL.64 [R1+0x720], R20 ;  /* 0x0007201401007387 */ /* 0x0001e20000100a00 */
[----:B------:R1:W-:Y:S03]  /*412b0*/  STL.64 [R1+0x728], R22 ;  /* 0x0007281601007387 */ /* 0x0003e60000100a00 */
[----:B0-----:R-:W3:Y:S01]  /*412c0*/  LDL.LU.64 R20, [R1+0x6938] ;  /* 0x0069380001147983 */ /* 0x001ee20000300a00 */
[----:B------:R-:W-:Y:S01]  /*412d0*/  STL.64 [R1+0x67e8], R24 ;  /* 0x0067e81801007387 */ /* 0x000fe20000100a00 */
[----:B---3--:R-:W-:Y:S02]  /*412e0*/  HMMA.16816.F32 R16, R16, R20, R8 ;  /* 0x000000141010723c */ /* 0x008fe40000001808 */
[----:B------:R-:W3:Y:S01]  /*412f0*/  LDL.LU.64 R10, [R1+0x6930] ;  /* 0x00693000010a7983 */ /* 0x000ee20000300a00 */
[----:B------:R-:W3:Y:S02]  /*41300*/  LDL.LU.64 R8, [R1+0x6928] ;  /* 0x0069280001087983 */ /* 0x000ee40000300a00 */
[----:B-1----:R-:W3:Y:S02]  /*41310*/  LDL.LU.64 R22, [R1+0x6920] ;  /* 0x0069200001167983 */ /* 0x002ee40000300a00 */
[----:B------:R-:W3:Y:S11]  /*41320*/  LDL.LU.64 R20, [R1+0x6918] ;  /* 0x0069180001147983 */ /* 0x000ef60000300a00 */
[----:B------:R-:W-:Y:S05]  /*41330*/  @!UPT UIADD3 URZ, URZ, URZ, URZ ;  /* 0x0000003f3f3ff290 */ /* 0x000fea000fffe03f */
[----:B------:R0:W-:Y:S01]  /*41340*/  STL.64 [R1+0x410], R16 ;  /* 0x0004101001007387 */ /* 0x0001e20000100a00 */
[----:B------:R3:W-:Y:S03]  /*41350*/  STL.64 [R1+0x418], R18 ;  /* 0x0004181201007387 */ /* 0x0007e60000100a00 */
[----:B0-----:R-:W3:Y:S04]  /*41360*/  LDL R16, [R1+0x20] ;  /* 0x0000200001107983 */ /* 0x001ee80000100800 */
[----:B------:R-:W3:Y:S02]  /*41370*/  LDL R17, [R1+0x24] ;  /* 0x0000240001117983 */ /* 0x000ee40000100800 */
[C---:B---3--:R-:W-:Y:S02]  /*41380*/  HMMA.16816.F32 R16, R20.reuse, R16, R8 ;  /* 0x000000101410723c */ /* 0x048fe40000001808 */
[----:B------:R-:W2:Y:S11]  /*41390*/  LDL.LU.64 R8, [R1+0x6910] ;  /* 0x0069100001087983 */ /* 0x000eb60000300a00 */
[----:B------:R-:W-:Y:S10]  /*413a0*/  @!UPT UIADD3 URZ, URZ, URZ, URZ ;  /* 0x0000003f3f3ff290 */ /* 0x000ff4000fffe03f */
[----:B------:R0:W-:Y:S01]  /*413b0*/  STL.64 [R1+0x680], R16 ;  /* 0x0006801001007387 */ /* 0x0001e20000100a00 */
[----:B------:R1:W-:Y:S03]  /*413c0*/  STL.64 [R1+0x688], R18 ;  /* 0x0006881201007387 */ /* 0x0003e60000100a00 */
[----:B0-----:R-:W3:Y:S01]  /*413d0*/  LDL.LU.64 R16, [R1+0xab0] ;  /* 0x000ab00001107983 */ /* 0x001ee20000300a00 */
[----:B-1----:R-:W3:Y:S01]  /*413e0*/  LDL.LU.64 R18, [R1+0xab8] ;  /* 0x000ab80001127983 */ /* 0x002ee20000300a00 */
[----:B--2---:R-:W-:Y:S02]  /*413f0*/  HMMA.16816.F32 R8, R20, R8, R4 ;  /* 0x000000081408723c */ /* 0x004fe40000001804 */
[----:B------:R-:W2:Y:S01]  /*41400*/  LDL.LU.64 R6, [R1+0x6908] ;  /* 0x0069080001067983 */ /* 0x000ea20000300a00 */
[----:B------:R-:W2:Y:S11]  /*41410*/  LDL.LU.64 R4, [R1+0x6900] ;  /* 0x0069000001047983 */ /* 0x000eb60000300a00 */
[----:B------:R-:W-:Y:S09]  /*41420*/  @!UPT UIADD3 URZ, URZ, URZ, URZ ;  /* 0x0000003f3f3ff290 */ /* 0x000ff2000fffe03f */
[----:B------:R-:W-:Y:S01]  /*41430*/  STL.64 [R1+0x670], R8 ;  /* 0x0006700801007387 */ /* 0x000fe20000100a00 */
[----:B------:R0:W-:Y:S03]  /*41440*/  STL.64 [R1+0x678], R10 ;  /* 0x0006780a01007387 */ /* 0x0001e60000100a00 */
[----:B0-----:R-:W4:Y:S01]  /*41450*/  LDL.LU.64 R10, [R1+0x68f8] ;  /* 0x0068f800010a7983 */ /* 0x001f220000300a00 */
[----:B------:R-:W4:Y:S02]  /*41460*/  LDL.LU.64 R8, [R1+0x68f0] ;  /* 0x0068f00001087983 */ /* 0x000f240000300a00 */
[----:B------:R-:W-:Y:S02]  /*41470*/  IMAD.MOV.U32 R24, RZ, RZ, R15 ;  /* 0x000000ffff187224 */ /* 0x000fe400078e000f */
[----:B------:R-:W-:-:S05]  /*41480*/  IMAD.MOV.U32 R25, RZ, RZ, R14 ;  /* 0x000000ffff197224 */ /* 0x000fca00078e000e */
[----:B------:R-:W-:Y:S01]  /*41490*/  STL.64 [R1+0x6800], R24 ;  /* 0x0068001801007387 */ /* 0x000fe20000100a00 */
[C---:B----4-:R-:W-:Y:S03]  /*414a0*/  HMMA.16816.F32 R12, R20.reuse, R12, R8 ;  /* 0x0000000c140c723c */ /* 0x050fe60000001808 */
[----:B------:R-:W4:Y:S01]  /*414b0*/  LDL.LU.64 R10, [R1+0x68e8] ;  /* 0x0068e800010a7983 */ /* 0x000f220000300a00 */
[----:B------:R-:W4:Y:S11]  /*414c0*/  LDL.LU.64 R8, [R1+0x68e0] ;  /* 0x0068e00001087983 */ /* 0x000f360000300a00 */
[----:B------:R-:W-:Y:S08]  /*414d0*/  @!UPT UIADD3 URZ, URZ, URZ, URZ ;  /* 0x0000003f3f3ff290 */ /* 0x000ff0000fffe03f */
[----:B------:R-:W-:Y:S01]  /*414e0*/  STL.64 [R1+0x660], R12 ;  /* 0x0006600c01007387 */ /* 0x000fe20000100a00 */
[----:B------:R0:W-:Y:S03]  /*414f0*/  STL.64 [R1+0x668], R14 ;  /* 0x0006680e01007387 */ /* 0x0001e60000100a00 */
[----:B0-----:R-:W3:Y:S01]  /*41500*/  LDL.LU.64 R14, [R1+0x68d8] ;  /* 0x0068d800010e7983 */ /* 0x001ee20000300a00 */
[----:B------:R-:W4:Y:S02]  /*41510*/  LDL.LU.64 R12, [R1+0x68d0] ;  /* 0x0068d000010c7983 */ /* 0x000f240000300a00 */
[----:B--2---:R-:W-:Y:S02]  /*41520*/  IMAD.MOV.U32 R24, RZ, RZ, R4 ;  /* 0x000000ffff187224 */ /* 0x004fe400078e0004 */
[----:B------:R-:W-:Y:S01]  /*41530*/  IMAD.MOV.U32 R25, RZ, RZ, R5 ;  /* 0x000000ffff197224 */ /* 0x000fe200078e0005 */
[----:B----4-:R-:W-:Y:S11]  /*41540*/  HMMA.16816.F32 R8, R20, R12, R8 ;  /* 0x0000000c1408723c */ /* 0x010ff60000001808 */
[----:B------:R-:W-:Y:S11]  /*41550*/  @!UPT UIADD3 URZ, URZ, URZ, URZ ;  /* 0x0000003f3f3ff290 */ /* 0x000ff6000fffe03f */
[----:B------:R-:W-:Y:S01]  /*41560*/  @!UPT UIADD3 URZ, URZ, URZ, URZ ;  /* 0x0000003f3f3ff290 */ /* 0x000fe2000fffe03f */
[----:B------:R-:W-:Y:S01]  /*41570*/  STL.64 [R1+0x650], R8 ;  /* 0x0006500801007387 */ /* 0x000fe20000100a00 */
[----:B------:R0:W-:Y:S03]  /*41580*/  STL.64 [R1+0x658], R10 ;  /* 0x0006580a01007387 */ /* 0x0001e60000100a00 */
[----:B0-----:R-:W2:Y:S01]  /*41590*/  LDL.LU.64 R10, [R1+0x68c8] ;  /* 0x0068c800010a7983 */ /* 0x001ea20000300a00 */
[----:B------:R-:W4:Y:S02]  /*415a0*/  LDL.LU.64 R8, [R1+0x68c0] ;  /* 0x0068c00001087983 */ /* 0x000f240000300a00 */
[----:B------:R-:W2:Y:S02]  /*415b0*/  LDL.LU R4, [R1+0x68b8] ;  /* 0x0068b80001047983 */ /* 0x000ea40000300800 */
[----:B------:R-:W2:Y:S01]  /*415c0*/  LDL.LU R5, [R1+0x68b4] ;  /* 0x0068b40001057983 */ /* 0x000ea20000300800 */
[----:B------:R-:W-:Y:S01]  /*415d0*/  STL.64 [R1+0x6818], R24 ;  /* 0x0068181801007387 */ /* 0x000fe20000100a00 */
[----:B---3--:R-:W-:Y:S02]  /*415e0*/  STL.64 [R1+0x67a8], R14 ;  /* 0x0067a80e01007387 */ /* 0x008fe40000100a00 */
[----:B------:R0:W-:Y:S02]  /*415f0*/  STL.64 [R1+0x67a0], R12 ;  /* 0x0067a00c01007387 */ /* 0x0001e40000100a00 */
[----:B0-----:R-:W4:Y:S01]  /*41600*/  LDL.LU.64 R12, [R1+0xae0] ;  /* 0x000ae000010c7983 */ /* 0x001f220000300a00 */
[----:B------:R-:W4:Y:S02]  /*41610*/  LDL.LU.64 R14, [R1+0xae8] ;  /* 0x000ae800010e7983 */ /* 0x000f240000300a00 */
[----:B------:R-:W-:-:S02]  /*41620*/  IMAD.MOV.U32 R24, RZ, RZ, R0 ;  /* 0x000000ffff187224 */ /* 0x000fc400078e0000 */
[----:B------:R-:W3:Y:S01]  /*41630*/  LDL.LU R0, [R1+0x68b0] ;  /* 0x0068b00001007983 */ /* 0x000ee20000300800 */
[----:B------:R-:W-:Y:S01]  /*41640*/  IMAD.MOV.U32 R25, RZ, RZ, R3 ;  /* 0x000000ffff197224 */ /* 0x000fe200078e0003 */
[C---:B----4-:R-:W-:Y:S11]  /*41650*/  HMMA.16816.F32 R12, R20.reuse, R8, R12 ;  /* 0x00000008140c723c */ /* 0x050ff6000000180c */
[----:B------:R-:W-:Y:S11]  /*41660*/  @!UPT UIADD3 URZ, URZ, URZ, URZ ;  /* 0x0000003f3f3ff290 */ /* 0x000ff6000fffe03f */
[----:B------:R-:W-:Y:S01]  /*41670*/  @!UPT UIADD3 URZ, URZ, URZ, URZ ;  /* 0x0000003f3f3ff290 */ /* 0x000fe2000fffe03f */
[----:B------:R-:W-:Y:S01]  /*41680*/  STL.64 [R1+0x640], R12 ;  /* 0x0006400c01007387 */ /* 0x000fe20000100a00 */
[----:B------:R2:W-:Y:S02]  /*41690*/  STL.64 [R1+0x648], R14 ;  /* 0x0006480e01007387 */ /* 0x0005e40000100a00 */
[----:B------:R-:W4:Y:S01]  /*416a0*/  LDL.LU R3, [R1+0x68ac] ;  /* 0x0068ac0001037983 */ /* 0x000f220000300800 */
[----:B--2---:R-:W-:Y:S01]  /*416b0*/  HMMA.16816.F32 R12, R20, R4, R16 ;  /* 0x00000004140c723c */ /* 0x004fe20000001810 */
[----:B------:R0:W-:Y:S01]  /*416c0*/  STL.64 [R1+0x6830], R24 ;  /* 0x0068301801007387 */ /* 0x0001e20000100a00 */
[----:B------:R-:W-:Y:S02]  /*416d0*/  STL.64 [R1+0x67c0], R8 ;  /* 0x0067c00801007387 */ /* 0x000fe40000100a00 */
[----:B------:R-:W-:Y:S01]  /*416e0*/  STL.64 [R1+0x67b8], R4 ;  /* 0x0067b80401007387 */ /* 0x000fe20000100a00 */
[----:B------:R1:W2:Y:S01]  /*416f0*/  LDSM.16.MT88.4 R16, [R2+0x180] ;  /* 0x000180000210783b */ /* 0x0002a20000004200 */
[----:B0-----:R-:W-:-:S02]  /*41700*/  IMAD.MOV.U32 R24, RZ, RZ, R29 ;  /* 0x000000ffff187224 */ /* 0x001fc400078e001d */
[----:B------:R-:W-:Y:S11]  /*41710*/  IMAD.MOV.U32 R25, RZ, RZ, R28 ;  /* 0x000000ffff197224 */ /* 0x000ff600078e001c */
[----:B------:R-:W-:Y:S04]  /*41720*/  @!UPT UIADD3 URZ, URZ, URZ, URZ ;  /* 0x0000003f3f3ff290 */ /* 0x000fe8000fffe03f */
[----:B------:R-:W-:Y:S01]  /*41730*/  STL.64 [R1+0x630], R12 ;  /* 0x0006300c01007387 */ /* 0x000fe20000100a00 */
[----:B------:R-:W-:Y:S02]  /*41740*/  STL.64 [R1+0x638], R14 ;  /* 0x0006380e01007387 */ /* 0x000fe40000100a00 */
[----:B-1----:R-:W2:Y:S02]  /*41750*/  LDL.LU R2, [R1+0x68a8] ;  /* 0x0068a80001027983 */ /* 0x002ea40000300800 */
[----:B------:R0:W-:Y:S02]  /*41760*/  STL.64 [R1+0x6848], R24 ;  /* 0x0068481801007387 */ /* 0x0001e40000100a00 */
[----:B0-----:R-:W-:Y:S02]  /*41770*/  IMAD.MOV.U32 R24, RZ, RZ, R27 ;  /* 0x000000ffff187224 */ /* 0x001fe400078e001b */
[----:B------:R-:W-:-:S05]  /*41780*/  IMAD.MOV.U32 R25, RZ, RZ, R26 ;  /* 0x000000ffff197224 */ /* 0x000fca00078e001a */
[----:B------:R0:W-:Y:S02]  /*41790*/  STL.64 [R1+0x6860], R24 ;  /* 0x0068601801007387 */ /* 0x0001e40000100a00 */
[----:B0-----:R-:W-:Y:S02]  /*417a0*/  IMAD.MOV.U32 R24, RZ, RZ, R11 ;  /* 0x000000ffff187224 */ /* 0x001fe400078e000b */
[----:B------:R-:W-:-:S05]  /*417b0*/  IMAD.MOV.U32 R25, RZ, RZ, R10 ;  /* 0x000000ffff197224 */ /* 0x000fca00078e000a */
[----:B------:R0:W-:Y:S02]  /*417c0*/  STL.64 [R1+0x6878], R24 ;  /* 0x0068781801007387 */ /* 0x0001e40000100a00 */
[----:B0-----:R-:W-:Y:S02]  /*417d0*/  IMAD.MOV.U32 R24, RZ, RZ, R7 ;  /* 0x000000ffff187224 */ /* 0x001fe400078e0007 */
[----:B------:R-:W-:-:S05]  /*417e0*/  IMAD.MOV.U32 R25, RZ, RZ, R6 ;  /* 0x000000ffff197224 */ /* 0x000fca00078e0006 */
[----:B------:R-:W-:Y:S01]  /*417f0*/  STL.64 [R1+0x6890], R24 ;  /* 0x0068901801007387 */ /* 0x000fe20000100a00 */
[----:B------:R-:W2:Y:S02]  /*41800*/  LDL.LU.64 R4, [R1+0x240] ;  /* 0x0002400001047983 */ /* 0x000ea40000300a00 */
[----:B------:R-:W2:Y:S02]  /*41810*/  LDL.LU.64 R6, [R1+0x248] ;  /* 0x0002480001067983 */ /* 0x000ea40000300a00 */
[----:B--2---:R-:W-:Y:S01]  /*41820*/  STL.64 [R1+0x67e0], R6 ;  /* 0x0067e00601007387 */ /* 0x004fe20000100a00 */
[----:B------:R0:W-:Y:S03]  /*41830*/  STL.64 [R1+0x67d8], R4 ;  /* 0x0067d80401007387 */ /* 0x0001e60000100a00 */
[----:B0-----:R-:W2:Y:S01]  /*41840*/  LDL.LU.64 R4, [R1+0x5a0] ;  /* 0x0005a00001047983 */ /* 0x001ea20000300a00 */
[----:B------:R-:W2:Y:S03]  /*41850*/  LDL.LU.64 R6, [R1+0x5a8] ;  /* 0x0005a80001067983 */ /* 0x000ea60000300a00 */
        /* <DEDUP_REMOVED lines=27> */
[----:B------:R-:W2:Y:S02]  /*41a10*/  LDL.LU.64 R6, [R1+0xac8] ;  /* 0x000ac80001067983 */ /* 0x000ea40000300a00 */
[----:B----4-:R-:W-:-:S02]  /*41a20*/  IMAD.MOV.U32 R24, RZ, RZ, R3 ;  /* 0x000000ffff187224 */ /* 0x010fc400078e0003 */
[----:B---3--:R-:W-:Y:S01]  /*41a30*/  IMAD.MOV.U32 R25, RZ, RZ, R0 ;  /* 0x000000ffff197224 */ /* 0x008fe200078e0000 */
[----:B--2---:R-:W-:Y:S01]  /*41a40*/  STL.64 [R1+0x68a0], R6 ;  /* 0x0068a00601007387 */ /* 0x004fe20000100a00 */
[----:B------:R0:W-:Y:S03]  /*41a50*/  STL.64 [R1+0x6898], R4 ;  /* 0x0068980401007387 */ /* 0x0001e60000100a00 */
[----:B0-----:R-:W2:Y:S01]  /*41a60*/  LDL.LU.64 R4, [R1+0xad0] ;  /* 0x000ad00001047983 */ /* 0x001ea20000300a00 */
[----:B------:R-:W2:Y:S02]  /*41a70*/  LDL.LU.64 R6, [R1+0xad8] ;  /* 0x000ad80001067983 */ /* 0x000ea40000300a00 */
[----:B------:R-:W3:Y:S02]  /*41a80*/  LDL.LU.64 R8, [R1+0xc60] ;  /* 0x000c600001087983 */ /* 0x000ee40000300a00 */
[----:B------:R-:W3:Y:S01]  /*41a90*/  LDL.LU.64 R10, [R1+0xc68] ;  /* 0x000c6800010a7983 */ /* 0x000ee20000300a00 */
[----:B------:R-:W4:Y:S01]  /*41aa0*/  LDL.LU.64 R12, [R1] ;  /* 0x00000000010c7983 */ /* 0x000f220000300a00 */
[C---:B--2---:R-:W-:Y:S03]  /*41ab0*/  HMMA.16816.F32 R24, R20.reuse, R24, R4 ;  /* 0x000000181418723c */ /* 0x044fe60000001804 */
[----:B----4-:R0:W-:Y:S04]  /*41ac0*/  STL.64 [R1+0x67b0], R12 ;  /* 0x0067b00c01007387 */ /* 0x0101e80000100a00 */
[----:B0-----:R-:W2:Y:S01]  /*41ad0*/  LDL.LU.64 R12, [R1+0x10] ;  /* 0x00001000010c7983 */ /* 0x001ea20000300a00 */
[----:B------:R-:W-:Y:S02]  /*41ae0*/  STL.64 [R1+0x6710], R18 ;  /* 0x0067101201007387 */ /* 0x000fe40000100a00 */
[----:B------:R0:W-:Y:S02]  /*41af0*/  STL.64 [R1+0x6708], R16 ;  /* 0x0067081001007387 */ /* 0x0001e40000100a00 */
[----:B0-----:R-:W4:Y:S01]  /*41b00*/  LDL.LU.64 R16, [R1+0x40] ;  /* 0x0000400001107983 */ /* 0x001f220000300a00 */
[----:B------:R-:W2:Y:S02]  /*41b10*/  LDL.LU.64 R6, [R1+0x68a0] ;  /* 0x0068a00001067983 */ /* 0x000ea40000300a00 */
[----:B------:R-:W2:Y:S08]  /*41b20*/  LDL.LU.64 R4, [R1+0x6898] ;  /* 0x0068980001047983 */ /* 0x000eb00000300a00 */
[----:B------:R0:W-:Y:S01]  /*41b30*/  STL.64 [R1+0x620], R24 ;  /* 0x0006201801007387 */ /* 0x0001e20000100a00 */
[----:B------:R2:W-:Y:S04]  /*41b40*/  STL.64 [R1+0x628], R26 ;  /* 0x0006281a01007387 */ /* 0x0005e80000100a00 */
        /* <DEDUP_REMOVED lines=51> */
[----:B------:R-:W4:Y:S01]  /*41e80*/  LDL.LU.64 R6, [R1+0x67e0] ;  /* 0x0067e00001067983 */ /* 0x000f220000300a00 */
[----:B------:R-:W4:Y:S11]  /*41e90*/  LDL.LU.64 R4, [R1+0x67d8] ;  /* 0x0067d80001047983 */ /* 0x000f360000300a00 */
[----:B------:R-:W-:Y:S09]  /*41ea0*/  @!UPT UIADD3 URZ, URZ, URZ, URZ ;  /* 0x0000003f3f3ff290 */ /* 0x000ff2000fffe03f */
[----:B------:R-:W-:Y:S01]  /*41eb0*/  STL.64 [R1+0x5a0], R24 ;  /* 0x0005a01801007387 */ /* 0x000fe20000100a00 */
[----:B------:R0:W-:Y:S03]  /*41ec0*/  STL.64 [R1+0x5a8], R26 ;  /* 0x0005a81a01007387 */ /* 0x0001e60000100a00 */
[----:B0-----:R-:W3:Y:S01]  /*41ed0*/  LDL.LU.64 R26, [R1+0x67d0] ;  /* 0x0067d000011a7983 */ /* 0x001ee20000300a00 */
[----:B------:R-:W3:Y:S01]  /*41ee0*/  LDL.LU.64 R24, [R1+0x67c8] ;  /* 0x0067c80001187983 */ /* 0x000ee20000300a00 */
[----:B----4-:R-:W-:Y:S02]  /*41ef0*/  HMMA.16816.F32 R4, R20, R16, R4 ;  /* 0x000000101404723c */ /* 0x010fe40000001804 */
[----:B------:R-:W3:Y:S11]  /*41f00*/  LDL.LU.64 R20, [R1+0x20] ;  /* 0x0000200001147983 */ /* 0x000ef60000300a00 */
[----:B------:R-:W-:Y:S10]  /*41f10*/  @!UPT UIADD3 URZ, URZ, URZ, URZ ;  /* 0x0000003f3f3ff290 */ /* 0x000ff4000fffe03f */
[----:B------:R0:W-:Y:S01]  /*41f20*/  STL.64 [R1+0x390], R4 ;  /* 0x0003900401007387 */ /* 0x0001e20000100a00 */
[----:B------:R1:W-:Y:S03]  /*41f30*/  STL.64 [R1+0x398], R6 ;  /* 0x0003980601007387 */ /* 0x0003e60000100a00 */
[----:B0-----:R-:W2:Y:S01]  /*41f40*/  LDL.LU.64 R4, [R1+0xc50] ;  /* 0x000c500001047983 */ /* 0x001ea20000300a00 */
[----:B-1----:R-:W2:Y:S02]  /*41f50*/  LDL.LU.64 R6, [R1+0xc58] ;  /* 0x000c580001067983 */ /* 0x002ea40000300a00 */
[----:B------:R0:W-:Y:S02]  /*41f60*/  STL.64 [R1+0x6728], R16 ;  /* 0x0067281001007387 */ /* 0x0001e40000100a00 */
[----:B0-----:R-:W4:Y:S01]  /*41f70*/  LDL.LU.64 R16, [R1+0xc40] ;  /* 0x000c400001107983 */ /* 0x001f220000300a00 */
[----:B------:R-:W4:Y:S01]  /*41f80*/  LDL.LU.64 R18, [R1+0xc48] ;  /* 0x000c480001127983 */ /* 0x000f220000300a00 */
[----:B---3--:R-:W-:Y:S11]  /*41f90*/  HMMA.16816.F32 R8, R24, R20, R8 ;  /* 0x000000141808723c */ /* 0x008ff60000001808 */
[----:B------:R-:W-:Y:S11]  /*41fa0*/  @!UPT UIADD3 URZ, URZ, URZ, URZ ;  /* 0x0000003f3f3ff290 */ /* 0x000ff6000fffe03f */
[----:B------:R-:W-:Y:S01]  /*41fb0*/  @!UPT UIADD3 URZ, URZ, URZ, URZ ;  /* 0x0000003f3f3ff290 */ /* 0x000fe2000fffe03f */
[----:B------:R0:W-:Y:S01]  /*41fc0*/  STL.64 [R1+0x310], R8 ;  /* 0x0003100801007387 */ /* 0x0001e20000100a00 */
[----:B------:R1:W-:Y:S03]  /*41fd0*/  STL.64 [R1+0x318], R10 ;  /* 0x0003180a01007387 */ /* 0x0003e60000100a00 */
[----:B0-----:R-:W3:Y:S01]  /*41fe0*/  LDL.LU.64 R8, [R1+0x67c0] ;  /* 0x0067c00001087983 */ /* 0x001ee20000300a00 */
[----:B-1----:R-:W-:Y:S02]  /*41ff0*/  IMAD.MOV.U32 R10, RZ, RZ, R20 ;  /* 0x000000ffff0a7224 */ /* 0x002fe400078e0014 */
[----:B------:R-:W-:-:S03]  /*42000*/  IMAD.MOV.U32 R0, RZ, RZ, R21 ;  /* 0x000000ffff007224 */ /* 0x000fc600078e0015 */
[----:B------:R-:W-:Y:S01]  /*42010*/  STL [R1+0x6798], R10 ;  /* 0x0067980a01007387 */ /* 0x000fe20000100800 */
[----:B--2---:R-:W-:Y:S03]  /*42020*/  HMMA.16816.F32 R4, R24, R12, R4 ;  /* 0x0000000c1804723c */ /* 0x004fe60000001804 */
[----:B---3--:R0:W-:Y:S04]  /*42030*/  STL.64 [R1+0x6790], R8 ;  /* 0x0067900801007387 */ /* 0x0081e80000100a00 */
[----:B0-----:R-:W2:Y:S01]  /*42040*/  LDL.LU.64 R8, [R1+0xc30] ;  /* 0x000c300001087983 */ /* 0x001ea20000300a00 */
[----:B------:R-:W2:Y:S02]  /*42050*/  LDL.LU.64 R10, [R1+0xc38] ;  /* 0x000c3800010a7983 */ /* 0x000ea40000300a00 */
[----:B------:R-:W3:Y:S02]  /*42060*/  LDL.LU.64 R20, [R1+0xa30] ;  /* 0x000a300001147983 */ /* 0x000ee40000300a00 */
[----:B------:R-:W2:Y:S02]  /*42070*/  LDL.LU.64 R22, [R1+0xa38] ;  /* 0x000a380001167983 */ /* 0x000ea40000300a00 */
[----:B--2---:R-:W-:Y:S01]  /*42080*/  STL.64 [R1+0x6788], R22 ;  /* 0x0067881601007387 */ /* 0x004fe20000100a00 */
[----:B---3--:R0:W-:Y:S03]  /*42090*/  STL.64 [R1+0x6780], R20 ;  /* 0x0067801401007387 */ /* 0x0081e60000100a00 */
[----:B0-----:R-:W2:Y:S01]  /*420a0*/  LDL.LU.64 R20, [R1+0xa60] ;  /* 0x000a600001147983 */ /* 0x001ea20000300a00 */
[----:B------:R-:W2:Y:S04]  /*420b0*/  LDL.LU.64 R22, [R1+0xa68] ;  /* 0x000a680001167983 */ /* 0x000ea80000300a00 */
[----:B------:R0:W-:Y:S02]  /*420c0*/  STL.64 [R1+0x300], R4 ;  /* 0x0003000401007387 */ /* 0x0001e40000100a00 */
[----:B------:R1:W-:Y:S01]  /*420d0*/  STL.64 [R1+0x308], R6 ;  /* 0x0003080601007387 */ /* 0x0003e20000100a00 */
[----:B0-----:R-:W3:Y:S01]  /*420e0*/  LDL.LU.64 R4, [R1+0x67b8] ;  /* 0x0067b80001047983 */ /* 0x001ee20000300a00 */
[----:B-1----:R-:W-:-:S02]  /*420f0*/  IMAD.MOV.U32 R7, RZ, RZ, R12 ;  /* 0x000000ffff077224 */ /* 0x002fc400078e000c */
[----:B------:R-:W-:Y:S02]  /*42100*/  IMAD.MOV.U32 R6, RZ, RZ, R13 ;  /* 0x000000ffff067224 */ /* 0x000fe400078e000d */
[----:B------:R-:W4:Y:S02]  /*42110*/  LDL.LU.64 R12, [R1+0x67b0] ;  /* 0x0067b000010c7983 */ /* 0x000f240000300a00 */
[C---:B----4-:R-:W-:Y:S11]  /*42120*/  HMMA.16816.F32 R16, R24.reuse, R12, R16 ;  /* 0x0000000c1810723c */ /* 0x050ff60000001810 */
[----:B------:R-:W-:Y:S11]  /*42130*/  @!UPT UIADD3 URZ, URZ, URZ, URZ ;  /* 0x0000003f3f3ff290 */ /* 0x000ff6000fffe03f */
[----:B------:R-:W-:Y:S01]  /*42140*/  @!UPT UIADD3 URZ, URZ, URZ, URZ ;  /* 0x0000003f3f3ff290 */ /* 0x000fe2000fffe03f */
[----:B------:R-:W-:Y:S01]  /*42150*/  STL.64 [R1+0x2f0], R16 ;  /* 0x0002f01001007387 */ /* 0x000fe20000100a00 */
[----:B------:R0:W-:Y:S02]  /*42160*/  STL.64 [R1+0x2f8], R18 ;  /* 0x0002f81201007387 */ /* 0x0001e40000100a00 */
[----:B------:R-:W4:Y:S02]  /*42170*/  LDL.LU.64 R14, [R1+0x67a8] ;  /* 0x0067a800010e7983 */ /* 0x000f240000300a00 */
[----:B0-----:R-:W-:Y:S02]  /*42180*/  IMAD.MOV.U32 R19, RZ, RZ, R12 ;  /* 0x000000ffff137224 */ /* 0x001fe400078e000c */
[----:B------:R-:W-:Y:S02]  /*42190*/  IMAD.MOV.U32 R18, RZ, RZ, R13 ;  /* 0x000000ffff127224 */ /* 0x000fe400078e000d */
[----:B------:R-:W2:Y:S03]  /*421a0*/  LDL.LU.64 R12, [R1+0x67a0] ;  /* 0x0067a000010c7983 */ /* 0x000ea60000300a00 */
[----:B------:R-:W-:Y:S02]  /*421b0*/  STL.64 [R1+0x6778], R18 ;  /* 0x0067781201007387 */ /* 0x000fe40000100a00 */
[----:B------:R-:W3:Y:S01]  /*421c0*/  LDL.LU.64 R16, [R1+0x30] ;  /* 0x0000300001107983 */ /* 0x000ee20000300a00 */
[C---:B--2---:R-:W-:Y:S11]  /*421d0*/  HMMA.16816.F32 R8, R24.reuse, R12, R8 ;  /* 0x0000000c1808723c */ /* 0x044ff60000001808 */
[----:B------:R-:W-:Y:S11]  /*421e0*/  @!UPT UIADD3 URZ, URZ, URZ, URZ ;  /* 0x0000003f3f3ff290 */ /* 0x000ff6000fffe03f */
[----:B------:R-:W-:Y:S01]  /*421f0*/  @!UPT UIADD3 URZ, URZ, URZ, URZ ;  /* 0x0000003f3f3ff290 */ /* 0x000fe2000fffe03f */
[----:B------:R-:W-:Y:S01]  /*42200*/  STL.64 [R1+0x2e0], R8 ;  /* 0x0002e00801007387 */ /* 0x000fe20000100a00 */
[----:B------:R0:W-:Y:S03]  /*42210*/  STL.64 [R1+0x2e8], R10 ;  /* 0x0002e80a01007387 */ /* 0x0001e60000100a00 */
[----:B0-----:R-:W2:Y:S01]  /*42220*/  LDL.LU R10, [R1+0x6798] ;  /* 0x00679800010a7983 */ /* 0x001ea20000300800 */
[----:B------:R-:W2:Y:S02]  /*42230*/  LDL.LU.64 R8, [R1+0x6790] ;  /* 0x0067900001087983 */ /* 0x000ea40000300a00 */
[----:B----4-:R-:W-:Y:S02]  /*42240*/  STL.64 [R1+0x66c0], R14 ;  /* 0x0066c00e01007387 */ /* 0x010fe40000100a00 */
[----:B------:R0:W-:Y:S02]  /*42250*/  STL.64 [R1+0x66b8], R12 ;  /* 0x0066b80c01007387 */ /* 0x0001e40000100a00 */
[----:B0-----:R-:W3:Y:S01]  /*42260*/  LDL.LU.64 R12, [R1+0xa40] ;  /* 0x000a4000010c7983 */ /* 0x001ee20000300a00 */
[----:B------:R-:W3:Y:S01]  /*42270*/  LDL.LU.64 R14, [R1+0xa48] ;  /* 0x000a4800010e7983 */ /* 0x000ee20000300a00 */
[C---:B--2---:R-:W-:Y:S11]  /*42280*/  HMMA.16816.F32 R20, R24.reuse, R8, R20 ;  /* 0x000000081814723c */ /* 0x044ff60000001814 */
[----:B------:R-:W-:Y:S11]  /*42290*/  @!UPT UIADD3 URZ, URZ, URZ, URZ ;  /* 0x0000003f3f3ff290 */ /* 0x000ff6000fffe03f */
[----:B------:R-:W-:Y:S01]  /*422a0*/  @!UPT UIADD3 URZ, URZ, URZ, URZ ;  /* 0x0000003f3f3ff290 */ /* 0x000fe2000fffe03f */
[----:B------:R-:W-:Y:S01]  /*422b0*/  STL.64 [R1+0x2d0], R20 ;  /* 0x0002d01401007387 */ /* 0x000fe20000100a00 */
[----:B------:R0:W-:Y:S03]  /*422c0*/  STL.64 [R1+0x2d8], R22 ;  /* 0x0002d81601007387 */ /* 0x0001e60000100a00 */
[----:B0-----:R-:W2:Y:S01]  /*422d0*/  LDL.LU.64 R22, [R1+0x6788] ;  /* 0x0067880001167983 */ /* 0x001ea20000300a00 */
[----:B------:R-:W2:Y:S01]  /*422e0*/  LDL.LU.64 R20, [R1+0x6780] ;  /* 0x0067800001147983 */ /* 0x000ea20000300a00 */
[C---:B---3--:R-:W-:Y:S01]  /*422f0*/  HMMA.16816.F32 R12, R24.reuse, R4, R12 ;  /* 0x00000004180c723c */ /* 0x048fe2000000180c */
[----:B------:R-:W-:Y:S01]  /*42300*/  STL.64 [R1+0x6748], R8 ;  /* 0x0067480801007387 */ /* 0x000fe20000100a00 */
[----:B------:R-:W-:Y:S11]  /*42310*/  STL.64 [R1+0x6740], R4 ;  /* 0x0067400401007387 */ /* 0x000ff60000100a00 */
[----:B------:R-:W-:Y:S10]  /*42320*/  @!UPT UIADD3 URZ, URZ, URZ, URZ ;  /* 0x0000003f3f3ff290 */ /* 0x000ff4000fffe03f */
[----:B------:R-:W-:Y:S01]  /*42330*/  STL.64 [R1+0x2c0], R12 ;  /* 0x0002c00c01007387 */ /* 0x000fe20000100a00 */
[----:B------:R0:W-:Y:S02]  /*42340*/  STL.64 [R1+0x2c8], R14 ;  /* 0x0002c80e01007387 */ /* 0x0001e40000100a00 */
[----:B------:R-:W3:Y:S02]  /*42350*/  LDL.LU.64 R18, [R1+0x6778] ;  /* 0x0067780001127983 */ /* 0x000ee40000300a00 */
[----:B0-----:R-:W-:Y:S02]  /*42360*/  IMAD.MOV.U32 R15, RZ, RZ, R16 ;  /* 0x000000ffff0f7224 */ /* 0x001fe400078e0010 */
[----:B------:R-:W-:Y:S01]  /*42370*/  IMAD.MOV.U32 R14, RZ, RZ, R17 ;  /* 0x000000ffff0e7224 */ /* 0x000fe200078e0011 */
[----:B--2---:R-:W-:Y:S11]  /*42380*/  HMMA.16816.F32 R20, R24, R16, R20 ;  /* 0x000000101814723c */ /* 0x004ff60000001814 */
[----:B------:R-:W-:Y:S11]  /*42390*/  @!UPT UIADD3 URZ, URZ, URZ, URZ ;  /* 0x0000003f3f3ff290 */ /* 0x000ff6000fffe03f */
[----:B------:R-:W-:Y:S01]  /*423a0*/  @!UPT UIADD3 URZ, URZ, URZ, URZ ;  /* 0x0000003f3f3ff290 */ /* 0x000fe2000fffe03f */
[----:B------:R-:W-:Y:S01]  /*423b0*/  STL.64 [R1+0x2b0], R20 ;  /* 0x0002b01401007387 */ /* 0x000fe20000100a00 */
[----:B------:R-:W-:Y:S02]  /*423c0*/  STL [R1+0x2b8], R22 ;  /* 0x0002b81601007387 */ /* 0x000fe40000100800 */
[----:B------:R-:W-:Y:S02]  /*423d0*/  STL.64 [R1+0x6770], R14 ;  /* 0x0067700e01007387 */ /* 0x000fe40000100a00 */
[----:B------:R-:W2:Y:S01]  /*423e0*/  LDL.LU.64 R12, [R1+0xb0] ;  /* 0x0000b000010c7983 */ /* 0x000ea20000300a00 */
[----:B------:R-:W4:Y:S01]  /*423f0*/  LDL.64 R16, [R1+0xa0] ;  /* 0x0000a00001107983 */ /* 0x000f220000100a00 */
[----:B------:R-:W2:Y:S03]  /*42400*/  LDL.LU.64 R8, [R1+0x80] ;  /* 0x0000800001087983 */ /* 0x000ea60000300a00 */
[----:B--2---:R0:W-:Y:S04]  /*42410*/  STL.64 [R1+0x6750], R8 ;  /* 0x0067500801007387 */ /* 0x0041e80000100a00 */
[----:B0-----:R-:W2:Y:S01]  /*42420*/  LDL.LU.64 R8, [R1+0x90] ;  /* 0x0000900001087983 */ /* 0x001ea20000300a00 */
[----:B------:R-:W-:Y:S02]  /*42430*/  STL [R1+0x6768], R10 ;  /* 0x0067680a01007387 */ /* 0x000fe40000100800 */
[----:B------:R-:W-:-:S02]  /*42440*/  IMAD.MOV.U32 R3, RZ, RZ, R23 ;  /* 0x000000ffff037224 */ /* 0x000fc400078e0017 */
[----:B------:R-:W0:Y:S04]  /*42450*/  LDSM.16.MT88.4 R20, [R2+0x2000] ;  /* 0x002000000214783b */ /* 0x000e280000004200 */
[----:B--2---:R1:W-:Y:S04]  /*42460*/  STL.64 [R1+0x6760], R8 ;  /* 0x0067600801007387 */ /* 0x0043e80000100a00 */
[----:B-1----:R-:W2:Y:S01]  /*42470*/  LDL.LU.64 R8, [R1+0xc0] ;  /* 0x0000c00001087983 */ /* 0x002ea20000300a00 */
[----:B------:R-:W2:Y:S03]  /*42480*/  LDL.LU.64 R4, [R1+0x70] ;  /* 0x0000700001047983 */ /* 0x000ea60000300a00 */
[----:B--2---:R-:W-:Y:S01]  /*42490*/  STL.64 [R1+0x6758], R4 ;  /* 0x0067580401007387 */ /* 0x004fe20000100a00 */
[----:B------:R-:W-:Y:S02]  /*424a0*/  STL [R1+0x5fc8], R3 ;  /* 0x005fc80301007387 */ /* 0x000fe40000100800 */
[----:B------:R-:W-:Y:S02]  /*424b0*/  STL [R1+0x6684], R2 ;  /* 0x0066840201007387 */ /* 0x000fe40000100800 */
[----:B0-----:R-:W-:Y:S01]  /*424c0*/  STL.64 [R1+0x65d8], R22 ;  /* 0x0065d81601007387 */ /* 0x001fe20000100a00 */
[----:B------:R0:W-:Y:S04]  /*424d0*/  STL.64 [R1+0x65d0], R20 ;  /* 0x0065d01401007387 */ /* 0x0001e80000100a00 */
[----:B0-----:R-:W2:Y:S01]  /*424e0*/  LDL.LU.64 R20, [R1+0xa50] ;  /* 0x000a500001147983 */ /* 0x001ea20000300a00 */
[----:B------:R-:W2:Y:S02]  /*424f0*/  LDL.LU.64 R22, [R1+0xa58] ;  /* 0x000a580001167983 */ /* 0x000ea40000300a00 */
[C---:B--2---:R-:W-:Y:S11]  /*42500*/  HMMA.16816.F32 R20, R24.reuse, R8, R20 ;  /* 0x000000081814723c */ /* 0x044ff60000001814 */
[----:B------:R-:W-:Y:S11]  /*42510*/  @!UPT UIADD3 URZ, URZ, URZ, URZ ;  /* 0x0000003f3f3ff290 */ /* 0x000ff6000fffe03f */
[----:B------:R-:W-:Y:S01]  /*42520*/  @!UPT UIADD3 URZ, URZ, URZ, URZ ;  /* 0x0000003f3f3ff290 */ /* 0x000fe2000fffe03f */
[----:B------:R0:W-:Y:S01]  /*42530*/  STL.64 [R1+0x2a0], R20 ;  /* 0x0002a01401007387 */ /* 0x0001e20000100a00 */
[----:B------:R-:W-:Y:S02]  /*42540*/  STL.64 [R1+0x2a8], R22 ;  /* 0x0002a81601007387 */ /* 0x000fe40000100a00 */
[----:B0-----:R-:W-:Y:S02]  /*42550*/  IMAD.MOV.U32 R20, RZ, RZ, R9 ;  /* 0x000000ffff147224 */ /* 0x001fe400078e0009 */
[----:B------:R-:W-:Y:S02]  /*42560*/  IMAD.MOV.U32 R21, RZ, RZ, R8 ;  /* 0x000000ffff157224 */ /* 0x000fe400078e0008 */
[----:B------:R-:W2:Y:S01]  /*42570*/  LDL.LU.64 R8, [R1+0x910] ;  /* 0x0009100001087983 */ /* 0x000ea20000300a00 */
[----:B------:R-:W2:Y:S02]  /*42580*/  LDL.LU.64 R10, [R1+0x918] ;  /* 0x00091800010a7983 */ /* 0x000ea40000300a00 */
[----:B------:R-:W-:Y:S02]  /*42590*/  STL [R1+0x668c], R20 ;  /* 0x00668c1401007387 */ /* 0x000fe40000100800 */
[----:B------:R0:W-:Y:S02]  /*425a0*/  STL [R1+0x6688], R21 ;  /* 0x0066881501007387 */ /* 0x0001e40000100800 */
[----:B0-----:R-:W2:Y:S01]  /*425b0*/  LDL.LU.64 R20, [R1+0x920] ;  /* 0x0009200001147983 */ /* 0x001ea20000300a00 */
[----:B------:R-:W2:Y:S02]  /*425c0*/  LDL.LU.64 R22, [R1+0x928] ;  /* 0x0009280001167983 */ /* 0x000ea40000300a00 */
[----:B----4-:R-:W-:Y:S01]  /*425d0*/  IMAD.MOV.U32 R2, RZ, RZ, R17 ;  /* 0x000000ffff027224 */ /* 0x010fe200078e0011 */
[C---:B--2---:R-:W-:Y:S08]  /*425e0*/  HMMA.16816.F32 R20, R24.reuse, R12, R20 ;  /* 0x0000000c1814723c */ /* 0x044ff00000001814 */
[----:B------:R-:W-:Y:S11]  /*425f0*/  HMMA.16816.F32 R8, R24, R16, R8 ;  /* 0x000000101808723c */ /* 0x000ff60000001808 */
[----:B------:R-:W-:Y:S04]  /*42600*/  @!UPT UIADD3 URZ, URZ, URZ, URZ ;  /* 0x0000003f3f3ff290 */ /* 0x000fe8000fffe03f */
[----:B------:R-:W-:Y:S01]  /*42610*/  STL.64 [R1+0x290], R20 ;  /* 0x0002901401007387 */ /* 0x000fe20000100a00 */
[----:B------:R0:W-:Y:S02]  /*42620*/  STL.64 [R1+0x298], R22 ;  /* 0x0002981601007387 */ /* 0x0001e40000100a00 */
[----:B------:R-:W2:Y:S02]  /*42630*/  LDL.LU.64 R14, [R1+0x6770] ;  /* 0x00677000010e7983 */ /* 0x000ea40000300a00 */
[----:B0-----:R-:W-:Y:S02]  /*42640*/  IMAD.MOV.U32 R23, RZ, RZ, R12 ;  /* 0x000000ffff177224 */ /* 0x001fe400078e000c */
[----:B------:R-:W-:Y:S02]  /*42650*/  IMAD.MOV.U32 R22, RZ, RZ, R13 ;  /* 0x000000ffff167224 */ /* 0x000fe400078e000d */
[----:B---3--:R-:W-:Y:S02]  /*42660*/  IMAD.MOV.U32 R12, RZ, RZ, R19 ;  /* 0x000000ffff0c7224 */ /* 0x008fe400078e0013 */
[----:B------:R-:W-:-:S05]  /*42670*/  IMAD.MOV.U32 R13, RZ, RZ, R18 ;  /* 0x000000ffff0d7224 */ /* 0x000fca00078e0012 */
[----:B------:R0:W-:Y:S01]  /*42680*/  STL.64 [R1+0x66d8], R12 ;  /* 0x0066d80c01007387 */ /* 0x0001e20000100a00 */
[----:B------:R-:W3:Y:S02]  /*42690*/  LDL.LU.64 R4, [R1+0x900] ;  /* 0x0009000001047983 */ /* 0x000ee40000300a00 */
[----:B0-----:R-:W-:Y:S02]  /*426a0*/  IMAD.MOV.U32 R12, RZ, RZ, R7 ;  /* 0x000000ffff0c7224 */ /* 0x001fe400078e0007 */
[----:B------:R-:W-:Y:S02]  /*426b0*/  IMAD.MOV.U32 R13, RZ, RZ, R6 ;  /* 0x000000ffff0d7224 */ /* 0x000fe400078e0006 */
[----:B------:R-:W3:Y:S03]  /*426c0*/  LDL.LU.64 R6, [R1+0x908] ;  /* 0x0009080001067983 */ /* 0x000ee60000300a00 */
[----:B------:R-:W-:Y:S02]  /*426d0*/  STL.64 [R1+0x66f0], R12 ;  /* 0x0066f00c01007387 */ /* 0x000fe40000100a00 */
[----:B------:R-:W-:Y:S02]  /*426e0*/  STL [R1+0x6694], R22 ;  /* 0x0066941601007387 */ /* 0x000fe40000100800 */
[----:B------:R0:W-:Y:S01]  /*426f0*/  STL [R1+0x6690], R23 ;  /* 0x0066901701007387 */ /* 0x0001e20000100800 */
[----:B------:R-:W4:Y:S04]  /*42700*/  LDL.LU.64 R20, [R1+0x8f0] ;  /* 0x0008f00001147983 */ /* 0x000f280000300a00 */
[----:B0-----:R-:W4:Y:S01]  /*42710*/  LDL.LU.64 R22, [R1+0x8f8] ;  /* 0x0008f80001167983 */ /* 0x001f220000300a00 */
[----:B------:R-:W-:Y:S02]  /*42720*/  STL.64 [R1+0x280], R8 ;  /* 0x0002800801007387 */ /* 0x000fe40000100a00 */
[----:B------:R0:W-:Y:S02]  /*42730*/  STL.64 [R1+0x288], R10 ;  /* 0x0002880a01007387 */ /* 0x0001e40000100a00 */
[----:B0-----:R-:W2:Y:S01]  /*42740*/  LDL.LU R10, [R1+0x6768] ;  /* 0x00676800010a7983 */ /* 0x001ea20000300800 */
[----:B------:R-:W3:Y:S02]  /*42750*/  LDL.LU.64 R8, [R1+0x6760] ;  /* 0x0067600001087983 */ /* 0x000ee40000300a00 */
[----:B------:R-:W2:Y:S02]  /*42760*/  LDL.LU.64 R16, [R1+0x50] ;  /* 0x0000500001107983 */ /* 0x000ea40000300a00 */
[----:B------:R-:W-:Y:S01]  /*42770*/  IMAD.MOV.U32 R13, RZ, RZ, R0 ;  /* 0x000000ffff0d7224 */ /* 0x000fe200078e0000 */
[----:B---3--:R-:W-:Y:S01]  /*42780*/  HMMA.16816.F32 R4, R24, R8, R4 ;  /* 0x000000081804723c */ /* 0x008fe20000001804 */
[----:B--2---:R-:W-:Y:S01]  /*42790*/  IMAD.MOV.U32 R12, RZ, RZ, R10 ;  /* 0x000000ffff0c7224 */ /* 0x004fe200078e000a */
[----:B------:R0:W-:Y:S01]  /*427a0*/  STL.64 [R1+0x6738], R16 ;  /* 0x0067381001007387 */ /* 0x0001e20000100a00 */
[----:B------:R-:W-:-:S02]  /*427b0*/  IMAD.MOV.U32 R29, RZ, RZ, R8 ;  /* 0x000000ffff1d7224 */ /* 0x000fc400078e0008 */
[----:B------:R-:W-:Y:S01]  /*427c0*/  IMAD.MOV.U32 R28, RZ, RZ, R9 ;  /* 0x000000ffff1c7224 */ /* 0x000fe200078e0009 */
[----:B0-----:R-:W2:Y:S01]  /*427d0*/  LDL.LU.64 R16, [R1+0x60] ;  /* 0x0000600001107983 */ /* 0x001ea20000300a00 */
[----:B------:R-:W-:Y:S02]  /*427e0*/  STL.64 [R1+0x6720], R14 ;  /* 0x0067200e01007387 */ /* 0x000fe40000100a00 */
[----:B------:R0:W-:Y:S02]  /*427f0*/  STL.64 [R1+0x6718], R12 ;  /* 0x0067180c01007387 */ /* 0x0001e40000100a00 */
[----:B0-----:R-:W3:Y:S01]  /*42800*/  LDL.LU.64 R12, [R1+0x8e0] ;  /* 0x0008e000010c7983 */ /* 0x001ee20000300a00 */
[----:B------:R-:W3:Y:S11]  /*42810*/  LDL.LU.64 R14, [R1+0x8e8] ;  /* 0x0008e800010e7983 */ /* 0x000ef60000300a00 */
[----:B------:R0:W-:Y:S02]  /*42820*/  STL.64 [R1+0x270], R4 ;  /* 0x0002700401007387 */ /* 0x0001e40000100a00 */
[----:B------:R-:W-:Y:S01]  /*42830*/  STL.64 [R1+0x278], R6 ;  /* 0x0002780601007387 */ /* 0x000fe20000100a00 */
[----:B0-----:R-:W3:Y:S01]  /*42840*/  LDL.LU.64 R4, [R1+0x6758] ;  /* 0x0067580001047983 */ /* 0x001ee20000300a00 */
[----:B------:R-:W4:Y:S02]  /*42850*/  LDL.LU.64 R8, [R1+0x6750] ;  /* 0x0067500001087983 */ /* 0x000f240000300a00 */
[C---:B----4-:R-:W-:Y:S11]  /*42860*/  HMMA.16816.F32 R20, R24.reuse, R8, R20 ;  /* 0x000000081814723c */ /* 0x050ff60000001814 */
[----:B------:R-:W-:Y:S11]  /*42870*/  @!UPT UIADD3 URZ, URZ, URZ, URZ ;  /* 0x0000003f3f3ff290 */ /* 0x000ff6000fffe03f */
[----:B------:R-:W-:Y:S01]  /*42880*/  @!UPT UIADD3 URZ, URZ, URZ, URZ ;  /* 0x0000003f3f3ff290 */ /* 0x000fe2000fffe03f */
[----:B------:R-:W-:Y:S01]  /*42890*/  STL.64 [R1+0x260], R20 ;  /* 0x0002601401007387 */ /* 0x000fe20000100a00 */
[----:B------:R0:W-:Y:S02]  /*428a0*/  STL.64 [R1+0x268], R22 ;  /* 0x0002681601007387 */ /* 0x0001e40000100a00 */
[----:B0-----:R-:W-:Y:S02]  /*428b0*/  IMAD.MOV.U32 R22, RZ, RZ, R8 ;  /* 0x000000ffff167224 */ /* 0x001fe400078e0008 */
[----:B------:R-:W-:Y:S02]  /*428c0*/  IMAD.MOV.U32 R23, RZ, RZ, R9 ;  /* 0x000000ffff177224 */ /* 0x000fe400078e0009 */
[----:B------:R-:W4:Y:S01]  /*428d0*/  LDL.LU.64 R8, [R1+0x6748] ;  /* 0x0067480001087983 */ /* 0x000f220000300a00 */
[----:B---3--:R-:W-:Y:S02]  /*428e0*/  HMMA.16816.F32 R12, R24, R4, R12 ;  /* 0x00000004180c723c */ /* 0x008fe4000000180c */
[----:B------:R0:W-:Y:S02]  /*428f0*/  STL.64 [R1+0x6730], R22 ;  /* 0x0067301601007387 */ /* 0x0001e40000100a00 */
[----:B------:R-:W-:-:S02]  /*42900*/  IMAD.MOV.U32 R10, RZ, RZ, R4 ;  /* 0x000000ffff0a7224 */ /* 0x000fc400078e0004 */
[----:B------:R-:W-:Y:S11]  /*42910*/  IMAD.MOV.U32 R11, RZ, RZ, R5 ;  /* 0x000000ffff0b7224 */ /* 0x000ff600078e0005 */
[----:B------:R-:W-:Y:S06]  /*42920*/  @!UPT UIADD3 URZ, URZ, URZ, URZ ;  /* 0x0000003f3f3ff290 */ /* 0x000fec000fffe03f */
[----:B------:R1:W-:Y:S01]  /*42930*/  STL.64 [R1+0x250], R12 ;  /* 0x0002500c01007387 */ /* 0x0003e20000100a00 */
[----:B------:R3:W-:Y:S02]  /*42940*/  STL.64 [R1+0x258], R14 ;  /* 0x0002580e01007387 */ /* 0x0007e40000100a00 */
[----:B------:R-:W2:Y:S02]  /*42950*/  LDL.LU.64 R4, [R1+0x8d0] ;  /* 0x0008d00001047983 */ /* 0x000ea40000300a00 */
[----:B------:R-:W2:Y:S01]  /*42960*/  LDL.LU.64 R6, [R1+0x8d8] ;  /* 0x0008d80001067983 */ /* 0x000ea20000300a00 */
[----:B------:R-:W2:Y:S01]  /*42970*/  LDL.LU.64 R20, [R1+0x840] ;  /* 0x0008400001147983 */ /* 0x000ea20000300a00 */
[----:B0-----:R-:W2:Y:S03]  /*42980*/  LDL.LU.64 R22, [R1+0x848] ;  /* 0x0008480001167983 */ /* 0x001ea60000300a00 */
[----:B-1----:R-:W2:Y:S01]  /*42990*/  LDL.LU.64 R12, [R1+0x830] ;  /* 0x00083000010c7983 */ /* 0x002ea20000300a00 */
[----:B---3--:R-:W3:Y:S02]  /*429a0*/  LDL.LU.64 R14, [R1+0x838] ;  /* 0x00083800010e7983 */ /* 0x008ee40000300a00 */
[----:B------:R-:W-:Y:S01]  /*429b0*/  STL.64 [R1+0x66b0], R10 ;  /* 0x0066b00a01007387 */ /* 0x000fe20000100a00 */
[----:B----4-:R0:W-:Y:S04]  /*429c0*/  STL.64 [R1+0x66a8], R8 ;  /* 0x0066a80801007387 */ /* 0x0101e80000100a00 */
[----:B0-----:R-:W4:Y:S01]  /*429d0*/  LDL.LU.64 R8, [R1+0xb30] ;  /* 0x000b300001087983 */ /* 0x001f220000300a00 */
[----:B------:R-:W2:Y:S03]  /*429e0*/  LDL.LU.64 R10, [R1+0xb38] ;  /* 0x000b3800010a7983 */ /* 0x000ea60000300a00 */
[----:B--2---:R-:W-:Y:S01]  /*429f0*/  STL.64 [R1+0x66d0], R10 ;  /* 0x0066d00a01007387 */ /* 0x004fe20000100a00 */
[----:B----4-:R0:W-:Y:S03]  /*42a00*/  STL.64 [R1+0x66c8], R8 ;  /* 0x0066c80801007387 */ /* 0x0101e60000100a00 */
[----:B0-----:R-:W2:Y:S01]  /*42a10*/  LDL.LU.64 R8, [R1+0xb50] ;  /* 0x000b500001087983 */ /* 0x001ea20000300a00 */
[----:B------:R-:W4:Y:S01]  /*42a20*/  LDL.LU.64 R10, [R1+0xb58] ;  /* 0x000b5800010a7983 */ /* 0x000f220000300a00 */
[----:B------:R-:W-:Y:S02]  /*42a30*/  HMMA.16816.F32 R4, R24, R16, R4 ;  /* 0x000000101804723c */ /* 0x000fe40000001804 */
[----:B----4-:R-:W-:Y:S01]  /*42a40*/  STL.64 [R1+0x66e8], R10 ;  /* 0x0066e80a01007387 */ /* 0x010fe20000100a00 */
[----:B--2---:R0:W-:Y:S03]  /*42a50*/  STL.64 [R1+0x66e0], R8 ;  /* 0x0066e00801007387 */ /* 0x0041e60000100a00 */
[----:B0-----:R-:W2:Y:S01]  /*42a60*/  LDL.LU.64 R8, [R1+0xb90] ;  /* 0x000b900001087983 */ /* 0x001ea20000300a00 */
[----:B------:R-:W4:Y:S03]  /*42a70*/  LDL.LU.64 R10, [R1+0xb98] ;  /* 0x000b9800010a7983 */ /* 0x000f260000300a00 */
[----:B----4-:R-:W-:Y:S01]  /*42a80*/  STL.64 [R1+0x6700], R10 ;  /* 0x0067000a01007387 */ /* 0x010fe20000100a00 */
[----:B--2---:R0:W-:Y:S03]  /*42a90*/  STL.64 [R1+0x66f8], R8 ;  /* 0x0066f80801007387 */ /* 0x0041e60000100a00 */
[----:B0-----:R-:W2:Y:S01]  /*42aa0*/  LDL.LU.64 R8, [R1+0xbe0] ;  /* 0x000be00001087983 */ /* 0x001ea20000300a00 */
[----:B------:R-:W2:Y:S08]  /*42ab0*/  LDL.LU.64 R10, [R1+0xbe8] ;  /* 0x000be800010a7983 */ /* 0x000eb00000300a00 */
[----:B------:R0:W-:Y:S02]  /*42ac0*/  STL.64 [R1+0x240], R4 ;  /* 0x0002400401007387 */ /* 0x0001e40000100a00 */
[----:B------:R1:W-:Y:S01]  /*42ad0*/  STL.64 [R1+0x248], R6 ;  /* 0x0002480601007387 */ /* 0x0003e20000100a00 */
[----:B0-----:R-:W4:Y:S01]  /*42ae0*/  LDL.LU.64 R4, [R1+0x6740] ;  /* 0x0067400001047983 */ /* 0x001f220000300a00 */
[----:B-1----:R-:W-:-:S02]  /*42af0*/  IMAD.MOV.U32 R6, RZ, RZ, R16 ;  /* 0x000000ffff067224 */ /* 0x002fc400078e0010 */
[----:B------:R-:W-:Y:S02]  /*42b00*/  IMAD.MOV.U32 R7, RZ, RZ, R17 ;  /* 0x000000ffff077224 */ /* 0x000fe400078e0011 */
[----:B------:R-:W2:Y:S02]  /*42b10*/  LDL.LU.64 R16, [R1+0x6738] ;  /* 0x0067380001107983 */ /* 0x000ea40000300a00 */
[C---:B--2---:R-:W-:Y:S11]  /*42b20*/  HMMA.16816.F32 R20, R24.reuse, R16, R20 ;  /* 0x000000101814723c */ /* 0x044ff60000001814 */
[----:B------:R-:W-:Y:S11]  /*42b30*/  @!UPT UIADD3 URZ, URZ, URZ, URZ ;  /* 0x0000003f3f3ff290 */ /* 0x000ff6000fffe03f */
[----:B------:R-:W-:Y:S01]  /*42b40*/  @!UPT UIADD3 URZ, URZ, URZ, URZ ;  /* 0x0000003f3f3ff290 */ /* 0x000fe2000fffe03f */
[----:B------:R0:W-:Y:S01]  /*42b50*/  STL.64 [R1+0x230], R20 ;  /* 0x0002301401007387 */ /* 0x0001e20000100a00 */
[----:B------:R1:W-:Y:S02]  /*42b60*/  STL.64 [R1+0x238], R22 ;  /* 0x0002381601007387 */ /* 0x0003e40000100a00 */
[----:B0-----:R-:W-:Y:S01]  /*42b70*/  IMAD.MOV.U32 R20, RZ, RZ, R16 ;  /* 0x000000ffff147224 */ /* 0x001fe200078e0010 */
[----:B-1----:R-:W2:Y:S01]  /*42b80*/  LDL.LU.64 R22, [R1+0x6730] ;  /* 0x0067300001167983 */ /* 0x002ea20000300a00 */
[----:B------:R-:W-:Y:S02]  /*42b90*/  IMAD.MOV.U32 R21, RZ, RZ, R17 ;  /* 0x000000ffff157224 */ /* 0x000fe400078e0011 */
[----:B------:R-:W3:Y:S02]  /*42ba0*/  LDL.LU.64 R16, [R1+0x6728] ;  /* 0x0067280001107983 */ /* 0x000ee40000300a00 */
[----:B---3--:R-:W-:Y:S01]  /*42bb0*/  HMMA.16816.F32 R24, R24, R16, R12 ;  /* 0x000000101818723c */ /* 0x008fe2000000180c */
[----:B------:R-:W3:Y:S01]  /*42bc0*/  LDL.LU.64 R14, [R1+0x6720] ;  /* 0x00672000010e7983 */ /* 0x000ee20000300a00 */
[----:B------:R-:W2:Y:S02]  /*42bd0*/  LDL.LU.64 R12, [R1+0x6718] ;  /* 0x00671800010c7983 */ /* 0x000ea40000300a00 */
[----:B------:R-:W-:-:S02]  /*42be0*/  IMAD.MOV.U32 R0, RZ, RZ, R16 ;  /* 0x000000ffff007224 */ /* 0x000fc400078e0010 */
[----:B------:R-:W-:Y:S11]  /*42bf0*/  IMAD.MOV.U32 R3, RZ, RZ, R17 ;  /* 0x000000ffff037224 */ /* 0x000ff600078e0011 */
[----:B------:R-:W-:Y:S06]  /*42c00*/  @!UPT UIADD3 URZ, URZ, URZ, URZ ;  /* 0x0000003f3f3ff290 */ /* 0x000fec000fffe03f */
[----:B------:R3:W-:Y:S01]  /*42c10*/  STL.64 [R1+0x130], R24 ;  /* 0x0001301801007387 */ /* 0x0007e20000100a00 */
[----:B------:R-:W-:Y:S02]  /*42c20*/  STL.64 [R1+0x138], R26 ;  /* 0x0001381a01007387 */ /* 0x000fe40000100a00 */
[----:B------:R-:W2:Y:S02]  /*42c30*/  LDL.LU.64 R18, [R1+0x6710] ;  /* 0x0067100001127983 */ /* 0x000ea40000300a00 */
[----:B------:R-:W2:Y:S02]  /*42c40*/  LDL.LU.64 R16, [R1+0x6708] ;  /* 0x0067080001107983 */ /* 0x000ea40000300a00 */
[----:B---3--:R-:W-:Y:S02]  /*42c50*/  IMAD.MOV.U32 R24, RZ, RZ, R15 ;  /* 0x000000ffff187224 */ /* 0x008fe400078e000f */
[----:B------:R-:W-:Y:S02]  /*42c60*/  IMAD.MOV.U32 R25, RZ, RZ, R14 ;  /* 0x000000ffff197224 */ /* 0x000fe400078e000e */
[C---:B--2---:R-:W-:Y:S01]  /*42c70*/  HMMA.16816.F32 R12, R16.reuse, R12, R8 ;  /* 0x0000000c100c723c */ /* 0x044fe20000001808 */
[----:B------:R-:W2:Y:S01]  /*42c80*/  LDL.LU.64 R10, [R1+0x6700] ;  /* 0x00670000010a7983 */ /* 0x000ea20000300a00 */
[----:B------:R-:W2:Y:S11]  /*42c90*/  LDL.LU.64 R8, [R1+0x66f8] ;  /* 0x0066f80001087983 */ /* 0x000eb60000300a00 */
[----:B------:R-:W-:Y:S10]  /*42ca0*/  @!UPT UIADD3 URZ, URZ, URZ, URZ ;  /* 0x0000003f3f3ff290 */ /* 0x000ff4000fffe03f */
        /* <DEDUP_REMOVED lines=14> */
[----:B------:R-:W-:Y:S01]  /*42d90*/  STL.64 [R1+0x100], R12 ;  /* 0x0001000c01007387 */ /* 0x000fe20000100a00 */
[----:B------:R0:W-:Y:S03]  /*42da0*/  STL.64 [R1+0x108], R14 ;  /* 0x0001080e01007387 */ /* 0x0001e60000100a00 */
[----:B0-----:R-:W3:Y:S01]  /*42db0*/  LDL.LU.64 R14, [R1+0x66c0] ;  /* 0x0066c000010e7983 */ /* 0x001ee20000300a00 */
[----:B------:R-:W2:Y:S02]  /*42dc0*/  LDL.LU.64 R12, [R1+0x66b8] ;  /* 0x0066b800010c7983 */ /* 0x000ea40000300a00 */
[C---:B--2---:R-:W-:Y:S11]  /*42dd0*/  HMMA.16816.F32 R8, R16.reuse, R12, R8 ;  /* 0x0000000c1008723c */ /* 0x044ff60000001808 */
[----:B------:R-:W-:Y:S11]  /*42de0*/  @!UPT UIADD3 URZ, URZ, URZ, URZ ;  /* 0x0000003f3f3ff290 */ /* 0x000ff6000fffe03f */
[----:B------:R-:W-:Y:S01]  /*42df0*/  @!UPT UIADD3 URZ, URZ, URZ, URZ ;  /* 0x0000003f3f3ff290 */ /* 0x000fe2000fffe03f */
[----:B------:R-:W-:Y:S01]  /*42e00*/  STL.64 [R1+0xf0], R8 ;  /* 0x0000f00801007387 */ /* 0x000fe20000100a00 */
[----:B------:R0:W-:Y:S03]  /*42e10*/  STL.64 [R1+0xf8], R10 ;  /* 0x0000f80a01007387 */ /* 0x0001e60000100a00 */
[----:B0-----:R-:W2:Y:S01]  /*42e20*/  LDL.LU.64 R10, [R1+0x66b0] ;  /* 0x0066b000010a7983 */ /* 0x001ea20000300a00 */
[----:B------:R-:W2:Y:S02]  /*42e30*/  LDL.LU.64 R8, [R1+0x66a8] ;  /* 0x0066a80001087983 */ /* 0x000ea40000300a00 */
[----:B---3--:R0:W-:Y:S02]  /*42e40*/  STL.64 [R1+0x65e0], R14 ;  /* 0x0065e00e01007387 */ /* 0x0081e40000100a00 */
[----:B------:R-:W2:Y:S01]  /*42e50*/  LDL.LU.64 R12, [R1+0x9c0] ;  /* 0x0009c000010c7983 */ /* 0x000ea20000300a00 */
[----:B0-----:R-:W2:Y:S02]  /*42e60*/  LDL.LU.64 R14, [R1+0x9c8] ;  /* 0x0009c800010e7983 */ /* 0x001ea40000300a00 */
[C---:B--2---:R-:W-:Y:S11]  /*42e70*/  HMMA.16816.F32 R12, R16.reuse, R8, R12 ;  /* 0x00000008100c723c */ /* 0x044ff6000000180c */
[----:B------:R-:W-:Y:S11]  /*42e80*/  @!UPT UIADD3 URZ, URZ, URZ, URZ ;  /* 0x0000003f3f3ff290 */ /* 0x000ff6000fffe03f */
[----:B------:R-:W-:Y:S01]  /*42e90*/  @!UPT UIADD3 URZ, URZ, URZ, URZ ;  /* 0x0000003f3f3ff290 */ /* 0x000fe2000fffe03f */
[----:B------:R0:W-:Y:S01]  /*42ea0*/  STL.64 [R1+0xe0], R12 ;  /* 0x0000e00c01007387 */ /* 0x0001e20000100a00 */
[----:B------:R-:W-:Y:S02]  /*42eb0*/  STL.64 [R1+0xe8], R14 ;  /* 0x0000e80e01007387 */ /* 0x000fe40000100a00 */
[----:B0-----:R-:W-:Y:S02]  /*42ec0*/  IMAD.MOV.U32 R12, RZ, RZ, R6 ;  /* 0x000000ffff0c7224 */ /* 0x001fe400078e0006 */
[----:B------:R-:W-:Y:S01]  /*42ed0*/  IMAD.MOV.U32 R13, RZ, RZ, R7 ;  /* 0x000000ffff0d7224 */ /* 0x000fe200078e0007 */
[----:B------:R-:W2:Y:S01]  /*42ee0*/  LDL.LU R6, [R1+0x66a4] ;  /* 0x0066a40001067983 */ /* 0x000ea20000300800 */
[----:B------:R-:W2:Y:S03]  /*42ef0*/  LDL.LU R7, [R1+0x66a0] ;  /* 0x0066a00001077983 */ /* 0x000ea60000300800 */
[----:B------:R0:W-:Y:S04]  /*42f00*/  STL.64 [R1+0x65f0], R12 ;  /* 0x0065f00c01007387 */ /* 0x0001e80000100a00 */
[----:B0-----:R-:W4:Y:S01]  /*42f10*/  LDL.LU.64 R12, [R1+0x9a0] ;  /* 0x0009a000010c7983 */ /* 0x001f220000300a00 */
[----:B------:R-:W4:Y:S02]  /*42f20*/  LDL.LU.64 R14, [R1+0x9a8] ;  /* 0x0009a800010e7983 */ /* 0x000f240000300a00 */
[----:B----4-:R-:W-:Y:S11]  /*42f30*/  HMMA.16816.F32 R12, R16, R4, R12 ;  /* 0x00000004100c723c */ /* 0x010ff6000000180c */
[----:B------:R-:W-:Y:S11]  /*42f40*/  @!UPT UIADD3 URZ, URZ, URZ, URZ ;  /* 0x0000003f3f3ff290 */ /* 0x000ff6000fffe03f */
[----:B------:R-:W-:Y:S01]  /*42f50*/  @!UPT UIADD3 URZ, URZ, URZ, URZ ;  /* 0x0000003f3f3ff290 */ /* 0x000fe2000fffe03f */
[----:B------:R0:W-:Y:S01]  /*42f60*/  STL.64 [R1+0xd0], R12 ;  /* 0x0000d00c01007387 */ /* 0x0001e20000100a00 */
[----:B------:R-:W-:Y:S02]  /*42f70*/  STL [R1+0xd8], R14 ;  /* 0x0000d80e01007387 */ /* 0x000fe40000100800 */
[----:B0-----:R-:W-:Y:S02]  /*42f80*/  IMAD.MOV.U32 R12, RZ, RZ, R10 ;  /* 0x000000ffff0c7224 */ /* 0x001fe400078e000a */
[----:B------:R-:W-:Y:S01]  /*42f90*/  IMAD.MOV.U32 R13, RZ, RZ, R11 ;  /* 0x000000ffff0d7224 */ /* 0x000fe200078e000b */
[----:B------:R-:W3:Y:S01]  /*42fa0*/  LDL.LU R10, [R1+0x669c] ;  /* 0x00669c00010a7983 */ /* 0x000ee20000300800 */
[----:B------:R-:W3:Y:S03]  /*42fb0*/  LDL.LU R11, [R1+0x6698] ;  /* 0x00669800010b7983 */ /* 0x000ee60000300800 */
[----:B------:R0:W-:Y:S02]  /*42fc0*/  STL.64 [R1+0x6608], R12 ;  /* 0x0066080c01007387 */ /* 0x0001e40000100a00 */
[----:B0-----:R-:W-:-:S02]  /*42fd0*/  IMAD.MOV.U32 R12, RZ, RZ, R22 ;  /* 0x000000ffff0c7224 */ /* 0x001fc400078e0016 */
[----:B------:R-:W-:Y:S01]  /*42fe0*/  IMAD.MOV.U32 R13, RZ, RZ, R23 ;  /* 0x000000ffff0d7224 */ /* 0x000fe200078e0017 */
[----:B------:R-:W4:Y:S01]  /*42ff0*/  LDL.LU R22, [R1+0x6694] ;  /* 0x0066940001167983 */ /* 0x000f220000300800 */
[----:B------:R-:W4:Y:S03]  /*43000*/  LDL.LU R23, [R1+0x6690] ;  /* 0x0066900001177983 */ /* 0x000f260000300800 */
[----:B------:R-:W-:Y:S01]  /*43010*/  STL.64 [R1+0x6620], R12 ;  /* 0x0066200c01007387 */ /* 0x000fe20000100a00 */
[----:B--2---:R0:W-:Y:S02]  /*43020*/  STL.64 [R1+0x65a8], R6 ;  /* 0x0065a80601007387 */ /* 0x0041e40000100a00 */
[----:B------:R-:W2:Y:S01]  /*43030*/  LDL.LU.64 R4, [R1+0x950] ;  /* 0x0009500001047983 */ /* 0x000ea20000300a00 */
[----:B0-----:R-:W2:Y:S01]  /*43040*/  LDL.LU.64 R6, [R1+0x958] ;  /* 0x0009580001067983 */ /* 0x001ea20000300a00 */
[----:B------:R-:W-:-:S02]  /*43050*/  IMAD.MOV.U32 R9, RZ, RZ, R15 ;  /* 0x000000ffff097224 */ /* 0x000fc400078e000f */
[----:B------:R-:W-:Y:S02]  /*43060*/  IMAD.MOV.U32 R12, RZ, RZ, R29 ;  /* 0x000000ffff0c7224 */ /* 0x000fe400078e001d */
[----:B------:R-:W-:Y:S02]  /*43070*/  IMAD.MOV.U32 R13, RZ, RZ, R28 ;  /* 0x000000ffff0d7224 */ /* 0x000fe400078e001c */
[----:B------:R-:W-:Y:S01]  /*43080*/  IMAD.MOV.U32 R8, RZ, RZ, R20 ;  /* 0x000000ffff087224 */ /* 0x000fe200078e0014 */
[----:B------:R0:W-:Y:S02]  /*43090*/  STL [R1+0x6210], R9 ;  /* 0x0062100901007387 */ /* 0x0001e40000100800 */
[----:B0-----:R-:W-:Y:S02]  /*430a0*/  IMAD.MOV.U32 R9, RZ, RZ, R21 ;  /* 0x000000ffff097224 */ /* 0x001fe400078e0015 */
[----:B---3--:R-:W-:Y:S01]  /*430b0*/  STL.64 [R1+0x65a0], R10 ;  /* 0x0065a00a01007387 */ /* 0x008fe20000100a00 */
[----:B------:R-:W3:Y:S02]  /*430c0*/  LDL.LU R20, [R1+0x668c] ;  /* 0x00668c0001147983 */ /* 0x000ee40000300800 */
[----:B------:R-:W3:Y:S02]  /*430d0*/  LDL.LU R21, [R1+0x6688] ;  /* 0x0066880001157983 */ /* 0x000ee40000300800 */
[----:B------:R0:W-:Y:S01]  /*430e0*/  STL.64 [R1+0x6638], R12 ;  /* 0x0066380c01007387 */ /* 0x0001e20000100a00 */
[----:B------:R-:W-:Y:S01]  /*430f0*/  STL.64 [R1+0x65e8], R8 ;  /* 0x0065e80801007387 */ /* 0x000fe20000100a00 */
[----:B--2---:R-:W-:Y:S11]  /*43100*/  HMMA.16816.F32 R4, R16, R24, R4 ;  /* 0x000000181004723c */ /* 0x004ff60000001804 */
[----:B------:R-:W-:Y:S11]  /*43110*/  @!UPT UIADD3 URZ, URZ, URZ, URZ ;  /* 0x0000003f3f3ff290 */ /* 0x000ff6000fffe03f */
[----:B------:R-:W-:Y:S01]  /*43120*/  @!UPT UIADD3 URZ, URZ, URZ, URZ ;  /* 0x0000003f3f3ff290 */ /* 0x000fe2000fffe03f */
[----:B------:R-:W-:Y:S01]  /*43130*/  STL.64 [R1+0x830], R4 ;  /* 0x0008300401007387 */ /* 0x000fe20000100a00 */
[----:B0-----:R-:W2:Y:S02]  /*43140*/  LDL.LU R12, [R1+0xa0] ;  /* 0x0000a000010c7983 */ /* 0x001ea40000300800 */
[----:B------:R-:W-:Y:S02]  /*43150*/  IMAD.MOV.U32 R13, RZ, RZ, R2 ;  /* 0x000000ffff0d7224 */ /* 0x000fe400078e0002 */
[----:B------:R-:W3:Y:S04]  /*43160*/  LDL.LU R2, [R1+0x6684] ;  /* 0x0066840001027983 */ /* 0x000ee80000300800 */
[----:B--2---:R4:W-:Y:S04]  /*43170*/  STL.64 [R1+0x6650], R12 ;  /* 0x0066500c01007387 */ /* 0x0049e80000100a00 */
[----:B---3--:R-:W0:Y:S01]  /*43180*/  LDSM.16.MT88.4 R24, [R2+0x2080] ;  /* 0x002080000218783b */ /* 0x008e220000004200 */
[----:B----4-:R-:W-:-:S02]  /*43190*/  IMAD.MOV.U32 R12, RZ, RZ, R23 ;  /* 0x000000ffff0c7224 */ /* 0x010fc400078e0017 */
[----:B------:R-:W-:-:S05]  /*431a0*/  IMAD.MOV.U32 R13, RZ, RZ, R22 ;  /* 0x000000ffff0d7224 */ /* 0x000fca00078e0016 */
[----:B------:R-:W-:Y:S01]  /*431b0*/  STL.64 [R1+0x6668], R12 ;  /* 0x0066680c01007387 */ /* 0x000fe20000100a00 */
[----:B------:R-:W2:Y:S02]  /*431c0*/  LDL.LU.64 R8, [R1+0x8a0] ;  /* 0x0008a00001087983 */ /* 0x000ea40000300a00 */
[----:B------:R-:W3:Y:S02]  /*431d0*/  LDL.LU.64 R10, [R1+0x8a8] ;  /* 0x0008a800010a7983 */ /* 0x000ee40000300a00 */
[----:B---3--:R-:W-:Y:S01]  /*431e0*/  STL.64 [R1+0x6600], R10 ;  /* 0x0066000a01007387 */ /* 0x008fe20000100a00 */
[----:B--2---:R1:W-:Y:S03]  /*431f0*/  STL.64 [R1+0x65f8], R8 ;  /* 0x0065f80801007387 */ /* 0x0043e60000100a00 */
        /* <DEDUP_REMOVED lines=18> */
[----:B------:R-:W-:-:S02]  /*43320*/  IMAD.MOV.U32 R28, RZ, RZ, R7 ;  /* 0x000000ffff1c7224 */ /* 0x000fc400078e0007 */
[----:B------:R-:W-:Y:S02]  /*43330*/  IMAD.MOV.U32 R12, RZ, RZ, R21 ;  /* 0x000000ffff0c7224 */ /* 0x000fe400078e0015 */
[----:B------:R-:W-:Y:S02]  /*43340*/  IMAD.MOV.U32 R13, RZ, RZ, R20 ;  /* 0x000000ffff0d7224 */ /* 0x000fe400078e0014 */
        /* <DEDUP_REMOVED lines=9> */
[----:B------:R-:W-:Y:S02]  /*433e0*/  STL [R1+0x5e54], R28 ;  /* 0x005e541c01007387 */ /* 0x000fe40000100800 */
[----:B------:R-:W-:Y:S01]  /*433f0*/  STL [R1+0x5e50], R29 ;  /* 0x005e501d01007387 */ /* 0x000fe20000100800 */
[----:B0-----:R-:W-:Y:S01]  /*43400*/  STL.64 [R1+0x64c8], R26 ;  /* 0x0064c81a01007387 */ /* 0x001fe20000100a00 */
[----:B------:R0:W-:Y:S02]  /*43410*/  STL.64 [R1+0x64c0], R24 ;  /* 0x0064c01801007387 */ /* 0x0001e40000100a00 */
[----:B0-----:R-:W-:-:S02]  /*43420*/  IMAD.MOV.U32 R24, RZ, RZ, R0 ;  /* 0x000000ffff187224 */ /* 0x001fc400078e0000 */
[----:B------:R-:W2:Y:S01]  /*43430*/  LDL.LU R0, [R1+0x6680] ;  /* 0x0066800001007983 */ /* 0x000ea20000300800 */
[----:B------:R-:W2:Y:S03]  /*43440*/  LDL R26, [R1+0x48] ;  /* 0x00004800011a7983 */ /* 0x000ea60000100800 */
[----:B--2---:R-:W-:Y:S01]  /*43450*/  STL [R1+0x64d8], R26 ;  /* 0x0064d81a01007387 */ /* 0x004fe20000100800 */
[----:B------:R-:W2:Y:S01]  /*43460*/  LDL R27, [R1+0x4c] ;  /* 0x00004c00011b7983 */ /* 0x000ea20000100800 */
[C---:B------:R-:W-:Y:S02]  /*43470*/  HMMA.16816.F32 R12, R16.reuse, R12, R8 ;  /* 0x0000000c100c723c */ /* 0x040fe40000001808 */
[----:B--2---:R-:W-:Y:S01]  /*43480*/  STL [R1+0x64dc], R27 ;  /* 0x0064dc1b01007387 */ /* 0x004fe20000100800 */
[----:B------:R-:W2:Y:S02]  /*43490*/  LDL.LU.64 R10, [R1+0x6678] ;  /* 0x00667800010a7983 */ /* 0x000ea40000300a00 */
[----:B------:R-:W2:Y:S11]  /*434a0*/  LDL.LU.64 R8, [R1+0x6670] ;  /* 0x0066700001087983 */ /* 0x000eb60000300a00 */
[----:B------:R-:W-:Y:S07]  /*434b0*/  @!UPT UIADD3 URZ, URZ, URZ, URZ ;  /* 0x0000003f3f3ff290 */ /* 0x000fee000fffe03f */
        /* <DEDUP_REMOVED lines=39> */
[----:B------:R-:W3:Y:S01]  /*43730*/  LDL.LU.64 R8, [R1+0x65e8] ;  /* 0x0065e80001087983 */ /* 0x000ee20000300a00 */
[----:B------:R-:W-:Y:S11]  /*43740*/  IMAD.MOV.U32 R25, RZ, RZ, R3 ;  /* 0x000000ffff197224 */ /* 0x000ff600078e0003 */
[----:B------:R-:W-:Y:S09]  /*43750*/  @!UPT UIADD3 URZ, URZ, URZ, URZ ;  /* 0x0000003f3f3ff290 */ /* 0x000ff2000fffe03f */
[----:B------:R-:W-:Y:S01]  /*43760*/  STL.64 [R1+0x950], R12 ;  /* 0x0009500c01007387 */ /* 0x000fe20000100a00 */
[----:B------:R0:W-:Y:S03]  /*43770*/  STL.64 [R1+0x958], R14 ;  /* 0x0009580e01007387 */ /* 0x0001e60000100a00 */
[----:B0-----:R-:W2:Y:S01]  /*43780*/  LDL.LU.64 R14, [R1+0x65e0] ;  /* 0x0065e000010e7983 */ /* 0x001ea20000300a00 */
[C---:B---3--:R-:W-:Y:S03]  /*43790*/  HMMA.16816.F32 R8, R16.reuse, R8, R20 ;  /* 0x000000081008723c */ /* 0x048fe60000001814 */
[----:B------:R-:W3:Y:S01]  /*437a0*/  LDL.LU.64 R22, [R1+0x65d8] ;  /* 0x0065d80001167983 */ /* 0x000ee20000300a00 */
[----:B------:R-:W3:Y:S11]  /*437b0*/  LDL.LU.64 R20, [R1+0x65d0] ;  /* 0x0065d00001147983 */ /* 0x000ef60000300a00 */
[----:B------:R-:W-:Y:S08]  /*437c0*/  @!UPT UIADD3 URZ, URZ, URZ, URZ ;  /* 0x0000003f3f3ff290 */ /* 0x000ff0000fffe03f */
[----:B------:R-:W-:Y:S01]  /*437d0*/  STL.64 [R1+0x990], R8 ;  /* 0x0009900801007387 */ /* 0x000fe20000100a00 */
[----:B------:R4:W-:Y:S02]  /*437e0*/  STL.64 [R1+0x998], R10 ;  /* 0x0009980a01007387 */ /* 0x0009e40000100a00 */
[----:B----4-:R-:W-:Y:S01]  /*437f0*/  HMMA.16816.F32 R8, R16, R24, R4 ;  /* 0x000000181008723c */ /* 0x010fe20000001804 */
[----:B------:R-:W3:Y:S11]  /*43800*/  LDL.LU R4, [R1+0x4f0] ;  /* 0x0004f00001047983 */ /* 0x000ef60000300800 */
[----:B------:R-:W-:Y:S11]  /*43810*/  @!UPT UIADD3 URZ, URZ, URZ, URZ ;  /* 0x0000003f3f3ff290 */ /* 0x000ff6000fffe03f */
[----:B------:R0:W-:Y:S01]  /*43820*/  STL.64 [R1+0x980], R8 ;  /* 0x0009800801007387 */ /* 0x0001e20000100a00 */
[----:B------:R1:W-:Y:S02]  /*43830*/  STL.64 [R1+0x988], R10 ;  /* 0x0009880a01007387 */ /* 0x0003e40000100a00 */
[----:B------:R-:W3:Y:S02]  /*43840*/  LDL.LU R5, [R1+0x4f4] ;  /* 0x0004f40001057983 */ /* 0x000ee40000300800 */
[----:B------:R-:W3:Y:S01]  /*43850*/  LDL.LU R6, [R1+0x4f8] ;  /* 0x0004f80001067983 */ /* 0x000ee20000300800 */
[----:B------:R-:W3:Y:S04]  /*43860*/  LDL.LU R7, [R1+0x4fc] ;  /* 0x0004fc0001077983 */ /* 0x000ee80000300800 */
[----:B0-----:R-:W4:Y:S01]  /*43870*/  LDL.LU R8, [R1+0x4e0] ;  /* 0x0004e00001087983 */ /* 0x001f220000300800 */
[----:B------:R-:W4:Y:S02]  /*43880*/  LDL.LU R9, [R1+0x4e4] ;  /* 0x0004e40001097983 */ /* 0x000f240000300800 */
[----:B-1----:R-:W2:Y:S02]  /*43890*/  LDL.LU R10, [R1+0x4e8] ;  /* 0x0004e800010a7983 */ /* 0x002ea40000300800 */
[----:B------:R-:W2:Y:S02]  /*438a0*/  LDL.LU R11, [R1+0x4ec] ;  /* 0x0004ec00010b7983 */ /* 0x000ea40000300800 */
[----:B--2---:R0:W-:Y:S01]  /*438b0*/  STL.64 [R1+0x65b8], R10 ;  /* 0x0065b80a01007387 */ /* 0x0041e20000100a00 */
[----:B----4-:R-:W-:Y:S03]  /*438c0*/  STL.64 [R1+0x65b0], R8 ;  /* 0x0065b00801007387 */ /* 0x010fe60000100a00 */
[----:B0-----:R-:W3:Y:S01]  /*438d0*/  LDL.64 R10, [R1+0x28] ;  /* 0x00002800010a7983 */ /* 0x001ee20000100a00 */
[----:B------:R-:W2:Y:S02]  /*438e0*/  LDL.LU R16, [R1+0x4b0] ;  /* 0x0004b00001107983 */ /* 0x000ea40000300800 */
[----:B------:R-:W2:Y:S02]  /*438f0*/  LDL.LU R17, [R1+0x4b4] ;  /* 0x0004b40001117983 */ /* 0x000ea40000300800 */
[----:B------:R-:W4:Y:S01]  /*43900*/  LDL.LU R18, [R1+0x4b8] ;  /* 0x0004b80001127983 */ /* 0x000f220000300800 */
[----:B------:R-:W4:Y:S04]  /*43910*/  LDL.LU R19, [R1+0x4bc] ;  /* 0x0004bc0001137983 */ /* 0x000f280000300800 */
[----:B----4-:R-:W-:Y:S01]  /*43920*/  STL.64 [R1+0x6570], R18 ;  /* 0x0065701201007387 */ /* 0x010fe20000100a00 */
[----:B--2---:R0:W-:Y:S03]  /*43930*/  STL.64 [R1+0x6568], R16 ;  /* 0x0065681001007387 */ /* 0x0041e60000100a00 */
[----:B0-----:R-:W2:Y:S01]  /*43940*/  LDL.LU R16, [R1+0x4c0] ;  /* 0x0004c00001107983 */ /* 0x001ea20000300800 */
[----:B------:R-:W2:Y:S02]  /*43950*/  LDL.LU R17, [R1+0x4c4] ;  /* 0x0004c40001117983 */ /* 0x000ea40000300800 */
[----:B------:R-:W4:Y:S02]  /*43960*/  LDL.LU R18, [R1+0x4c8] ;  /* 0x0004c80001127983 */ /* 0x000f240000300800 */
[----:B------:R-:W4:Y:S02]  /*43970*/  LDL.LU R19, [R1+0x4cc] ;  /* 0x0004cc0001137983 */ /* 0x000f240000300800 */
[----:B----4-:R0:W-:Y:S01]  /*43980*/  STL.64 [R1+0x6580], R18 ;  /* 0x0065801201007387 */ /* 0x0101e20000100a00 */
[----:B--2---:R-:W-:Y:S03]  /*43990*/  STL.64 [R1+0x6578], R16 ;  /* 0x0065781001007387 */ /* 0x004fe60000100a00 */
[----:B0-----:R-:W2:Y:S01]  /*439a0*/  LDL.64 R18, [R1+0x8] ;  /* 0x0000080001127983 */ /* 0x001ea20000100a00 */
[----:B------:R-:W-:-:S02]  /*439b0*/  IMAD.MOV.U32 R25, RZ, RZ, R14 ;  /* 0x000000ffff197224 */ /* 0x000fc400078e000e */
[----:B------:R-:W-:Y:S01]  /*439c0*/  IMAD.MOV.U32 R26, RZ, RZ, R15 ;  /* 0x000000ffff1a7224 */ /* 0x000fe200078e000f */
[----:B--2---:R0:W-:Y:S04]  /*439d0*/  STL.64 [R1+0x6598], R18 ;  /* 0x0065981201007387 */ /* 0x0041e80000100a00 */
[----:B0-----:R-:W2:Y:S01]  /*439e0*/  LDL.64 R18, [R1+0x18] ;  /* 0x0000180001127983 */ /* 0x001ea20000100a00 */
[----:B------:R-:W4:Y:S02]  /*439f0*/  LDL.LU R24, [R1+0x4a0] ;  /* 0x0004a00001187983 */ /* 0x000f240000300800 */
[----:B------:R-:W2:Y:S02]  /*43a00*/  LDL.LU R14, [R1+0x65cc] ;  /* 0x0065cc00010e7983 */ /* 0x000ea40000300800 */
[----:B------:R-:W2:Y:S01]  /*43a10*/  LDL.LU R15, [R1+0x65c8] ;  /* 0x0065c800010f7983 */ /* 0x000ea20000300800 */
[----:B------:R-:W2:Y:S01]  /*43a20*/  LDL.LU R27, [R1+0x4ac] ;  /* 0x0004ac00011b7983 */ /* 0x000ea20000300800 */
[----:B---3--:R-:W-:Y:S01]  /*43a30*/  HMMA.16816.F32 R4, R20, R10, R4 ;  /* 0x0000000a1404723c */ /* 0x008fe20000001804 */
[----:B------:R-:W-:-:S02]  /*43a40*/  IMAD.MOV.U32 R13, RZ, RZ, R10 ;  /* 0x000000ffff0d7224 */ /* 0x000fc400078e000a */
[----:B------:R-:W-:Y:S01]  /*43a50*/  IMAD.MOV.U32 R12, RZ, RZ, R11 ;  /* 0x000000ffff0c7224 */ /* 0x000fe200078e000b */
[----:B--2---:R0:W-:Y:S01]  /*43a60*/  STL.64 [R1+0x6590], R26 ;  /* 0x0065901a01007387 */ /* 0x0041e20000100a00 */
[----:B----4-:R1:W-:Y:S02]  /*43a70*/  STL.64 [R1+0x6588], R24 ;  /* 0x0065881801007387 */ /* 0x0103e40000100a00 */
[----:B0-----:R-:W-:Y:S01]  /*43a80*/  IMAD.MOV.U32 R26, RZ, RZ, R14 ;  /* 0x000000ffff1a7224 */ /* 0x001fe200078e000e */
[----:B-1----:R-:W2:Y:S01]  /*43a90*/  LDL.LU R24, [R1+0x4d0] ;  /* 0x0004d00001187983 */ /* 0x002ea20000300800 */
[----:B------:R-:W2:Y:S02]  /*43aa0*/  LDL.LU R25, [R1+0x4d4] ;  /* 0x0004d40001197983 */ /* 0x000ea40000300800 */
[----:B------:R-:W3:Y:S02]  /*43ab0*/  LDL.LU R14, [R1+0x65c4] ;  /* 0x0065c400010e7983 */ /* 0x000ee40000300800 */
[----:B------:R-:W-:-:S02]  /*43ac0*/  IMAD.MOV.U32 R27, RZ, RZ, R15 ;  /* 0x000000ffff1b7224 */ /* 0x000fc400078e000f */
[----:B------:R-:W3:Y:S01]  /*43ad0*/  LDL.LU R15, [R1+0x65c0] ;  /* 0x0065c000010f7983 */ /* 0x000ee20000300800 */
[----:B------:R-:W4:Y:S02]  /*43ae0*/  LDL.LU.64 R10, [R1+0x65b8] ;  /* 0x0065b800010a7983 */ /* 0x000f240000300a00 */
[----:B------:R-:W4:Y:S05]  /*43af0*/  LDL.LU.64 R8, [R1+0x65b0] ;  /* 0x0065b00001087983 */ /* 0x000f2a0000300a00 */
[----:B------:R0:W-:Y:S01]  /*43b00*/  STL.64 [R1+0x4f0], R4 ;  /* 0x0004f00401007387 */ /* 0x0001e20000100a00 */
[----:B------:R1:W-:Y:S01]  /*43b10*/  STL [R1+0x4f8], R6 ;  /* 0x0004f80601007387 */ /* 0x0003e20000100800 */
[----:B0-----:R-:W-:-:S03]  /*43b20*/  IMAD.MOV.U32 R5, RZ, RZ, R7 ;  /* 0x000000ffff057224 */ /* 0x001fc600078e0007 */
[----:B-1----:R-:W2:Y:S01]  /*43b30*/  LDL.LU.64 R6, [R1+0x65a8] ;  /* 0x0065a80001067983 */ /* 0x002ea20000300a00 */
[----:B------:R-:W-:Y:S02]  /*43b40*/  STL [R1+0x64e4], R12 ;  /* 0x0064e40c01007387 */ /* 0x000fe40000100800 */
[----:B------:R-:W-:Y:S02]  /*43b50*/  STL [R1+0x64e0], R13 ;  /* 0x0064e00d01007387 */ /* 0x000fe40000100800 */
[----:B------:R-:W-:Y:S01]  /*43b60*/  STL [R1+0x5d10], R5 ;  /* 0x005d100501007387 */ /* 0x000fe20000100800 */
[C---:B----4-:R-:W-:Y:S11]  /*43b70*/  HMMA.16816.F32 R8, R20.reuse, R18, R8 ;  /* 0x000000121408723c */ /* 0x050ff60000001808 */
[----:B------:R-:W-:Y:S11]  /*43b80*/  @!UPT UIADD3 URZ, URZ, URZ, URZ ;  /* 0x0000003f3f3ff290 */ /* 0x000ff6000fffe03f */
[----:B------:R-:W-:Y:S01]  /*43b90*/  @!UPT UIADD3 URZ, URZ, URZ, URZ ;  /* 0x0000003f3f3ff290 */ /* 0x000fe2000fffe03f */
[----:B------:R0:W-:Y:S01]  /*43ba0*/  STL.64 [R1+0x4e0], R8 ;  /* 0x0004e00801007387 */ /* 0x0001e20000100a00 */
[----:B------:R1:W-:Y:S02]  /*43bb0*/  STL.64 [R1+0x4e8], R10 ;  /* 0x0004e80a01007387 */ /* 0x0003e40000100a00 */
[----:B0-----:R-:W-:Y:S01]  /*43bc0*/  IMAD.MOV.U32 R9, RZ, RZ, R18 ;  /* 0x000000ffff097224 */ /* 0x001fe200078e0012 */
[----:B-1----:R-:W4:Y:S01]  /*43bd0*/  LDL.LU.64 R10, [R1+0x65a0] ;  /* 0x0065a000010a7983 */ /* 0x002f220000300a00 */
[----:B------:R-:W-:Y:S02]  /*43be0*/  IMAD.MOV.U32 R8, RZ, RZ, R19 ;  /* 0x000000ffff087224 */ /* 0x000fe400078e0013 */
[----:B------:R-:W2:Y:S02]  /*43bf0*/  LDL.LU.64 R18, [R1+0x6598] ;  /* 0x0065980001127983 */ /* 0x000ea40000300a00 */
[----:B--2---:R-:W-:Y:S01]  /*43c00*/  HMMA.16816.F32 R24, R20, R18, R24 ;  /* 0x000000121418723c */ /* 0x004fe20000001818 */
[----:B------:R-:W-:-:S02]  /*43c10*/  IMAD.MOV.U32 R12, RZ, RZ, R18 ;  /* 0x000000ffff0c7224 */ /* 0x000fc400078e0012 */
[----:B------:R-:W-:Y:S11]  /*43c20*/  IMAD.MOV.U32 R13, RZ, RZ, R19 ;  /* 0x000000ffff0d7224 */ /* 0x000ff600078e0013 */
[----:B------:R-:W-:Y:S09]  /*43c30*/  @!UPT UIADD3 URZ, URZ, URZ, URZ ;  /* 0x0000003f3f3ff290 */ /* 0x000ff2000fffe03f */
[----:B------:R-:W-:Y:S01]  /*43c40*/  STL.64 [R1+0x4d0], R24 ;  /* 0x0004d01801007387 */ /* 0x000fe20000100a00 */
[----:B------:R0:W-:Y:S03]  /*43c50*/  STL.64 [R1+0x4d8], R26 ;  /* 0x0004d81a01007387 */ /* 0x0001e60000100a00 */
[----:B0-----:R-:W2:Y:S01]  /*43c60*/  LDL.LU.64 R26, [R1+0x6590] ;  /* 0x00659000011a7983 */ /* 0x001ea20000300a00 */
[----:B------:R-:W2:Y:S02]  /*43c70*/  LDL.LU.64 R24, [R1+0x6588] ;  /* 0x0065880001187983 */ /* 0x000ea40000300a00 */
[----:B------:R-:W3:Y:S02]  /*43c80*/  LDL.LU.64 R18, [R1+0x6580] ;  /* 0x0065800001127983 */ /* 0x000ee40000300a00 */
[----:B------:R-:W3:Y:S02]  /*43c90*/  LDL.LU.64 R16, [R1+0x6578] ;  /* 0x0065780001107983 */ /* 0x000ee40000300a00 */
[C---:B---3--:R-:W-:Y:S11]  /*43ca0*/  HMMA.16816.F32 R16, R20.reuse, R14, R16 ;  /* 0x0000000e1410723c */ /* 0x048ff60000001810 */
[----:B------:R-:W-:Y:S11]  /*43cb0*/  @!UPT UIADD3 URZ, URZ, URZ, URZ ;  /* 0x0000003f3f3ff290 */ /* 0x000ff6000fffe03f */
[----:B------:R-:W-:Y:S01]  /*43cc0*/  @!UPT UIADD3 URZ, URZ, URZ, URZ ;  /* 0x0000003f3f3ff290 */ /* 0x000fe2000fffe03f */
[----:B------:R-:W-:Y:S01]  /*43cd0*/  STL.64 [R1+0x4c0], R16 ;  /* 0x0004c01001007387 */ /* 0x000fe20000100a00 */
[----:B------:R0:W-:Y:S03]  /*43ce0*/  STL.64 [R1+0x4c8], R18 ;  /* 0x0004c81201007387 */ /* 0x0001e60000100a00 */
[----:B0-----:R-:W3:Y:S01]  /*43cf0*/  LDL.LU.64 R18, [R1+0x6570] ;  /* 0x0065700001127983 */ /* 0x001ee20000300a00 */
[----:B------:R-:W3:Y:S02]  /*43d00*/  LDL.LU.64 R16, [R1+0x6568] ;  /* 0x0065680001107983 */ /* 0x000ee40000300a00 */
[----:B------:R0:W-:Y:S02]  /*43d10*/  STL.64 [R1+0x6478], R14 ;  /* 0x0064780e01007387 */ /* 0x0001e40000100a00 */
[----:B------:R-:W-:Y:S01]  /*43d20*/  STL.64 [R1+0x64e8], R12 ;  /* 0x0064e80c01007387 */ /* 0x000fe20000100a00 */
[----:B0-----:R-:W2:Y:S04]  /*43d30*/  LDL.64 R14, [R1+0x68] ;  /* 0x00006800010e7983 */ /* 0x001ea80000100a00 */
[----:B--2---:R3:W-:Y:S01]  /*43d40*/  STL.64 [R1+0x64f0], R14 ;  /* 0x0064f00e01007387 */ /* 0x0047e20000100a00 */
[----:B----4-:R-:W-:Y:S02]  /*43d50*/  STL.64 [R1+0x6500], R10 ;  /* 0x0065000a01007387 */ /* 0x010fe40000100a00 */
[----:B------:R0:W-:Y:S01]  /*43d60*/  STL.64 [R1+0x64f8], R8 ;  /* 0x0064f80801007387 */ /* 0x0001e20000100a00 */
[C---:B---3--:R-:W-:Y:S08]  /*43d70*/  HMMA.16816.F32 R12, R20.reuse, R10, R16 ;  /* 0x0000000a140c723c */ /* 0x048ff00000001810 */
[C---:B0-----:R-:W-:Y:S01]  /*43d80*/  HMMA.16816.F32 R8, R20.reuse, R6, R24 ;  /* 0x000000061408723c */ /* 0x041fe20000001818 */
[----:B------:R-:W0:Y:S11]  /*43d90*/  LDSM.16.MT88.4 R16, [R2+0x2100] ;  /* 0x002100000210783b */ /* 0x000e360000004200 */
[----:B------:R-:W-:Y:S03]  /*43da0*/  @!UPT UIADD3 URZ, URZ, URZ, URZ ;  /* 0x0000003f3f3ff290 */ /* 0x000fe6000fffe03f */
[----:B------:R-:W-:Y:S01]  /*43db0*/  STL.64 [R1+0x4b0], R12 ;  /* 0x0004b00c01007387 */ /* 0x000fe20000100a00 */
[----:B------:R-:W-:Y:S02]  /*43dc0*/  STL.64 [R1+0x4b8], R14 ;  /* 0x0004b80e01007387 */ /* 0x000fe40000100a00 */
[----:B------:R1:W-:Y:S02]  /*43dd0*/  STL.64 [R1+0x6528], R6 ;  /* 0x0065280601007387 */ /* 0x0003e40000100a00 */
[----:B------:R-:W2:Y:S03]  /*43de0*/  LDL.LU R4, [R1+0x7f0] ;  /* 0x0007f00001047983 */ /* 0x000ea60000300800 */
[----:B------:R-:W-:Y:S01]  /*43df0*/  STL.64 [R1+0x4a0], R8 ;  /* 0x0004a00801007387 */ /* 0x000fe20000100a00 */
[----:B------:R-:W-:Y:S02]  /*43e00*/  STL.64 [R1+0x4a8], R10 ;  /* 0x0004a80a01007387 */ /* 0x000fe40000100a00 */
[----:B------:R-:W2:Y:S01]  /*43e10*/  LDL.LU R5, [R1+0x7f4] ;  /* 0x0007f40001057983 */ /* 0x000ea20000300800 */
[----:B-1----:R-:W3:Y:S01]  /*43e20*/  LDL.LU R6, [R1+0x7f8] ;  /* 0x0007f80001067983 */ /* 0x002ee20000300800 */
[----:B------:R-:W3:Y:S03]  /*43e30*/  LDL.LU R7, [R1+0x7fc] ;  /* 0x0007fc0001077983 */ /* 0x000ee60000300800 */
[----:B---3--:R1:W-:Y:S01]  /*43e40*/  STL.64 [R1+0x6538], R6 ;  /* 0x0065380601007387 */ /* 0x0083e20000100a00 */
[----:B--2---:R-:W-:Y:S03]  /*43e50*/  STL.64 [R1+0x6530], R4 ;  /* 0x0065300401007387 */ /* 0x004fe60000100a00 */
[----:B-1----:R-:W2:Y:S04]  /*43e60*/  LDL R6, [R1+0xb8] ;  /* 0x0000b80001067983 */ /* 0x002ea80000100800 */
[----:B------:R-:W2:Y:S01]  /*43e70*/  LDL R7, [R1+0xbc] ;  /* 0x0000bc0001077983 */ /* 0x000ea20000100800 */
[----:B------:R-:W3:Y:S02]  /*43e80*/  LDL.LU R24, [R1+0x820] ;  /* 0x0008200001187983 */ /* 0x000ee40000300800 */
[----:B------:R-:W3:Y:S02]  /*43e90*/  LDL.LU R25, [R1+0x824] ;  /* 0x0008240001197983 */ /* 0x000ee40000300800 */
[----:B------:R-:W3:Y:S01]  /*43ea0*/  LDL.LU R26, [R1+0x828] ;  /* 0x00082800011a7983 */ /* 0x000ee20000300800 */
[----:B------:R-:W3:Y:S04]  /*43eb0*/  LDL.LU R27, [R1+0x82c] ;  /* 0x00082c00011b7983 */ /* 0x000ee80000300800 */
[----:B--2---:R1:W-:Y:S04]  /*43ec0*/  STL.64 [R1+0x6548], R6 ;  /* 0x0065480601007387 */ /* 0x0043e80000100a00 */
[----:B-1----:R-:W2:Y:S04]  /*43ed0*/  LDL.64 R6, [R1+0xc8] ;  /* 0x0000c80001067983 */ /* 0x002ea80000100a00 */
[----:B--2---:R1:W-:Y:S01]  /*43ee0*/  STL.64 [R1+0x6560], R6 ;  /* 0x0065600601007387 */ /* 0x0043e20000100a00 */
[----:B------:R-:W2:Y:S02]  /*43ef0*/  LDL R14, [R1+0x78] ;  /* 0x00007800010e7983 */ /* 0x000ea40000100800 */
[----:B------:R-:W2:Y:S01]  /*43f00*/  LDL R15, [R1+0x7c] ;  /* 0x00007c00010f7983 */ /* 0x000ea20000100800 */
[----:B-1----:R-:W3:Y:S04]  /*43f10*/  LDL.64 R6, [R1+0x38] ;  /* 0x0000380001067983 */ /* 0x002ee80000100a00 */
[----:B--2---:R1:W-:Y:S04]  /*43f20*/  STL.64 [R1+0x6508], R14 ;  /* 0x0065080e01007387 */ /* 0x0043e80000100a00 */
[----:B-1----:R-:W2:Y:S04]  /*43f30*/  LDL.64 R14, [R1+0x88] ;  /* 0x00008800010e7983 */ /* 0x002ea80000100a00 */
[----:B--2---:R1:W-:Y:S04]  /*43f40*/  STL.64 [R1+0x6520], R14 ;  /* 0x0065200e01007387 */ /* 0x0043e80000100a00 */
[----:B-1----:R-:W2:Y:S04]  /*43f50*/  LDL.64 R14, [R1+0xa8] ;  /* 0x0000a800010e7983 */ /* 0x002ea80000100a00 */
[----:B--2---:R1:W-:Y:S01]  /*43f60*/  STL.64 [R1+0x6540], R14 ;  /* 0x0065400e01007387 */ /* 0x0043e20000100a00 */
[----:B------:R-:W2:Y:S02]  /*43f70*/  LDL.LU R12, [R1+0x800] ;  /* 0x00080000010c7983 */ /* 0x000ea40000300800 */
[----:B------:R-:W2:Y:S01]  /*43f80*/  LDL.LU R13, [R1+0x804] ;  /* 0x00080400010d7983 */ /* 0x000ea20000300800 */
[----:B-1----:R-:W4:Y:S01]  /*43f90*/  LDL.LU R14, [R1+0x808] ;  /* 0x00080800010e7983 */ /* 0x002f220000300800 */
[----:B------:R-:W4:Y:S01]  /*43fa0*/  LDL.LU R15, [R1+0x80c] ;  /* 0x00080c00010f7983 */ /* 0x000f220000300800 */
[----:B---3--:R-:W-:Y:S02]  /*43fb0*/  HMMA.16816.F32 R24, R20, R6, R24 ;  /* 0x000000061418723c */ /* 0x008fe40000001818 */
[----:B----4-:R-:W-:Y:S01]  /*43fc0*/  STL.64 [R1+0x6558], R14 ;  /* 0x0065580e01007387 */ /* 0x010fe20000100a00 */
[----:B--2---:R1:W-:Y:S03]  /*43fd0*/  STL.64 [R1+0x6550], R12 ;  /* 0x0065500c01007387 */ /* 0x0043e60000100a00 */
[----:B-1----:R-:W2:Y:S01]  /*43fe0*/  LDL.LU R12, [R1+0x810] ;  /* 0x00081000010c7983 */ /* 0x002ea20000300800 */
[----:B------:R-:W2:Y:S02]  /*43ff0*/  LDL.LU R13, [R1+0x814] ;  /* 0x00081400010d7983 */ /* 0x000ea40000300800 */
[----:B------:R-:W2:Y:S02]  /*44000*/  LDL.LU R14, [R1+0x818] ;  /* 0x00081800010e7983 */ /* 0x000ea40000300800 */
[----:B------:R-:W2:Y:S01]  /*44010*/  LDL.LU R15, [R1+0x81c] ;  /* 0x00081c00010f7983 */ /* 0x000ea20000300800 */
[----:B------:R-:W3:Y:S01]  /*44020*/  LDL.LU R8, [R1+0x7c0] ;  /* 0x0007c00001087983 */ /* 0x000ee20000300800 */
[----:B------:R-:W3:Y:S02]  /*44030*/  LDL.LU R9, [R1+0x7c4] ;  /* 0x0007c40001097983 */ /* 0x000ee40000300800 */
[----:B------:R-:W4:Y:S02]  /*44040*/  LDL.LU R10, [R1+0x7c8] ;  /* 0x0007c800010a7983 */ /* 0x000f240000300800 */
[----:B------:R-:W4:Y:S02]  /*44050*/  LDL.LU R11, [R1+0x7cc] ;  /* 0x0007cc00010b7983 */ /* 0x000f240000300800 */
[----:B----4-:R-:W-:Y:S01]  /*44060*/  STL.64 [R1+0x6518], R10 ;  /* 0x0065180a01007387 */ /* 0x010fe20000100a00 */
[----:B---3--:R1:W-:Y:S03]  /*44070*/  STL.64 [R1+0x6510], R8 ;  /* 0x0065100801007387 */ /* 0x0083e60000100a00 */
[----:B-1----:R-:W3:Y:S01]  /*44080*/  LDL.LU R8, [R1+0x7d0] ;  /* 0x0007d00001087983 */ /* 0x002ee20000300800 */
[----:B------:R-:W3:Y:S02]  /*44090*/  LDL.LU R9, [R1+0x7d4] ;  /* 0x0007d40001097983 */ /* 0x000ee40000300800 */
[----:B------:R-:W3:Y:S02]  /*440a0*/  LDL.LU R10, [R1+0x7d8] ;  /* 0x0007d800010a7983 */ /* 0x000ee40000300800 */
[----:B0-----:R0:W-:Y:S01]  /*440b0*/  STL.64 [R1+0x63a0], R18 ;  /* 0x0063a01201007387 */ /* 0x0011e20000100a00 */
[----:B------:R-:W-:Y:S04]  /*440c0*/  STL.64 [R1+0x6398], R16 ;  /* 0x0063981001007387 */ /* 0x000fe80000100a00 */
[----:B0-----:R-:W4:Y:S01]  /*440d0*/  LDL.64 R18, [R1+0x98] ;  /* 0x0000980001127983 */ /* 0x001f220000100a00 */
[----:B------:R0:W-:Y:S02]  /*440e0*/  STL.64 [R1+0x9e0], R24 ;  /* 0x0009e01801007387 */ /* 0x0001e40000100a00 */
[----:B------:R1:W-:Y:S02]  /*440f0*/  STL.64 [R1+0x9e8], R26 ;  /* 0x0009e81a01007387 */ /* 0x0003e40000100a00 */
[----:B0-----:R-:W-:-:S02]  /*44100*/  IMAD.MOV.U32 R25, RZ, RZ, R6 ;  /* 0x000000ffff197224 */ /* 0x001fc400078e0006 */
[----:B------:R-:W-:Y:S02]  /*44110*/  IMAD.MOV.U32 R24, RZ, RZ, R7 ;  /* 0x000000ffff187224 */ /* 0x000fe400078e0007 */
[----:B------:R-:W2:Y:S02]  /*44120*/  LDL.LU.64 R6, [R1+0x6560] ;  /* 0x0065600001067983 */ /* 0x000ea40000300a00 */
[C---:B--2---:R-:W-:Y:S01]  /*44130*/  HMMA.16816.F32 R12, R20.reuse, R6, R12 ;  /* 0x00000006140c723c */ /* 0x044fe2000000180c */
[----:B-1----:R-:W-:Y:S02]  /*44140*/  IMAD.MOV.U32 R27, RZ, RZ, R6 ;  /* 0x000000ffff1b7224 */ /* 0x002fe400078e0006 */
[----:B------:R-:W-:Y:S11]  /*44150*/  IMAD.MOV.U32 R26, RZ, RZ, R7 ;  /* 0x000000ffff1a7224 */ /* 0x000ff600078e0007 */
[----:B------:R-:W-:Y:S09]  /*44160*/  @!UPT UIADD3 URZ, URZ, URZ, URZ ;  /* 0x0000003f3f3ff290 */ /* 0x000ff2000fffe03f */
[----:B------:R-:W-:Y:S01]  /*44170*/  STL.64 [R1+0x820], R12 ;  /* 0x0008200c01007387 */ /* 0x000fe20000100a00 */
[----:B------:R0:W-:Y:S03]  /*44180*/  STL.64 [R1+0x828], R14 ;  /* 0x0008280e01007387 */ /* 0x0001e60000100a00 */
[----:B0-----:R-:W2:Y:S01]  /*44190*/  LDL.LU.64 R14, [R1+0x6558] ;  /* 0x00655800010e7983 */ /* 0x001ea20000300a00 */
[----:B------:R-:W2:Y:S02]  /*441a0*/  LDL.LU.64 R12, [R1+0x6550] ;  /* 0x00655000010c7983 */ /* 0x000ea40000300a00 */
[----:B------:R-:W2:Y:S02]  /*441b0*/  LDL.LU.64 R6, [R1+0x6548] ;  /* 0x0065480001067983 */ /* 0x000ea40000300a00 */
[----:B------:R-:W-:Y:S01]  /*441c0*/  IMAD.MOV.U32 R11, RZ, RZ, R0 ;  /* 0x000000ffff0b7224 */ /* 0x000fe200078e0000 */
[C---:B--2---:R-:W-:Y:S01]  /*441d0*/  HMMA.16816.F32 R4, R20.reuse, R6, R12 ;  /* 0x000000061404723c */ /* 0x044fe2000000180c */
[----:B------:R-:W2:Y:S11]  /*441e0*/  LDL.LU.64 R14, [R1+0x6540] ;  /* 0x00654000010e7983 */ /* 0x000eb60000300a00 */
[----:B------:R-:W-:Y:S11]  /*441f0*/  @!UPT UIADD3 URZ, URZ, URZ, URZ ;  /* 0x0000003f3f3ff290 */ /* 0x000ff6000fffe03f */
[----:B------:R-:W-:Y:S01]  /*44200*/  STL.64 [R1+0x810], R4 ;  /* 0x0008100401007387 */ /* 0x000fe20000100a00 */
[----:B------:R0:W-:Y:S02]  /*44210*/  STL [R1+0x818], R6 ;  /* 0x0008180601007387 */ /* 0x0001e40000100800 */
[----:B------:R-:W-:Y:S02]  /*44220*/  IMAD.MOV.U32 R0, RZ, RZ, R7 ;  /* 0x000000ffff007224 */ /* 0x000fe400078e0007 */
[----:B0-----:R-:W2:Y:S01]  /*44230*/  LDL.LU.64 R6, [R1+0x6538] ;  /* 0x0065380001067983 */ /* 0x001ea20000300a00 */
[----:B------:R-:W2:Y:S02]  /*44240*/  LDL.LU.64 R4, [R1+0x6530] ;  /* 0x0065300001047983 */ /* 0x000ea40000300a00 */
[----:B------:R-:W-:Y:S01]  /*44250*/  STL [R1+0x5bc4], R0 ;  /* 0x005bc40001007387 */ /* 0x000fe20000100800 */
[C---:B--2---:R-:W-:Y:S11]  /*44260*/  HMMA.16816.F32 R4, R20.reuse, R14, R4 ;  /* 0x0000000e1404723c */ /* 0x044ff60000001804 */
[----:B------:R-:W-:Y:S11]  /*44270*/  @!UPT UIADD3 URZ, URZ, URZ, URZ ;  /* 0x0000003f3f3ff290 */ /* 0x000ff6000fffe03f */
[----:B------:R-:W-:Y:S01]  /*44280*/  @!UPT UIADD3 URZ, URZ, URZ, URZ ;  /* 0x0000003f3f3ff290 */ /* 0x000fe2000fffe03f */
[----:B------:R-:W-:Y:S01]  /*44290*/  STL.64 [R1+0x800], R4 ;  /* 0x0008000401007387 */ /* 0x000fe20000100a00 */
[----:B------:R0:W-:Y:S03]  /*442a0*/  STL.64 [R1+0x808], R6 ;  /* 0x0008080601007387 */ /* 0x0001e60000100a00 */
[----:B0-----:R-:W2:Y:S01]  /*442b0*/  LDL.LU.64 R6, [R1+0x6528] ;  /* 0x0065280001067983 */ /* 0x001ea20000300a00 */
[----:B------:R-:W-:Y:S02]  /*442c0*/  IMAD.MOV.U32 R5, RZ, RZ, R14 ;  /* 0x000000ffff057224 */ /* 0x000fe400078e000e */
[----:B------:R-:W-:Y:S02]  /*442d0*/  IMAD.MOV.U32 R4, RZ, RZ, R15 ;  /* 0x000000ffff047224 */ /* 0x000fe400078e000f */
[----:B------:R-:W3:Y:S04]  /*442e0*/  LDL.LU.64 R14, [R1+0x6520] ;  /* 0x00652000010e7983 */ /* 0x000ee80000300a00 */
[----:B--2---:R-:W-:Y:S01]  /*442f0*/  STL.64 [R1+0x6460], R6 ;  /* 0x0064600601007387 */ /* 0x004fe20000100a00 */
[----:B------:R0:W-:Y:S03]  /*44300*/  STL.64 [R1+0x6458], R4 ;  /* 0x0064580401007387 */ /* 0x0001e60000100a00 */
[----:B0-----:R-:W4:Y:S01]  /*44310*/  LDL.LU R4, [R1+0x7e0] ;  /* 0x0007e00001047983 */ /* 0x001f220000300800 */
[----:B------:R-:W4:Y:S02]  /*44320*/  LDL.LU R5, [R1+0x7e4] ;  /* 0x0007e40001057983 */ /* 0x000f240000300800 */
[----:B------:R-:W4:Y:S02]  /*44330*/  LDL.LU R6, [R1+0x7e8] ;  /* 0x0007e80001067983 */ /* 0x000f240000300800 */
[----:B------:R-:W4:Y:S01]  /*44340*/  LDL.LU R7, [R1+0x7ec] ;  /* 0x0007ec0001077983 */ /* 0x000f220000300800 */
[----:B---3--:R-:W-:Y:S01]  /*44350*/  HMMA.16816.F32 R8, R20, R14, R8 ;  /* 0x0000000e1408723c */ /* 0x008fe20000001808 */
[----:B------:R-:W-:-:S02]  /*44360*/  IMAD.MOV.U32 R29, RZ, RZ, R14 ;  /* 0x000000ffff1d7224 */ /* 0x000fc400078e000e */
[----:B------:R-:W-:-:S05]  /*44370*/  IMAD.MOV.U32 R3, RZ, RZ, R15 ;  /* 0x000000ffff037224 */ /* 0x000fca00078e000f */
[C---:B----4-:R-:W-:Y:S11]  /*44380*/  HMMA.16816.F32 R4, R20.reuse, R18, R4 ;  /* 0x000000121404723c */ /* 0x050ff60000001804 */
[----:B------:R-:W-:Y:S11]  /*44390*/  @!UPT UIADD3 URZ, URZ, URZ, URZ ;  /* 0x0000003f3f3ff290 */ /* 0x000ff6000fffe03f */
[----:B------:R-:W-:Y:S01]  /*443a0*/  @!UPT UIADD3 URZ, URZ, URZ, URZ ;  /* 0x0000003f3f3ff290 */ /* 0x000fe2000fffe03f */
[----:B------:R-:W-:Y:S01]  /*443b0*/  STL.64 [R1+0x7f0], R4 ;  /* 0x0007f00401007387 */ /* 0x000fe20000100a00 */
[----:B------:R0:W-:Y:S03]  /*443c0*/  STL.64 [R1+0x7f8], R6 ;  /* 0x0007f80601007387 */ /* 0x0001e60000100a00 */
[----:B0-----:R-:W2:Y:S01]  /*443d0*/  LDL.64 R6, [R1+0x58] ;  /* 0x0000580001067983 */ /* 0x001ea20000100a00 */
[----:B------:R0:W-:Y:S02]  /*443e0*/  STL.64 [R1+0x6408], R18 ;  /* 0x0064081201007387 */ /* 0x0001e40000100a00 */
[----:B------:R-:W3:Y:S02]  /*443f0*/  LDL.LU R16, [R1+0x7b0] ;  /* 0x0007b00001107983 */ /* 0x000ee40000300800 */
[----:B------:R-:W3:Y:S01]  /*44400*/  LDL.LU R17, [R1+0x7b4] ;  /* 0x0007b40001117983 */ /* 0x000ee20000300800 */
[----:B0-----:R-:W3:Y:S01]  /*44410*/  LDL.LU R18, [R1+0x7b8] ;  /* 0x0007b80001127983 */ /* 0x001ee20000300800 */
[----:B------:R-:W3:Y:S02]  /*44420*/  LDL.LU R19, [R1+0x7bc] ;  /* 0x0007bc0001137983 */ /* 0x000ee40000300800 */
[----:B------:R-:W-:Y:S02]  /*44430*/  STL.64 [R1+0x7e0], R8 ;  /* 0x0007e00801007387 */ /* 0x000fe40000100a00 */
[----:B------:R0:W-:Y:S02]  /*44440*/  STL.64 [R1+0x7e8], R10 ;  /* 0x0007e80a01007387 */ /* 0x0001e40000100a00 */
[----:B0-----:R-:W4:Y:S01]  /*44450*/  LDL.LU.64 R10, [R1+0x6518] ;  /* 0x00651800010a7983 */ /* 0x001f220000300a00 */
[----:B------:R-:W4:Y:S02]  /*44460*/  LDL.LU.64 R8, [R1+0x6510] ;  /* 0x0065100001087983 */ /* 0x000f240000300a00 */
[----:B------:R-:W4:Y:S02]  /*44470*/  LDL.LU.64 R14, [R1+0x6508] ;  /* 0x00650800010e7983 */ /* 0x000f240000300a00 */
[----:B------:R-:W-:Y:S01]  /*44480*/  STL [R1+0x6404], R3 ;  /* 0x0064040301007387 */ /* 0x000fe20000100800 */
[----:B------:R-:W-:Y:S01]  /*44490*/  STL [R1+0x6400], R29 ;  /* 0x0064001d01007387 */ /* 0x000fe20000100800 */
[C---:B----4-:R-:W-:Y:S03]  /*444a0*/  HMMA.16816.F32 R12, R20.reuse, R14, R8 ;  /* 0x0000000e140c723c */ /* 0x050fe60000001808 */
[----:B------:R-:W4:Y:S01]  /*444b0*/  LDL.LU.64 R10, [R1+0x6500] ;  /* 0x00650000010a7983 */ /* 0x000f220000300a00 */
[----:B------:R-:W2:Y:S11]  /*444c0*/  LDL.LU.64 R8, [R1+0x64f8] ;  /* 0x0064f80001087983 */ /* 0x000eb60000300a00 */
[----:B------:R-:W-:Y:S08]  /*444d0*/  @!UPT UIADD3 URZ, URZ, URZ, URZ ;  /* 0x0000003f3f3ff290 */ /* 0x000ff0000fffe03f */
[----:B------:R-:W-:Y:S01]  /*444e0*/  STL.64 [R1+0x7d0], R12 ;  /* 0x0007d00c01007387 */ /* 0x000fe20000100a00 */
[----:B------:R0:W-:Y:S03]  /*444f0*/  STL.64 [R1+0x7d8], R14 ;  /* 0x0007d80e01007387 */ /* 0x0001e60000100a00 */
[----:B0-----:R-:W3:Y:S01]  /*44500*/  LDL.LU.64 R14, [R1+0x64f0] ;  /* 0x0064f000010e7983 */ /* 0x001ee20000300a00 */
[----:B------:R-:W2:Y:S02]  /*44510*/  LDL R28, [R1+0x1de0] ;  /* 0x001de000011c7983 */ /* 0x000ea40000100800 */
[----:B------:R-:W2:Y:S01]  /*44520*/  LDL.LU.64 R12, [R1+0x64e8] ;  /* 0x0064e800010c7983 */ /* 0x000ea20000300a00 */
[----:B---3--:R-:W-:Y:S11]  /*44530*/  HMMA.16816.F32 R16, R20, R14, R16 ;  /* 0x0000000e1410723c */ /* 0x008ff60000001810 */
[----:B------:R-:W-:Y:S11]  /*44540*/  @!UPT UIADD3 URZ, URZ, URZ, URZ ;  /* 0x0000003f3f3ff290 */ /* 0x000ff6000fffe03f */
[----:B------:R-:W-:Y:S01]  /*44550*/  @!UPT UIADD3 URZ, URZ, URZ, URZ ;  /* 0x0000003f3f3ff290 */ /* 0x000fe2000fffe03f */
[----:B------:R0:W-:Y:S01]  /*44560*/  STL.64 [R1+0x7c0], R16 ;  /* 0x0007c01001007387 */ /* 0x0001e20000100a00 */
[----:B------:R1:W-:Y:S02]  /*44570*/  STL [R1+0x7c8], R18 ;  /* 0x0007c81201007387 */ /* 0x0003e40000100800 */
[----:B------:R-:W-:Y:S01]  /*44580*/  IMAD.MOV.U32 R0, RZ, RZ, R19 ;  /* 0x000000ffff007224 */ /* 0x000fe200078e0013 */
[----:B0-----:R-:W3:Y:S01]  /*44590*/  LDL.LU R16, [R1+0x6e0] ;  /* 0x0006e00001107983 */ /* 0x001ee20000300800 */
[----:B------:R-:W3:Y:S02]  /*445a0*/  LDL.LU R17, [R1+0x6e4] ;  /* 0x0006e40001117983 */ /* 0x000ee40000300800 */
[----:B-1----:R-:W3:Y:S02]  /*445b0*/  LDL.LU R18, [R1+0x6e8] ;  /* 0x0006e80001127983 */ /* 0x002ee40000300800 */
[----:B------:R-:W3:Y:S02]  /*445c0*/  LDL.LU R19, [R1+0x6ec] ;  /* 0x0006ec0001137983 */ /* 0x000ee40000300800 */
[----:B------:R-:W-:-:S02]  /*445d0*/  IMAD.MOV.U32 R3, RZ, RZ, R14 ;  /* 0x000000ffff037224 */ /* 0x000fc400078e000e */
[----:B------:R-:W-:Y:S02]  /*445e0*/  IMAD.MOV.U32 R29, RZ, RZ, R15 ;  /* 0x000000ffff1d7224 */ /* 0x000fe400078e000f */
[----:B--2---:R-:W-:Y:S02]  /*445f0*/  IMAD.MOV.U32 R14, RZ, RZ, R12 ;  /* 0x000000ffff0e7224 */ /* 0x004fe400078e000c */
[----:B------:R-:W-:Y:S01]  /*44600*/  IMAD.MOV.U32 R15, RZ, RZ, R13 ;  /* 0x000000ffff0f7224 */ /* 0x000fe200078e000d */
[----:B------:R-:W2:Y:S01]  /*44610*/  LDL.LU R12, [R1+0x64e4] ;  /* 0x0064e400010c7983 */ /* 0x000ea20000300800 */
[----:B------:R-:W2:Y:S03]  /*44620*/  LDL.LU R13, [R1+0x64e0] ;  /* 0x0064e000010d7983 */ /* 0x000ea60000300800 */
[----:B------:R-:W-:Y:S04]  /*44630*/  STL.64 [R1+0x6490], R14 ;  /* 0x0064900e01007387 */ /* 0x000fe80000100a00 */
[----:B---3--:R0:W-:Y:S01]  /*44640*/  STL.64 [R1+0x6418], R18 ;  /* 0x0064181201007387 */ /* 0x0081e20000100a00 */
[----:B------:R-:W-:Y:S03]  /*44650*/  STL.64 [R1+0x6410], R16 ;  /* 0x0064101001007387 */ /* 0x000fe60000100a00 */
[----:B0-----:R-:W3:Y:S01]  /*44660*/  LDL.64 R18, [R1+0xb8] ;  /* 0x0000b80001127983 */ /* 0x001ee20000100a00 */
[----:B------:R-:W-:-:S02]  /*44670*/  IMAD.MOV.U32 R14, RZ, RZ, R9 ;  /* 0x000000ffff0e7224 */ /* 0x000fc400078e0009 */
[----:B------:R-:W-:Y:S01]  /*44680*/  IMAD.MOV.U32 R15, RZ, RZ, R8 ;  /* 0x000000ffff0f7224 */ /* 0x000fe200078e0008 */
[----:B---3--:R0:W-:Y:S02]  /*44690*/  STL.64 [R1+0x6428], R18 ;  /* 0x0064281201007387 */ /* 0x0081e40000100a00 */
[----:B0-----:R-:W-:Y:S02]  /*446a0*/  IMAD.MOV.U32 R18, RZ, RZ, R27 ;  /* 0x000000ffff127224 */ /* 0x001fe400078e001b */
[----:B------:R-:W-:Y:S01]  /*446b0*/  IMAD.MOV.U32 R19, RZ, RZ, R26 ;  /* 0x000000ffff137224 */ /* 0x000fe200078e001a */
[----:B------:R-:W3:Y:S01]  /*446c0*/  LDL.LU R27, [R1+0x64dc] ;  /* 0x0064dc00011b7983 */ /* 0x000ee20000300800 */
[----:B------:R-:W3:Y:S02]  /*446d0*/  LDL.LU R26, [R1+0x64d8] ;  /* 0x0064d800011a7983 */ /* 0x000ee40000300800 */
[----:B------:R-:W-:Y:S01]  /*446e0*/  STL.64 [R1+0x64a8], R14 ;  /* 0x0064a80e01007387 */ /* 0x000fe20000100a00 */
[----:B------:R0:W-:Y:S01]  /*446f0*/  STL.64 [R1+0x6440], R18 ;  /* 0x0064401201007387 */ /* 0x0001e20000100a00 */
[----:B------:R-:W3:Y:S02]  /*44700*/  LDL.LU R16, [R1+0x7a0] ;  /* 0x0007a00001107983 */ /* 0x000ee40000300800 */
[----:B------:R-:W3:Y:S01]  /*44710*/  LDL.LU R17, [R1+0x7a4] ;  /* 0x0007a40001117983 */ /* 0x000ee20000300800 */
[----:B0-----:R-:W3:Y:S01]  /*44720*/  LDL.LU R18, [R1+0x7a8] ;  /* 0x0007a80001127983 */ /* 0x001ee20000300800 */
[----:B------:R-:W3:Y:S02]  /*44730*/  LDL.LU R19, [R1+0x7ac] ;  /* 0x0007ac0001137983 */ /* 0x000ee40000300800 */
[----:B--2---:R-:W-:-:S02]  /*44740*/  IMAD.MOV.U32 R14, RZ, RZ, R13 ;  /* 0x000000ffff0e7224 */ /* 0x004fc400078e000d */
[----:B------:R-:W-:Y:S01]  /*44750*/  IMAD.MOV.U32 R15, RZ, RZ, R12 ;  /* 0x000000ffff0f7224 */ /* 0x000fe200078e000c */
[----:B------:R-:W-:Y:S01]  /*44760*/  STL [R1+0x5bc8], R0 ;  /* 0x005bc80001007387 */ /* 0x000fe20000100800 */
[----:B------:R-:W-:Y:S02]  /*44770*/  IMAD.MOV.U32 R9, RZ, RZ, R6 ;  /* 0x000000ffff097224 */ /* 0x000fe400078e0006 */
[----:B------:R-:W-:Y:S01]  /*44780*/  IMAD.MOV.U32 R8, RZ, RZ, R7 ;  /* 0x000000ffff087224 */ /* 0x000fe200078e0007 */
[C---:B---3--:R-:W-:Y:S11]  /*44790*/  HMMA.16816.F32 R16, R20.reuse, R6, R16 ;  /* 0x000000061410723c */ /* 0x048ff60000001810 */
[----:B------:R-:W-:Y:S11]  /*447a0*/  @!UPT UIADD3 URZ, URZ, URZ, URZ ;  /* 0x0000003f3f3ff290 */ /* 0x000ff6000fffe03f */
[----:B------:R-:W-:Y:S01]  /*447b0*/  @!UPT UIADD3 URZ, URZ, URZ, URZ ;  /* 0x0000003f3f3ff290 */ /* 0x000fe2000fffe03f */
[----:B------:R-:W-:Y:S01]  /*447c0*/  STL.64 [R1+0x7b0], R16 ;  /* 0x0007b01001007387 */ /* 0x000fe20000100a00 */
[----:B------:R-:W-:Y:S02]  /*447d0*/  STL.64 [R1+0x7b8], R18 ;  /* 0x0007b81201007387 */ /* 0x000fe40000100a00 */
[----:B------:R0:W-:Y:S02]  /*447e0*/  STL.64 [R1+0x64d0], R14 ;  /* 0x0064d00e01007387 */ /* 0x0001e40000100a00 */
[----:B------:R-:W2:Y:S01]  /*447f0*/  LDL.LU R12, [R1+0x490] ;  /* 0x00049000010c7983 */ /* 0x000ea20000300800 */
[----:B------:R-:W2:Y:S04]  /*44800*/  LDL.LU R13, [R1+0x494] ;  /* 0x00049400010d7983 */ /* 0x000ea80000300800 */
[----:B0-----:R-:W2:Y:S01]  /*44810*/  LDL.LU R14, [R1+0x498] ;  /* 0x00049800010e7983 */ /* 0x001ea20000300800 */
[----:B------:R-:W2:Y:S02]  /*44820*/  LDL.LU R15, [R1+0x49c] ;  /* 0x00049c00010f7983 */ /* 0x000ea40000300800 */
[----:B----4-:R-:W-:Y:S02]  /*44830*/  STL.64 [R1+0x6470], R10 ;  /* 0x0064700a01007387 */ /* 0x010fe40000100a00 */
[----:B------:R0:W-:Y:S02]  /*44840*/  STL.64 [R1+0x6468], R8 ;  /* 0x0064680801007387 */ /* 0x0001e40000100a00 */
[----:B0-----:R-:W3:Y:S01]  /*44850*/  LDL.LU R8, [R1+0x3d0] ;  /* 0x0003d00001087983 */ /* 0x001ee20000300800 */
[----:B------:R-:W3:Y:S02]  /*44860*/  LDL.LU R9, [R1+0x3d4] ;  /* 0x0003d40001097983 */ /* 0x000ee40000300800 */
[----:B------:R-:W4:Y:S02]  /*44870*/  LDL.LU R10, [R1+0x3d8] ;  /* 0x0003d800010a7983 */ /* 0x000f240000300800 */
[----:B------:R-:W4:Y:S02]  /*44880*/  LDL.LU R11, [R1+0x3dc] ;  /* 0x0003dc00010b7983 */ /* 0x000f240000300800 */
[----:B----4-:R-:W-:Y:S01]  /*44890*/  STL.64 [R1+0x6488], R10 ;  /* 0x0064880a01007387 */ /* 0x010fe20000100a00 */
[----:B---3--:R0:W-:Y:S03]  /*448a0*/  STL.64 [R1+0x6480], R8 ;  /* 0x0064800801007387 */ /* 0x0081e60000100a00 */
        /* <DEDUP_REMOVED lines=9> */
[----:B------:R-:W4:Y:S01]  /*44940*/  LDL.LU R11, [R1+0x3fc] ;  /* 0x0003fc00010b7983 */ /* 0x000f220000300800 */
[----:B--2---:R-:W-:Y:S01]  /*44950*/  HMMA.16816.F32 R20, R20, R26, R12 ;  /* 0x0000001a1414723c */ /* 0x004fe2000000180c */
[----:B------:R-:W-:-:S02]  /*44960*/  IMAD.MOV.U32 R18, RZ, RZ, R25 ;  /* 0x000000ffff127224 */ /* 0x000fc400078e0019 */
[----:B------:R-:W-:Y:S01]  /*44970*/  IMAD.MOV.U32 R19, RZ, RZ, R24 ;  /* 0x000000ffff137224 */ /* 0x000fe200078e0018 */
[----:B----4-:R-:W-:Y:S01]  /*44980*/  STL.64 [R1+0x64b8], R10 ;  /* 0x0064b80a01007387 */ /* 0x010fe20000100a00 */
[----:B---3--:R0:W-:Y:S03]  /*44990*/  STL.64 [R1+0x64b0], R8 ;  /* 0x0064b00801007387 */ /* 0x0081e60000100a00 */
[----:B0-----:R-:W2:Y:S01]  /*449a0*/  LDL.LU R8, [R1+0x400] ;  /* 0x0004000001087983 */ /* 0x001ea20000300800 */
[----:B------:R-:W2:Y:S02]  /*449b0*/  LDL.LU R9, [R1+0x404] ;  /* 0x0004040001097983 */ /* 0x000ea40000300800 */
[----:B------:R-:W2:Y:S02]  /*449c0*/  LDL.LU R10, [R1+0x408] ;  /* 0x00040800010a7983 */ /* 0x000ea40000300800 */
[----:B------:R-:W2:Y:S01]  /*449d0*/  LDL.LU R11, [R1+0x40c] ;  /* 0x00040c00010b7983 */ /* 0x000ea20000300800 */
[----:B------:R-:W3:Y:S01]  /*449e0*/  LDL.LU R4, [R1+0x3c0] ;  /* 0x0003c00001047983 */ /* 0x000ee20000300800 */
[----:B------:R-:W3:Y:S02]  /*449f0*/  LDL.LU R5, [R1+0x3c4] ;  /* 0x0003c40001057983 */ /* 0x000ee40000300800 */
[----:B------:R-:W3:Y:S02]  /*44a00*/  LDL.LU R6, [R1+0x3c8] ;  /* 0x0003c80001067983 */ /* 0x000ee40000300800 */
[----:B------:R-:W3:Y:S01]  /*44a10*/  LDL.LU R7, [R1+0x3cc] ;  /* 0x0003cc0001077983 */ /* 0x000ee20000300800 */
[----:B------:R-:W2:Y:S01]  /*44a20*/  LDL.LU.64 R14, [R1+0x64d0] ;  /* 0x0064d000010e7983 */ /* 0x000ea20000300a00 */
[----:B------:R-:W2:Y:S02]  /*44a30*/  LDL.LU.64 R26, [R1+0x64c8] ;  /* 0x0064c800011a7983 */ /* 0x000ea40000300a00 */
[----:B------:R-:W2:Y:S02]  /*44a40*/  LDL.LU.64 R24, [R1+0x64c0] ;  /* 0x0064c00001187983 */ /* 0x000ea40000300a00 */
[----:B------:R0:W-:Y:S01]  /*44a50*/  STL.64 [R1+0x490], R20 ;  /* 0x0004901401007387 */ /* 0x0001e20000100a00 */
[----:B------:R1:W-:Y:S01]  /*44a60*/  STL [R1+0x498], R22 ;  /* 0x0004981601007387 */ /* 0x0003e20000100800 */
[----:B------:R-:W-:-:S03]  /*44a70*/  IMAD.MOV.U32 R0, RZ, RZ, R23 ;  /* 0x000000ffff007224 */ /* 0x000fc600078e0017 */
[----:B0-----:R-:W4:Y:S01]  /*44a80*/  LDL.LU R20, [R1+0x3b0] ;  /* 0x0003b00001147983 */ /* 0x001f220000300800 */
[----:B------:R-:W4:Y:S02]  /*44a90*/  LDL.LU R21, [R1+0x3b4] ;  /* 0x0003b40001157983 */ /* 0x000f240000300800 */
[----:B-1----:R-:W4:Y:S02]  /*44aa0*/  LDL.LU R22, [R1+0x3b8] ;  /* 0x0003b80001167983 */ /* 0x002f240000300800 */
[----:B------:R-:W4:Y:S01]  /*44ab0*/  LDL.LU R23, [R1+0x3bc] ;  /* 0x0003bc0001177983 */ /* 0x000f220000300800 */
[----:B------:R-:W-:Y:S01]  /*44ac0*/  STL [R1+0x5d14], R0 ;  /* 0x005d140001007387 */ /* 0x000fe20000100800 */
[C---:B--2---:R-:W-:Y:S03]  /*44ad0*/  HMMA.16816.F32 R12, R24.reuse, R14, R8 ;  /* 0x0000000e180c723c */ /* 0x044fe60000001808 */
[----:B------:R-:W2:Y:S01]  /*44ae0*/  LDL.LU.64 R10, [R1+0x64b8] ;  /* 0x0064b800010a7983 */ /* 0x000ea20000300a00 */
[----:B------:R-:W2:Y:S11]  /*44af0*/  LDL.LU.64 R8, [R1+0x64b0] ;  /* 0x0064b00001087983 */ /* 0x000eb60000300a00 */
[----:B------:R-:W-:Y:S08]  /*44b00*/  @!UPT UIADD3 URZ, URZ, URZ, URZ ;  /* 0x0000003f3f3ff290 */ /* 0x000ff0000fffe03f */
[----:B------:R-:W-:Y:S01]  /*44b10*/  STL.64 [R1+0x400], R12 ;  /* 0x0004000c01007387 */ /* 0x000fe20000100a00 */
        /* <DEDUP_REMOVED lines=16> */
[C---:B--2---:R-:W-:Y:S11]  /*44c20*/  HMMA.16816.F32 R8, R24.reuse, R14, R8 ;  /* 0x0000000e1808723c */ /* 0x044ff60000001808 */
[----:B------:R-:W-:Y:S11]  /*44c30*/  @!UPT UIADD3 URZ, URZ, URZ, URZ ;  /* 0x0000003f3f3ff290 */ /* 0x000ff6000fffe03f */
[----:B------:R-:W-:Y:S01]  /*44c40*/  @!UPT UIADD3 URZ, URZ, URZ, URZ ;  /* 0x0000003f3f3ff290 */ /* 0x000fe2000fffe03f */
[----:B------:R-:W-:Y:S01]  /*44c50*/  STL.64 [R1+0x3d0], R8 ;  /* 0x0003d00801007387 */ /* 0x000fe20000100a00 */
[----:B------:R0:W-:Y:S03]  /*44c60*/  STL.64 [R1+0x3d8], R10 ;  /* 0x0003d80a01007387 */ /* 0x0001e60000100a00 */
[----:B0-----:R-:W3:Y:S01]  /*44c70*/  LDL.LU.64 R10, [R1+0x6470] ;  /* 0x00647000010a7983 */ /* 0x001ee20000300a00 */
[----:B------:R-:W2:Y:S02]  /*44c80*/  LDL.LU.64 R8, [R1+0x6468] ;  /* 0x0064680001087983 */ /* 0x000ea40000300a00 */
[----:B------:R0:W-:Y:S02]  /*44c90*/  STL.64 [R1+0x6420], R14 ;  /* 0x0064200e01007387 */ /* 0x0001e40000100a00 */
[----:B------:R-:W2:Y:S01]  /*44ca0*/  LDL.LU R12, [R1+0x6f0] ;  /* 0x0006f000010c7983 */ /* 0x000ea20000300800 */
[----:B------:R-:W2:Y:S04]  /*44cb0*/  LDL.LU R13, [R1+0x6f4] ;  /* 0x0006f400010d7983 */ /* 0x000ea80000300800 */
[----:B0-----:R-:W2:Y:S01]  /*44cc0*/  LDL.LU R14, [R1+0x6f8] ;  /* 0x0006f800010e7983 */ /* 0x001ea20000300800 */
[----:B------:R-:W2:Y:S03]  /*44cd0*/  LDL.LU R15, [R1+0x6fc] ;  /* 0x0006fc00010f7983 */ /* 0x000ea60000300800 */
[----:B--2---:R-:W-:Y:S01]  /*44ce0*/  STL.64 [R1+0x6438], R14 ;  /* 0x0064380e01007387 */ /* 0x004fe20000100a00 */
[----:B------:R0:W-:Y:S03]  /*44cf0*/  STL.64 [R1+0x6430], R12 ;  /* 0x0064300c01007387 */ /* 0x0001e60000100a00 */
[----:B0-----:R-:W2:Y:S01]  /*44d00*/  LDL.LU R12, [R1+0x700] ;  /* 0x00070000010c7983 */ /* 0x001ea20000300800 */
[----:B------:R-:W2:Y:S02]  /*44d10*/  LDL.LU R13, [R1+0x704] ;  /* 0x00070400010d7983 */ /* 0x000ea40000300800 */
[----:B------:R-:W2:Y:S02]  /*44d20*/  LDL.LU R14, [R1+0x708] ;  /* 0x00070800010e7983 */ /* 0x000ea40000300800 */
[----:B------:R-:W2:Y:S01]  /*44d30*/  LDL.LU R15, [R1+0x70c] ;  /* 0x00070c00010f7983 */ /* 0x000ea20000300800 */
[C---:B---3--:R-:W-:Y:S01]  /*44d40*/  HMMA.16816.F32 R4, R24.reuse, R10, R4 ;  /* 0x0000000a1804723c */ /* 0x048fe20000001804 */
[----:B--2---:R-:W-:Y:S01]  /*44d50*/  STL.64 [R1+0x6450], R14 ;  /* 0x0064500e01007387 */ /* 0x004fe20000100a00 */
[----:B------:R0:W-:Y:S03]  /*44d60*/  STL.64 [R1+0x6448], R12 ;  /* 0x0064480c01007387 */ /* 0x0001e60000100a00 */
[----:B0-----:R-:W2:Y:S01]  /*44d70*/  LDL.LU R12, [R1+0x710] ;  /* 0x00071000010c7983 */ /* 0x001ea20000300800 */
[----:B------:R-:W2:Y:S02]  /*44d80*/  LDL.LU R13, [R1+0x714] ;  /* 0x00071400010d7983 */ /* 0x000ea40000300800 */
[----:B------:R-:W2:Y:S02]  /*44d90*/  LDL.LU R14, [R1+0x718] ;  /* 0x00071800010e7983 */ /* 0x000ea40000300800 */
[----:B------:R-:W2:Y:S11]  /*44da0*/  LDL.LU R15, [R1+0x71c] ;  /* 0x00071c00010f7983 */ /* 0x000eb60000300800 */
[----:B------:R-:W-:Y:S02]  /*44db0*/  @!UPT UIADD3 URZ, URZ, URZ, URZ ;  /* 0x0000003f3f3ff290 */ /* 0x000fe4000fffe03f */
[----:B------:R-:W-:Y:S01]  /*44dc0*/  STL.64 [R1+0x3c0], R4 ;  /* 0x0003c00401007387 */ /* 0x000fe20000100a00 */
[----:B------:R0:W-:Y:S03]  /*44dd0*/  STL.64 [R1+0x3c8], R6 ;  /* 0x0003c80601007387 */ /* 0x0001e60000100a00 */
[----:B0-----:R-:W4:Y:S01]  /*44de0*/  LDL.LU.64 R6, [R1+0x6460] ;  /* 0x0064600001067983 */ /* 0x001f220000300a00 */
[----:B------:R-:W3:Y:S02]  /*44df0*/  LDL.LU.64 R4, [R1+0x6458] ;  /* 0x0064580001047983 */ /* 0x000ee40000300a00 */
[----:B------:R-:W-:Y:S01]  /*44e00*/  STL.64 [R1+0x6340], R10 ;  /* 0x0063400a01007387 */ /* 0x000fe20000100a00 */
[C---:B----4-:R-:W-:Y:S11]  /*44e10*/  HMMA.16816.F32 R20, R24.reuse, R6, R20 ;  /* 0x000000061814723c */ /* 0x050ff60000001814 */
[----:B------:R-:W-:Y:S11]  /*44e20*/  @!UPT UIADD3 URZ, URZ, URZ, URZ ;  /* 0x0000003f3f3ff290 */ /* 0x000ff6000fffe03f */
[----:B------:R-:W-:Y:S01]  /*44e30*/  @!UPT UIADD3 URZ, URZ, URZ, URZ ;  /* 0x0000003f3f3ff290 */ /* 0x000fe2000fffe03f */
[----:B------:R-:W-:Y:S01]  /*44e40*/  STL.64 [R1+0x3b0], R20 ;  /* 0x0003b01401007387 */ /* 0x000fe20000100a00 */
[----:B------:R-:W-:Y:S02]  /*44e50*/  STL.64 [R1+0x3b8], R22 ;  /* 0x0003b81601007387 */ /* 0x000fe40000100a00 */
[----:B------:R-:W0:Y:S02]  /*44e60*/  LDSM.16.MT88.4 R20, [R2+0x2180] ;  /* 0x002180000214783b */ /* 0x000e240000004200 */
[----:B0-----:R0:W-:Y:S02]  /*44e70*/  STL.64 [R1+0x6288], R22 ;  /* 0x0062881601007387 */ /* 0x0011e40000100a00 */
[----:B------:R1:W-:Y:S02]  /*44e80*/  STL.64 [R1+0x6280], R20 ;  /* 0x0062801401007387 */ /* 0x0003e40000100a00 */
[----:B0-----:R-:W4:Y:S01]  /*44e90*/  LDL.64 R22, [R1+0x48] ;  /* 0x0000480001167983 */ /* 0x001f220000100a00 */
[C---:B--2---:R-:W-:Y:S03]  /*44ea0*/  HMMA.16816.F32 R16, R24.reuse, R18, R12 ;  /* 0x000000121810723c */ /* 0x044fe6000000180c */
[----:B----4-:R0:W-:Y:S01]  /*44eb0*/  STL.64 [R1+0x63e0], R22 ;  /* 0x0063e01601007387 */ /* 0x0101e20000100a00 */
[----:B-1----:R-:W2:Y:S02]  /*44ec0*/  LDL.LU R20, [R1+0x6d0] ;  /* 0x0006d00001147983 */ /* 0x002ea40000300800 */
[----:B------:R-:W2:Y:S01]  /*44ed0*/  LDL.LU R21, [R1+0x6d4] ;  /* 0x0006d40001157983 */ /* 0x000ea20000300800 */
[----:B0-----:R-:W2:Y:S01]  /*44ee0*/  LDL.LU R22, [R1+0x6d8] ;  /* 0x0006d80001167983 */ /* 0x001ea20000300800 */
[----:B------:R-:W2:Y:S02]  /*44ef0*/  LDL.LU R23, [R1+0x6dc] ;  /* 0x0006dc0001177983 */ /* 0x000ea40000300800 */
[----:B------:R-:W-:Y:S02]  /*44f00*/  STL [R1+0x5e58], R2 ;  /* 0x005e580201007387 */ /* 0x000fe40000100800 */
[----:B------:R-:W4:Y:S01]  /*44f10*/  LDL.LU.64 R14, [R1+0x6450] ;  /* 0x00645000010e7983 */ /* 0x000f220000300a00 */
[----:B------:R-:W4:Y:S10]  /*44f20*/  LDL.LU.64 R12, [R1+0x6448] ;  /* 0x00644800010c7983 */ /* 0x000f340000300a00 */
[----:B------:R-:W-:Y:S02]  /*44f30*/  STL.64 [R1+0x9c0], R16 ;  /* 0x0009c01001007387 */ /* 0x000fe40000100a00 */
[----:B------:R0:W-:Y:S02]  /*44f40*/  STL.64 [R1+0x9c8], R18 ;  /* 0x0009c81201007387 */ /* 0x0001e40000100a00 */
[----:B0-----:R-:W4:Y:S02]  /*44f50*/  LDL.LU.64 R18, [R1+0x6440] ;  /* 0x0064400001127983 */ /* 0x001f240000300a00 */
[C---:B----4-:R-:W-:Y:S02]  /*44f60*/  HMMA.16816.F32 R16, R24.reuse, R18, R12 ;  /* 0x000000121810723c */ /* 0x050fe4000000180c */
[----:B------:R-:W4:Y:S01]  /*44f70*/  LDL.LU.64 R14, [R1+0x6438] ;  /* 0x00643800010e7983 */ /* 0x000f220000300a00 */
[----:B------:R-:W4:Y:S11]  /*44f80*/  LDL.LU.64 R12, [R1+0x6430] ;  /* 0x00643000010c7983 */ /* 0x000f360000300a00 */
[----:B------:R-:W-:Y:S09]  /*44f90*/  @!UPT UIADD3 URZ, URZ, URZ, URZ ;  /* 0x0000003f3f3ff290 */ /* 0x000ff2000fffe03f */
[----:B------:R-:W-:Y:S01]  /*44fa0*/  STL.64 [R1+0x710], R16 ;  /* 0x0007101001007387 */ /* 0x000fe20000100a00 */
[----:B------:R0:W-:Y:S03]  /*44fb0*/  STL.64 [R1+0x718], R18 ;  /* 0x0007181201007387 */ /* 0x0001e60000100a00 */
[----:B0-----:R-:W4:Y:S02]  /*44fc0*/  LDL.LU.64 R18, [R1+0x6428] ;  /* 0x0064280001127983 */ /* 0x001f240000300a00 */
[----:B----4-:R-:W-:Y:S11]  /*44fd0*/  HMMA.16816.F32 R12, R24, R18, R12 ;  /* 0x00000012180c723c */ /* 0x010ff6000000180c */
[----:B------:R-:W-:Y:S11]  /*44fe0*/  @!UPT UIADD3 URZ, URZ, URZ, URZ ;  /* 0x0000003f3f3ff290 */ /* 0x000ff6000fffe03f */
[----:B------:R-:W-:Y:S01]  /*44ff0*/  @!UPT UIADD3 URZ, URZ, URZ, URZ ;  /* 0x0000003f3f3ff290 */ /* 0x000fe2000fffe03f */
[----:B------:R-:W-:Y:S01]  /*45000*/  STL.64 [R1+0x700], R12 ;  /* 0x0007000c01007387 */ /* 0x000fe20000100a00 */
[----:B------:R0:W-:Y:S03]  /*45010*/  STL.64 [R1+0x708], R14 ;  /* 0x0007080e01007387 */ /* 0x0001e60000100a00 */
[----:B0-----:R-:W4:Y:S01]  /*45020*/  LDL.LU.64 R14, [R1+0x6420] ;  /* 0x00642000010e7983 */ /* 0x001f220000300a00 */
[----:B------:R-:W-:Y:S02]  /*45030*/  IMAD.MOV.U32 R13, RZ, RZ, R18 ;  /* 0x000000ffff0d7224 */ /* 0x000fe400078e0012 */
[----:B------:R-:W-:Y:S02]  /*45040*/  IMAD.MOV.U32 R12, RZ, RZ, R19 ;  /* 0x000000ffff0c7224 */ /* 0x000fe400078e0013 */
[----:B------:R-:W2:Y:S01]  /*45050*/  LDL.LU.64 R18, [R1+0x6418] ;  /* 0x0064180001127983 */ /* 0x000ea20000300a00 */
[----:B------:R-:W2:Y:S03]  /*45060*/  LDL.LU.64 R16, [R1+0x6410] ;  /* 0x0064100001107983 */ /* 0x000ea60000300a00 */
[----:B----4-:R3:W-:Y:S01]  /*45070*/  STL.64 [R1+0x6350], R14 ;  /* 0x0063500e01007387 */ /* 0x0107e20000100a00 */
[----:B------:R2:W-:Y:S02]  /*45080*/  STL.64 [R1+0x6348], R12 ;  /* 0x0063480c01007387 */ /* 0x0005e40000100a00 */
[----:B---3--:R-:W-:-:S02]  /*45090*/  IMAD.MOV.U32 R14, RZ, RZ, R5 ;  /* 0x000000ffff0e7224 */ /* 0x008fc400078e0005 */
[----:B------:R-:W-:-:S07]  /*450a0*/  IMAD.MOV.U32 R15, RZ, RZ, R4 ;  /* 0x000000ffff0f7224 */ /* 0x000fce00078e0004 */
[C---:B--2---:R-:W-:Y:S01]  /*450b0*/  HMMA.16816.F32 R12, R24.reuse, R14, R16 ;  /* 0x0000000e180c723c */ /* 0x044fe20000001810 */
[----:B------:R-:W2:Y:S11]  /*450c0*/  LDL.LU.64 R18, [R1+0x6408] ;  /* 0x0064080001127983 */ /* 0x000eb60000300a00 */
[----:B------:R-:W-:Y:S11]  /*450d0*/  @!UPT UIADD3 URZ, URZ, URZ, URZ ;  /* 0x0000003f3f3ff290 */ /* 0x000ff6000fffe03f */
[----:B------:R-:W-:Y:S01]  /*450e0*/  STL.64 [R1+0x6f0], R12 ;  /* 0x0006f00c01007387 */ /* 0x000fe20000100a00 */
[----:B------:R2:W-:Y:S02]  /*450f0*/  STL.64 [R1+0x6f8], R14 ;  /* 0x0006f80e01007387 */ /* 0x0005e40000100a00 */
[----:B--2---:R-:W-:Y:S01]  /*45100*/  HMMA.16816.F32 R12, R24, R18, R20 ;  /* 0x00000012180c723c */ /* 0x004fe20000001814 */
[----:B------:R-:W-:Y:S02]  /*45110*/  IMAD.MOV.U32 R5, RZ, RZ, R18 ;  /* 0x000000ffff057224 */ /* 0x000fe400078e0012 */
[----:B------:R-:W-:Y:S11]  /*45120*/  IMAD.MOV.U32 R4, RZ, RZ, R19 ;  /* 0x000000ffff047224 */ /* 0x000ff600078e0013 */
[----:B------:R-:W-:Y:S09]  /*45130*/  @!UPT UIADD3 URZ, URZ, URZ, URZ ;  /* 0x0000003f3f3ff290 */ /* 0x000ff2000fffe03f */
[----:B------:R-:W-:Y:S01]  /*45140*/  STL.64 [R1+0x6e0], R12 ;  /* 0x0006e00c01007387 */ /* 0x000fe20000100a00 */
[----:B------:R-:W-:Y:S02]  /*45150*/  STL.64 [R1+0x6e8], R14 ;  /* 0x0006e80e01007387 */ /* 0x000fe40000100a00 */
[----:B------:R-:W2:Y:S02]  /*45160*/  LDL.LU R16, [R1+0x3a0] ;  /* 0x0003a00001107983 */ /* 0x000ea40000300800 */
[----:B------:R-:W2:Y:S01]  /*45170*/  LDL.LU R17, [R1+0x3a4] ;  /* 0x0003a40001117983 */ /* 0x000ea20000300800 */
[----:B------:R-:W3:Y:S01]  /*45180*/  LDL.LU R18, [R1+0x3a8] ;  /* 0x0003a80001127983 */ /* 0x000ee20000300800 */
[----:B------:R-:W3:Y:S03]  /*45190*/  LDL.LU R19, [R1+0x3ac] ;  /* 0x0003ac0001137983 */ /* 0x000ee60000300800 */
[----:B---3--:R0:W-:Y:S01]  /*451a0*/  STL.64 [R1+0x63b0], R18 ;  /* 0x0063b01201007387 */ /* 0x0081e20000100a00 */
[----:B--2---:R-:W-:Y:S02]  /*451b0*/  STL.64 [R1+0x63a8], R16 ;  /* 0x0063a81001007387 */ /* 0x004fe40000100a00 */
[----:B0-----:R-:W-:-:S02]  /*451c0*/  IMAD.MOV.U32 R18, RZ, RZ, R9 ;  /* 0x000000ffff127224 */ /* 0x001fc400078e0009 */
[----:B------:R-:W-:-:S05]  /*451d0*/  IMAD.MOV.U32 R19, RZ, RZ, R8 ;  /* 0x000000ffff137224 */ /* 0x000fca00078e0008 */
[----:B------:R0:W-:Y:S01]  /*451e0*/  STL.64 [R1+0x63c0], R18 ;  /* 0x0063c01201007387 */ /* 0x0001e20000100a00 */
[----:B------:R-:W2:Y:S02]  /*451f0*/  LDL.64 R14, [R1+0x8] ;  /* 0x00000800010e7983 */ /* 0x000ea40000100a00 */
[----:B0-----:R-:W-:Y:S02]  /*45200*/  IMAD.MOV.U32 R18, RZ, RZ, R3 ;  /* 0x000000ffff127224 */ /* 0x001fe400078e0003 */
[----:B------:R-:W-:Y:S01]  /*45210*/  IMAD.MOV.U32 R19, RZ, RZ, R29 ;  /* 0x000000ffff137224 */ /* 0x000fe200078e001d */
[----:B--2---:R-:W-:Y:S01]  /*45220*/  STL.64 [R1+0x6368], R14 ;  /* 0x0063680e01007387 */ /* 0x004fe20000100a00 */
[----:B------:R-:W2:Y:S02]  /*45230*/  LDL.LU R8, [R1+0x350] ;  /* 0x0003500001087983 */ /* 0x000ea40000300800 */
[----:B------:R-:W2:Y:S02]  /*45240*/  LDL.LU R9, [R1+0x354] ;  /* 0x0003540001097983 */ /* 0x000ea40000300800 */
[----:B------:R-:W3:Y:S01]  /*45250*/  LDL.LU R10, [R1+0x358] ;  /* 0x00035800010a7983 */ /* 0x000ee20000300800 */
[----:B------:R-:W3:Y:S01]  /*45260*/  LDL.LU R11, [R1+0x35c] ;  /* 0x00035c00010b7983 */ /* 0x000ee20000300800 */
[----:B------:R-:W4:Y:S02]  /*45270*/  LDL.LU R3, [R1+0x6404] ;  /* 0x0064040001037983 */ /* 0x000f240000300800 */
[----:B------:R-:W2:Y:S02]  /*45280*/  LDL.LU R29, [R1+0x6400] ;  /* 0x00640000011d7983 */ /* 0x000ea40000300800 */
[----:B------:R-:W2:Y:S01]  /*45290*/  LDL.LU R20, [R1+0x6b0] ;  /* 0x0006b00001147983 */ /* 0x000ea20000300800 */
[----:B------:R-:W2:Y:S01]  /*452a0*/  LDL.LU R21, [R1+0x6b4] ;  /* 0x0006b40001157983 */ /* 0x000ea20000300800 */
[----:B------:R-:W2:Y:S02]  /*452b0*/  LDL.LU R22, [R1+0x6b8] ;  /* 0x0006b80001167983 */ /* 0x000ea40000300800 */
[----:B------:R-:W2:Y:S02]  /*452c0*/  LDL.LU R23, [R1+0x6bc] ;  /* 0x0006bc0001177983 */ /* 0x000ea40000300800 */
[----:B--2---:R-:W-:Y:S01]  /*452d0*/  STL.64 [R1+0x63f0], R22 ;  /* 0x0063f01601007387 */ /* 0x004fe20000100a00 */
[----:B------:R-:W-:Y:S02]  /*452e0*/  STL.64 [R1+0x63e8], R20 ;  /* 0x0063e81401007387 */ /* 0x000fe40000100a00 */
[----:B------:R0:W-:Y:S02]  /*452f0*/  STL.64 [R1+0x63d8], R18 ;  /* 0x0063d81201007387 */ /* 0x0001e40000100a00 */
[----:B0-----:R-:W2:Y:S04]  /*45300*/  LDL.64 R18, [R1+0x78] ;  /* 0x0000780001127983 */ /* 0x001ea80000100a00 */
[----:B--2---:R0:W-:Y:S01]  /*45310*/  STL.64 [R1+0x63f8], R18 ;  /* 0x0063f81201007387 */ /* 0x0041e20000100a00 */
[----:B------:R-:W2:Y:S02]  /*45320*/  LDL.LU R16, [R1+0x6c0] ;  /* 0x0006c00001107983 */ /* 0x000ea40000300800 */
[----:B------:R-:W2:Y:S01]  /*45330*/  LDL.LU R17, [R1+0x6c4] ;  /* 0x0006c40001117983 */ /* 0x000ea20000300800 */
[----:B0-----:R-:W2:Y:S01]  /*45340*/  LDL.LU R18, [R1+0x6c8] ;  /* 0x0006c80001127983 */ /* 0x001ea20000300800 */
[----:B------:R-:W2:Y:S02]  /*45350*/  LDL.LU R19, [R1+0x6cc] ;  /* 0x0006cc0001137983 */ /* 0x000ea40000300800 */
[----:B------:R-:W2:Y:S02]  /*45360*/  LDL.64 R14, [R1+0x18] ;  /* 0x00001800010e7983 */ /* 0x000ea40000100a00 */
[----:B--2---:R0:W-:Y:S04]  /*45370*/  STL.64 [R1+0x6380], R14 ;  /* 0x0063800e01007387 */ /* 0x0041e80000100a00 */
[----:B0-----:R-:W2:Y:S04]  /*45380*/  LDL.64 R14, [R1+0x28] ;  /* 0x00002800010e7983 */ /* 0x001ea80000100a00 */
[----:B--2---:R0:W-:Y:S01]  /*45390*/  STL.64 [R1+0x63b8], R14 ;  /* 0x0063b80e01007387 */ /* 0x0041e20000100a00 */
[----:B------:R-:W2:Y:S02]  /*453a0*/  LDL.LU R12, [R1+0x690] ;  /* 0x00069000010c7983 */ /* 0x000ea40000300800 */
[----:B------:R-:W2:Y:S01]  /*453b0*/  LDL.LU R13, [R1+0x694] ;  /* 0x00069400010d7983 */ /* 0x000ea20000300800 */
        /* <DEDUP_REMOVED lines=8> */
[----:B---3--:R-:W-:Y:S01]  /*45440*/  STL.64 [R1+0x6360], R10 ;  /* 0x0063600a01007387 */ /* 0x008fe20000100a00 */
[----:B------:R0:W-:Y:S03]  /*45450*/  STL.64 [R1+0x6358], R8 ;  /* 0x0063580801007387 */ /* 0x0001e60000100a00 */
[----:B0-----:R-:W3:Y:S01]  /*45460*/  LDL.LU R8, [R1+0x360] ;  /* 0x0003600001087983 */ /* 0x001ee20000300800 */
[----:B------:R-:W3:Y:S02]  /*45470*/  LDL.LU R9, [R1+0x364] ;  /* 0x0003640001097983 */ /* 0x000ee40000300800 */
[----:B------:R-:W2:Y:S02]  /*45480*/  LDL.LU R10, [R1+0x368] ;  /* 0x00036800010a7983 */ /* 0x000ea40000300800 */
[----:B------:R-:W2:Y:S02]  /*45490*/  LDL.LU R11, [R1+0x36c] ;  /* 0x00036c00010b7983 */ /* 0x000ea40000300800 */
[----:B------:R-:W-:-:S02]  /*454a0*/  IMAD.MOV.U32 R22, RZ, RZ, R29 ;  /* 0x000000ffff167224 */ /* 0x000fc400078e001d */
[----:B----4-:R-:W-:-:S07]  /*454b0*/  IMAD.MOV.U32 R23, RZ, RZ, R3 ;  /* 0x000000ffff177224 */ /* 0x010fce00078e0003 */
[C---:B------:R-:W-:Y:S01]  /*454c0*/  HMMA.16816.F32 R20, R24.reuse, R22, R16 ;  /* 0x000000161814723c */ /* 0x040fe20000001810 */
[----:B--2---:R-:W-:Y:S01]  /*454d0*/  STL.64 [R1+0x6378], R10 ;  /* 0x0063780a01007387 */ /* 0x004fe20000100a00 */
[----:B---3--:R0:W-:Y:S03]  /*454e0*/  STL.64 [R1+0x6370], R8 ;  /* 0x0063700801007387 */ /* 0x0081e60000100a00 */
[----:B0-----:R-:W2:Y:S01]  /*454f0*/  LDL.LU R8, [R1+0x370] ;  /* 0x0003700001087983 */ /* 0x001ea20000300800 */
[----:B------:R-:W2:Y:S02]  /*45500*/  LDL.LU R9, [R1+0x374] ;  /* 0x0003740001097983 */ /* 0x000ea40000300800 */
[----:B------:R-:W3:Y:S02]  /*45510*/  LDL.LU R10, [R1+0x378] ;  /* 0x00037800010a7983 */ /* 0x000ee40000300800 */
[----:B------:R-:W3:Y:S02]  /*45520*/  LDL.LU R11, [R1+0x37c] ;  /* 0x00037c00010b7983 */ /* 0x000ee40000300800 */
[----:B---3--:R-:W-:Y:S01]  /*45530*/  STL.64 [R1+0x6390], R10 ;  /* 0x0063900a01007387 */ /* 0x008fe20000100a00 */
[----:B--2---:R0:W-:Y:S03]  /*45540*/  STL.64 [R1+0x6388], R8 ;  /* 0x0063880801007387 */ /* 0x0041e60000100a00 */
[----:B0-----:R-:W2:Y:S01]  /*45550*/  LDL.LU R8, [R1+0x380] ;  /* 0x0003800001087983 */ /* 0x001ea20000300800 */
[----:B------:R-:W2:Y:S02]  /*45560*/  LDL.LU R9, [R1+0x384] ;  /* 0x0003840001097983 */ /* 0x000ea40000300800 */
[----:B------:R-:W2:Y:S02]  /*45570*/  LDL.LU R10, [R1+0x388] ;  /* 0x00038800010a7983 */ /* 0x000ea40000300800 */
[----:B------:R-:W2:Y:S01]  /*45580*/  LDL.LU R11, [R1+0x38c] ;  /* 0x00038c00010b7983 */ /* 0x000ea20000300800 */
[----:B------:R-:W-:Y:S01]  /*45590*/  STL [R1+0x6304], R4 ;  /* 0x0063040401007387 */ /* 0x000fe20000100800 */
[----:B------:R-:W-:Y:S02]  /*455a0*/  STL [R1+0x6300], R5 ;  /* 0x0063000501007387 */ /* 0x000fe40000100800 */
[----:B------:R-:W3:Y:S02]  /*455b0*/  LDL.LU.64 R18, [R1+0x63f8] ;  /* 0x0063f80001127983 */ /* 0x000ee40000300a00 */
[----:B------:R-:W-:Y:S01]  /*455c0*/  STL.64 [R1+0x6d0], R20 ;  /* 0x0006d01401007387 */ /* 0x000fe20000100a00 */
[----:B------:R0:W-:Y:S04]  /*455d0*/  STL.64 [R1+0x6d8], R22 ;  /* 0x0006d81601007387 */ /* 0x0001e80000100a00 */
[----:B0-----:R-:W3:Y:S01]  /*455e0*/  LDL.LU.64 R22, [R1+0x63f0] ;  /* 0x0063f00001167983 */ /* 0x001ee20000300a00 */
[----:B------:R-:W3:Y:S02]  /*455f0*/  LDL.LU.64 R20, [R1+0x63e8] ;  /* 0x0063e80001147983 */ /* 0x000ee40000300a00 */
        /* <DEDUP_REMOVED lines=8> */
[----:B------:R-:W4:Y:S02]  /*45680*/  LDL.LU.64 R18, [R1+0x63d8] ;  /* 0x0063d80001127983 */ /* 0x000f240000300a00 */
[C---:B----4-:R-:W-:Y:S01]  /*45690*/  HMMA.16816.F32 R16, R24.reuse, R18, R12 ;  /* 0x000000121810723c */ /* 0x050fe2000000180c */
[----:B------:R-:W4:Y:S01]  /*456a0*/  LDL.LU.64 R14, [R1+0x63d0] ;  /* 0x0063d000010e7983 */ /* 0x000f220000300a00 */
[----:B------:R-:W4:Y:S11]  /*456b0*/  LDL.LU.64 R12, [R1+0x63c8] ;  /* 0x0063c800010c7983 */ /* 0x000f360000300a00 */
[----:B------:R-:W-:Y:S10]  /*456c0*/  @!UPT UIADD3 URZ, URZ, URZ, URZ ;  /* 0x0000003f3f3ff290 */ /* 0x000ff4000fffe03f */
[----:B------:R-:W-:Y:S01]  /*456d0*/  STL.64 [R1+0x6b0], R16 ;  /* 0x0006b01001007387 */ /* 0x000fe20000100a00 */
[----:B------:R0:W-:Y:S03]  /*456e0*/  STL.64 [R1+0x6b8], R18 ;  /* 0x0006b81201007387 */ /* 0x0001e60000100a00 */
[----:B0-----:R-:W4:Y:S02]  /*456f0*/  LDL.LU.64 R18, [R1+0x63c0] ;  /* 0x0063c00001127983 */ /* 0x001f240000300a00 */
[C---:B----4-:R-:W-:Y:S02]  /*45700*/  HMMA.16816.F32 R16, R24.reuse, R18, R12 ;  /* 0x000000121810723c */ /* 0x050fe4000000180c */
[----:B------:R-:W4:Y:S11]  /*45710*/  LDL.LU.64 R14, [R1+0x63b8] ;  /* 0x0063b800010e7983 */ /* 0x000f360000300a00 */
[----:B------:R-:W-:Y:S10]  /*45720*/  @!UPT UIADD3 URZ, URZ, URZ, URZ ;  /* 0x0000003f3f3ff290 */ /* 0x000ff4000fffe03f */
[----:B------:R-:W-:Y:S01]  /*45730*/  STL.64 [R1+0x6a0], R16 ;  /* 0x0006a01001007387 */ /* 0x000fe20000100a00 */
[----:B------:R0:W-:Y:S03]  /*45740*/  STL.64 [R1+0x6a8], R18 ;  /* 0x0006a81201007387 */ /* 0x0001e60000100a00 */
[----:B0-----:R-:W3:Y:S01]  /*45750*/  LDL.LU.64 R18, [R1+0x63b0] ;  /* 0x0063b00001127983 */ /* 0x001ee20000300a00 */
[----:B------:R-:W3:Y:S02]  /*45760*/  LDL.LU.64 R16, [R1+0x63a8] ;  /* 0x0063a80001107983 */ /* 0x000ee40000300a00 */
[----:B---3--:R-:W-:Y:S01]  /*45770*/  HMMA.16816.F32 R24, R24, R22, R16 ;  /* 0x000000161818723c */ /* 0x008fe20000001810 */
[----:B------:R-:W2:Y:S01]  /*45780*/  LDL.LU.64 R18, [R1+0x63a0] ;  /* 0x0063a00001127983 */ /* 0x000ea20000300a00 */
[----:B------:R-:W2:Y:S02]  /*45790*/  LDL.LU.64 R16, [R1+0x6398] ;  /* 0x0063980001107983 */ /* 0x000ea40000300a00 */
[----:B----4-:R-:W-:-:S02]  /*457a0*/  IMAD.MOV.U32 R2, RZ, RZ, R14 ;  /* 0x000000ffff027224 */ /* 0x010fc400078e000e */
[----:B------:R-:W-:Y:S11]  /*457b0*/  IMAD.MOV.U32 R0, RZ, RZ, R15 ;  /* 0x000000ffff007224 */ /* 0x000ff600078e000f */
[----:B------:R-:W-:Y:S06]  /*457c0*/  @!UPT UIADD3 URZ, URZ, URZ, URZ ;  /* 0x0000003f3f3ff290 */ /* 0x000fec000fffe03f */
[----:B------:R0:W-:Y:S01]  /*457d0*/  STL.64 [R1+0x3a0], R24 ;  /* 0x0003a01801007387 */ /* 0x0001e20000100a00 */
[----:B------:R1:W-:Y:S03]  /*457e0*/  STL.64 [R1+0x3a8], R26 ;  /* 0x0003a81a01007387 */ /* 0x0003e60000100a00 */
[----:B0-----:R-:W3:Y:S01]  /*457f0*/  LDL.LU R24, [R1+0x330] ;  /* 0x0003300001187983 */ /* 0x001ee20000300800 */
[----:B------:R-:W3:Y:S02]  /*45800*/  LDL.LU R25, [R1+0x334] ;  /* 0x0003340001197983 */ /* 0x000ee40000300800 */
[----:B-1----:R-:W3:Y:S02]  /*45810*/  LDL.LU R26, [R1+0x338] ;  /* 0x00033800011a7983 */ /* 0x002ee40000300800 */
[----:B------:R-:W3:Y:S01]  /*45820*/  LDL.LU R27, [R1+0x33c] ;  /* 0x00033c00011b7983 */ /* 0x000ee20000300800 */
[----:B------:R-:W-:Y:S01]  /*45830*/  STL.64 [R1+0x6298], R22 ;  /* 0x0062981601007387 */ /* 0x000fe20000100a00 */
[----:B------:R0:W-:Y:S03]  /*45840*/  STL.64 [R1+0x62f8], R20 ;  /* 0x0062f81401007387 */ /* 0x0001e60000100a00 */
[----:B0-----:R-:W4:Y:S01]  /*45850*/  LDL.LU R20, [R1+0x340] ;  /* 0x0003400001147983 */ /* 0x001f220000300800 */
[----:B------:R-:W4:Y:S02]  /*45860*/  LDL.LU R21, [R1+0x344] ;  /* 0x0003440001157983 */ /* 0x000f240000300800 */
[----:B------:R-:W4:Y:S02]  /*45870*/  LDL.LU R22, [R1+0x348] ;  /* 0x0003480001167983 */ /* 0x000f240000300800 */
[----:B------:R-:W4:Y:S01]  /*45880*/  LDL.LU R23, [R1+0x34c] ;  /* 0x00034c0001177983 */ /* 0x000f220000300800 */
[C---:B--2---:R-:W-:Y:S11]  /*45890*/  HMMA.16816.F32 R8, R16.reuse, R14, R8 ;  /* 0x0000000e1008723c */ /* 0x044ff60000001808 */
[----:B------:R-:W-:Y:S11]  /*458a0*/  @!UPT UIADD3 URZ, URZ, URZ, URZ ;  /* 0x0000003f3f3ff290 */ /* 0x000ff6000fffe03f */
[----:B------:R-:W-:Y:S01]  /*458b0*/  @!UPT UIADD3 URZ, URZ, URZ, URZ ;  /* 0x0000003f3f3ff290 */ /* 0x000fe2000fffe03f */
[----:B------:R-:W-:Y:S01]  /*458c0*/  STL.64 [R1+0x380], R8 ;  /* 0x0003800801007387 */ /* 0x000fe20000100a00 */
[----:B------:R0:W-:Y:S03]  /*458d0*/  STL.64 [R1+0x388], R10 ;  /* 0x0003880a01007387 */ /* 0x0001e60000100a00 */
[----:B0-----:R-:W2:Y:S01]  /*458e0*/  LDL.LU.64 R10, [R1+0x6390] ;  /* 0x00639000010a7983 */ /* 0x001ea20000300a00 */
[----:B------:R-:W2:Y:S02]  /*458f0*/  LDL.LU.64 R8, [R1+0x6388] ;  /* 0x0063880001087983 */ /* 0x000ea40000300a00 */
[----:B------:R-:W2:Y:S02]  /*45900*/  LDL.LU.64 R14, [R1+0x6380] ;  /* 0x00638000010e7983 */ /* 0x000ea40000300a00 */
[----:B------:R-:W-:Y:S01]  /*45910*/  STL [R1+0x630c], R0 ;  /* 0x00630c0001007387 */ /* 0x000fe20000100800 */
[----:B------:R-:W-:Y:S01]  /*45920*/  STL [R1+0x6308], R2 ;  /* 0x0063080201007387 */ /* 0x000fe20000100800 */
        /* <DEDUP_REMOVED lines=18> */
[----:B------:R-:W3:Y:S01]  /*45a50*/  LDL.LU.64 R12, [R1+0x6348] ;  /* 0x00634800010c7983 */ /* 0x000ee20000300a00 */
[C---:B--2---:R-:W-:Y:S11]  /*45a60*/  HMMA.16816.F32 R8, R16.reuse, R14, R8 ;  /* 0x0000000e1008723c */ /* 0x044ff60000001808 */
[----:B------:R-:W-:Y:S11]  /*45a70*/  @!UPT UIADD3 URZ, URZ, URZ, URZ ;  /* 0x0000003f3f3ff290 */ /* 0x000ff6000fffe03f */
[----:B------:R-:W-:Y:S01]  /*45a80*/  @!UPT UIADD3 URZ, URZ, URZ, URZ ;  /* 0x0000003f3f3ff290 */ /* 0x000fe2000fffe03f */
[----:B------:R-:W-:Y:S01]  /*45a90*/  STL.64 [R1+0x350], R8 ;  /* 0x0003500801007387 */ /* 0x000fe20000100a00 */
[----:B------:R0:W-:Y:S03]  /*45aa0*/  STL.64 [R1+0x358], R10 ;  /* 0x0003580a01007387 */ /* 0x0001e60000100a00 */
[----:B0-----:R-:W4:Y:S01]  /*45ab0*/  LDL.LU.64 R10, [R1+0x6340] ;  /* 0x00634000010a7983 */ /* 0x001f220000300a00 */
[----:B------:R0:W-:Y:S03]  /*45ac0*/  STL.64 [R1+0x62d8], R14 ;  /* 0x0062d80e01007387 */ /* 0x0001e60000100a00 */
[----:B0-----:R-:W2:Y:S01]  /*45ad0*/  LDL.64 R14, [R1+0xa8] ;  /* 0x0000a800010e7983 */ /* 0x001ea20000100a00 */
[C---:B---3--:R-:W-:Y:S03]  /*45ae0*/  HMMA.16816.F32 R24, R16.reuse, R6, R24 ;  /* 0x000000061018723c */ /* 0x048fe60000001818 */
[----:B--2---:R0:W-:Y:S01]  /*45af0*/  STL.64 [R1+0x6318], R14 ;  /* 0x0063180e01007387 */ /* 0x0041e20000100a00 */
[----:B------:R-:W-:Y:S03]  /*45b00*/  STL.64 [R1+0x6310], R12 ;  /* 0x0063100c01007387 */ /* 0x000fe60000100a00 */
[----:B0-----:R-:W2:Y:S01]  /*45b10*/  LDL.64 R14, [R1+0xc8] ;  /* 0x0000c800010e7983 */ /* 0x001ea20000100a00 */
[C---:B----4-:R-:W-:Y:S03]  /*45b20*/  HMMA.16816.F32 R20, R16.reuse, R10, R20 ;  /* 0x0000000a1014723c */ /* 0x050fe60000001814 */
[----:B--2---:R0:W-:Y:S04]  /*45b30*/  STL.64 [R1+0x6330], R14 ;  /* 0x0063300e01007387 */ /* 0x0041e80000100a00 */
[----:B0-----:R-:W2:Y:S01]  /*45b40*/  LDL.64 R14, [R1+0x38] ;  /* 0x00003800010e7983 */ /* 0x001ea20000100a00 */
[----:B------:R0:W-:Y:S02]  /*45b50*/  STL.64 [R1+0x6338], R10 ;  /* 0x0063380a01007387 */ /* 0x0001e40000100a00 */
[----:B------:R-:W2:Y:S11]  /*45b60*/  LDL.LU R8, [R1+0x590] ;  /* 0x0005900001087983 */ /* 0x000eb60000300800 */
[----:B------:R-:W-:Y:S02]  /*45b70*/  @!UPT UIADD3 URZ, URZ, URZ, URZ ;  /* 0x0000003f3f3ff290 */ /* 0x000fe4000fffe03f */
[----:B------:R1:W-:Y:S01]  /*45b80*/  STL.64 [R1+0x340], R20 ;  /* 0x0003401401007387 */ /* 0x0003e20000100a00 */
[----:B------:R3:W-:Y:S01]  /*45b90*/  STL.64 [R1+0x348], R22 ;  /* 0x0003481601007387 */ /* 0x0007e20000100a00 */
[----:B------:R-:W2:Y:S03]  /*45ba0*/  LDL.LU R9, [R1+0x594] ;  /* 0x0005940001097983 */ /* 0x000ea60000300800 */
[----:B0-----:R-:W2:Y:S01]  /*45bb0*/  LDL.LU R10, [R1+0x598] ;  /* 0x00059800010a7983 */ /* 0x001ea20000300800 */
[----:B------:R-:W2:Y:S02]  /*45bc0*/  LDL.LU R11, [R1+0x59c] ;  /* 0x00059c00010b7983 */ /* 0x000ea40000300800 */
[----:B-1----:R-:W4:Y:S02]  /*45bd0*/  LDL.LU R20, [R1+0x570] ;  /* 0x0005700001147983 */ /* 0x002f240000300800 */
[----:B------:R-:W-:Y:S01]  /*45be0*/  STL.64 [R1+0x330], R24 ;  /* 0x0003301801007387 */ /* 0x000fe20000100a00 */
[----:B------:R-:W-:Y:S01]  /*45bf0*/  STL.64 [R1+0x338], R26 ;  /* 0x0003381a01007387 */ /* 0x000fe20000100a00 */
[----:B------:R-:W4:Y:S02]  /*45c00*/  LDL.LU R21, [R1+0x574] ;  /* 0x0005740001157983 */ /* 0x000f240000300800 */
[----:B---3--:R-:W3:Y:S02]  /*45c10*/  LDL.LU R22, [R1+0x578] ;  /* 0x0005780001167983 */ /* 0x008ee40000300800 */
[----:B------:R-:W3:Y:S01]  /*45c20*/  LDL.LU R23, [R1+0x57c] ;  /* 0x00057c0001177983 */ /* 0x000ee20000300800 */
[----:B------:R-:W0:Y:S01]  /*45c30*/  LDSM.16.MT88.4 R24, [R28+0x2000] ;  /* 0x002000001c18783b */ /* 0x000e220000004200 */
[C---:B--2---:R-:W-:Y:S03]  /*45c40*/  HMMA.16816.F32 R8, R16.reuse, R14, R8 ;  /* 0x0000000e1008723c */ /* 0x044fe60000001808 */
[----:B---3--:R-:W-:Y:S01]  /*45c50*/  STL.64 [R1+0x6328], R22 ;  /* 0x0063281601007387 */ /* 0x008fe20000100a00 */
[----:B----4-:R1:W-:Y:S03]  /*45c60*/  STL.64 [R1+0x6320], R20 ;  /* 0x0063201401007387 */ /* 0x0103e60000100a00 */
[----:B-1----:R-:W2:Y:S01]  /*45c70*/  LDL.LU R20, [R1+0x580] ;  /* 0x0005800001147983 */ /* 0x002ea20000300800 */
[----:B------:R-:W2:Y:S02]  /*45c80*/  LDL.LU R21, [R1+0x584] ;  /* 0x0005840001157983 */ /* 0x000ea40000300800 */
[----:B------:R-:W2:Y:S02]  /*45c90*/  LDL.LU R22, [R1+0x588] ;  /* 0x0005880001167983 */ /* 0x000ea40000300800 */
[----:B------:R-:W2:Y:S01]  /*45ca0*/  LDL.LU R23, [R1+0x58c] ;  /* 0x00058c0001177983 */ /* 0x000ea20000300800 */
[----:B------:R-:W-:Y:S01]  /*45cb0*/  STL [R1+0x6218], R6 ;  /* 0x0062180601007387 */ /* 0x000fe20000100800 */
[----:B------:R-:W-:Y:S02]  /*45cc0*/  STL [R1+0x6214], R7 ;  /* 0x0062140701007387 */ /* 0x000fe40000100800 */
[----:B0-----:R-:W-:Y:S02]  /*45cd0*/  STL.64 [R1+0x6160], R26 ;  /* 0x0061601a01007387 */ /* 0x001fe40000100a00 */
[----:B------:R0:W-:Y:S02]  /*45ce0*/  STL.64 [R1+0x6158], R24 ;  /* 0x0061581801007387 */ /* 0x0001e40000100a00 */
[----:B------:R-:W-:Y:S01]  /*45cf0*/  IMAD.MOV.U32 R3, RZ, RZ, R15 ;  /* 0x000000ffff037224 */ /* 0x000fe200078e000f */
[----:B0-----:R-:W3:Y:S01]  /*45d00*/  LDL.LU R24, [R1+0x560] ;  /* 0x0005600001187983 */ /* 0x001ee20000300800 */
[----:B------:R-:W3:Y:S02]  /*45d10*/  LDL.LU R25, [R1+0x564] ;  /* 0x0005640001197983 */ /* 0x000ee40000300800 */
[----:B------:R-:W3:Y:S02]  /*45d20*/  LDL.LU R26, [R1+0x568] ;  /* 0x00056800011a7983 */ /* 0x000ee40000300800 */
[----:B------:R-:W3:Y:S01]  /*45d30*/  LDL.LU R27, [R1+0x56c] ;  /* 0x00056c00011b7983 */ /* 0x000ee20000300800 */
[----:B------:R0:W-:Y:S01]  /*45d40*/  STL.64 [R1+0x9a0], R8 ;  /* 0x0009a00801007387 */ /* 0x0001e20000100a00 */
[----:B------:R1:W-:Y:S02]  /*45d50*/  STL.64 [R1+0x9a8], R10 ;  /* 0x0009a80a01007387 */ /* 0x0003e40000100a00 */
[----:B0-----:R-:W-:Y:S01]  /*45d60*/  IMAD.MOV.U32 R8, RZ, RZ, R14 ;  /* 0x000000ffff087224 */ /* 0x001fe200078e000e */
[----:B-1----:R-:W4:Y:S01]  /*45d70*/  LDL.LU.64 R10, [R1+0x6338] ;  /* 0x00633800010a7983 */ /* 0x002f220000300a00 */
        /* <DEDUP_REMOVED lines=10> */
[----:B------:R-:W2:Y:S01]  /*45e20*/  LDL.LU.64 R12, [R1+0x6310] ;  /* 0x00631000010c7983 */ /* 0x000ea20000300a00 */
[----:B----4-:R-:W-:Y:S01]  /*45e30*/  STL.64 [R1+0x6228], R10 ;  /* 0x0062280a01007387 */ /* 0x010fe20000100a00 */
[----:B------:R0:W-:Y:S03]  /*45e40*/  STL.64 [R1+0x6220], R8 ;  /* 0x0062200801007387 */ /* 0x0001e60000100a00 */
[----:B0-----:R-:W4:Y:S01]  /*45e50*/  LDL.LU R8, [R1+0x1f0] ;  /* 0x0001f00001087983 */ /* 0x001f220000300800 */
[----:B------:R-:W4:Y:S02]  /*45e60*/  LDL.LU R9, [R1+0x1f4] ;  /* 0x0001f40001097983 */ /* 0x000f240000300800 */
[----:B------:R-:W2:Y:S02]  /*45e70*/  LDL.LU R10, [R1+0x1f8] ;  /* 0x0001f800010a7983 */ /* 0x000ea40000300800 */
[----:B------:R-:W2:Y:S02]  /*45e80*/  LDL.LU R11, [R1+0x1fc] ;  /* 0x0001fc00010b7983 */ /* 0x000ea40000300800 */
[----:B--2---:R0:W-:Y:S01]  /*45e90*/  STL.64 [R1+0x6238], R10 ;  /* 0x0062380a01007387 */ /* 0x0041e20000100a00 */
[----:B----4-:R-:W-:Y:S02]  /*45ea0*/  STL.64 [R1+0x6230], R8 ;  /* 0x0062300801007387 */ /* 0x010fe40000100a00 */
[----:B0-----:R-:W-:-:S02]  /*45eb0*/  IMAD.MOV.U32 R10, RZ, RZ, R0 ;  /* 0x000000ffff0a7224 */ /* 0x001fc400078e0000 */
[----:B------:R-:W-:Y:S01]  /*45ec0*/  IMAD.MOV.U32 R11, RZ, RZ, R2 ;  /* 0x000000ffff0b7224 */ /* 0x000fe200078e0002 */
[----:B------:R-:W2:Y:S01]  /*45ed0*/  LDL.LU R0, [R1+0x630c] ;  /* 0x00630c0001007983 */ /* 0x000ea20000300800 */
[----:B------:R-:W4:Y:S03]  /*45ee0*/  LDL.LU R2, [R1+0x6308] ;  /* 0x0063080001027983 */ /* 0x000f260000300800 */
[----:B------:R0:W-:Y:S02]  /*45ef0*/  STL.64 [R1+0x6250], R10 ;  /* 0x0062500a01007387 */ /* 0x0001e40000100a00 */
[----:B0-----:R-:W-:Y:S02]  /*45f00*/  IMAD.MOV.U32 R10, RZ, RZ, R4 ;  /* 0x000000ffff0a7224 */ /* 0x001fe400078e0004 */
[----:B------:R-:W-:Y:S01]  /*45f10*/  IMAD.MOV.U32 R11, RZ, RZ, R5 ;  /* 0x000000ffff0b7224 */ /* 0x000fe200078e0005 */
[----:B------:R-:W2:Y:S01]  /*45f20*/  LDL.LU R4, [R1+0x6304] ;  /* 0x0063040001047983 */ /* 0x000ea20000300800 */
[----:B------:R-:W2:Y:S03]  /*45f30*/  LDL.LU R5, [R1+0x6300] ;  /* 0x0063000001057983 */ /* 0x000ea60000300800 */
[----:B------:R0:W-:Y:S02]  /*45f40*/  STL.64 [R1+0x6268], R10 ;  /* 0x0062680a01007387 */ /* 0x0001e40000100a00 */
[----:B0-----:R-:W-:-:S02]  /*45f50*/  IMAD.MOV.U32 R10, RZ, RZ, R13 ;  /* 0x000000ffff0a7224 */ /* 0x001fc400078e000d */
[----:B------:R-:W-:-:S07]  /*45f60*/  IMAD.MOV.U32 R11, RZ, RZ, R12 ;  /* 0x000000ffff0b7224 */ /* 0x000fce00078e000c */
[C---:B------:R-:W-:Y:S01]  /*45f70*/  HMMA.16816.F32 R8, R16.reuse, R10, R20 ;  /* 0x0000000a1008723c */ /* 0x040fe20000001814 */
[----:B------:R-:W2:Y:S11]  /*45f80*/  LDL.LU.64 R20, [R1+0x62f8] ;  /* 0x0062f80001147983 */ /* 0x000eb60000300a00 */
[----:B------:R-:W-:Y:S11]  /*45f90*/  @!UPT UIADD3 URZ, URZ, URZ, URZ ;  /* 0x0000003f3f3ff290 */ /* 0x000ff6000fffe03f */
[----:B------:R-:W-:Y:S01]  /*45fa0*/  STL.64 [R1+0x580], R8 ;  /* 0x0005800801007387 */ /* 0x000fe20000100a00 */
[----:B------:R3:W-:Y:S02]  /*45fb0*/  STL.64 [R1+0x588], R10 ;  /* 0x0005880a01007387 */ /* 0x0007e40000100a00 */
[----:B---3--:R-:W-:Y:S01]  /*45fc0*/  HMMA.16816.F32 R8, R16, R14, R24 ;  /* 0x0000000e1008723c */ /* 0x008fe20000001818 */
[----:B------:R-:W-:Y:S02]  /*45fd0*/  IMAD.MOV.U32 R6, RZ, RZ, R14 ;  /* 0x000000ffff067224 */ /* 0x000fe400078e000e */
[----:B------:R-:W-:Y:S11]  /*45fe0*/  IMAD.MOV.U32 R7, RZ, RZ, R15 ;  /* 0x000000ffff077224 */ /* 0x000ff600078e000f */
[----:B------:R-:W-:Y:S09]  /*45ff0*/  @!UPT UIADD3 URZ, URZ, URZ, URZ ;  /* 0x0000003f3f3ff290 */ /* 0x000ff2000fffe03f */
[----:B------:R-:W-:Y:S01]  /*46000*/  STL.64 [R1+0x570], R8 ;  /* 0x0005700801007387 */ /* 0x000fe20000100a00 */
[----:B------:R-:W-:Y:S02]  /*46010*/  STL.64 [R1+0x578], R10 ;  /* 0x0005780a01007387 */ /* 0x000fe40000100a00 */
[----:B------:R-:W3:Y:S02]  /*46020*/  LDL.LU R12, [R1+0x540] ;  /* 0x00054000010c7983 */ /* 0x000ee40000300800 */
[----:B------:R-:W3:Y:S01]  /*46030*/  LDL.LU R13, [R1+0x544] ;  /* 0x00054400010d7983 */ /* 0x000ee20000300800 */
[----:B------:R-:W2:Y:S01]  /*46040*/  LDL.LU R14, [R1+0x548] ;  /* 0x00054800010e7983 */ /* 0x000ea20000300800 */
[----:B------:R-:W2:Y:S03]  /*46050*/  LDL.LU R15, [R1+0x54c] ;  /* 0x00054c00010f7983 */ /* 0x000ea60000300800 */
[----:B--2---:R0:W-:Y:S01]  /*46060*/  STL.64 [R1+0x62e8], R14 ;  /* 0x0062e80e01007387 */ /* 0x0041e20000100a00 */
[----:B---3--:R-:W-:Y:S02]  /*46070*/  STL.64 [R1+0x62e0], R12 ;  /* 0x0062e00c01007387 */ /* 0x008fe40000100a00 */
[----:B------:R-:W2:Y:S02]  /*46080*/  LDL.64 R22, [R1+0x58] ;  /* 0x0000580001167983 */ /* 0x000ea40000100a00 */
[----:B0-----:R-:W-:-:S02]  /*46090*/  IMAD.MOV.U32 R15, RZ, RZ, R4 ;  /* 0x000000ffff0f7224 */ /* 0x001fc400078e0004 */
[----:B------:R-:W-:Y:S01]  /*460a0*/  IMAD.MOV.U32 R14, RZ, RZ, R5 ;  /* 0x000000ffff0e7224 */ /* 0x000fe200078e0005 */
[----:B--2---:R-:W-:Y:S01]  /*460b0*/  STL.64 [R1+0x62b0], R22 ;  /* 0x0062b01601007387 */ /* 0x004fe20000100a00 */
[----:B------:R0:W-:Y:S02]  /*460c0*/  STL.64 [R1+0x6290], R6 ;  /* 0x0062900601007387 */ /* 0x0001e40000100a00 */
[----:B------:R-:W2:Y:S02]  /*460d0*/  LDL.LU R4, [R1+0x320] ;  /* 0x0003200001047983 */ /* 0x000ea40000300800 */
[----:B------:R-:W2:Y:S01]  /*460e0*/  LDL.LU R5, [R1+0x324] ;  /* 0x0003240001057983 */ /* 0x000ea20000300800 */
[----:B0-----:R-:W3:Y:S01]  /*460f0*/  LDL.LU R6, [R1+0x328] ;  /* 0x0003280001067983 */ /* 0x001ee20000300800 */
[----:B------:R-:W3:Y:S02]  /*46100*/  LDL.LU R7, [R1+0x32c] ;  /* 0x00032c0001077983 */ /* 0x000ee40000300800 */
[----:B------:R-:W2:Y:S02]  /*46110*/  LDL.LU R24, [R1+0x520] ;  /* 0x0005200001187983 */ /* 0x000ea40000300800 */
[----:B------:R-:W2:Y:S01]  /*46120*/  LDL.LU R25, [R1+0x524] ;  /* 0x0005240001197983 */ /* 0x000ea20000300800 */
[----:B------:R-:W2:Y:S01]  /*46130*/  LDL.LU R26, [R1+0x528] ;  /* 0x00052800011a7983 */ /* 0x000ea20000300800 */
[----:B------:R-:W2:Y:S03]  /*46140*/  LDL.LU R27, [R1+0x52c] ;  /* 0x00052c00011b7983 */ /* 0x000ea60000300800 */
[----:B--2---:R0:W-:Y:S01]  /*46150*/  STL.64 [R1+0x62c0], R26 ;  /* 0x0062c01a01007387 */ /* 0x0041e20000100a00 */
[----:B------:R-:W-:Y:S02]  /*46160*/  STL.64 [R1+0x62b8], R24 ;  /* 0x0062b81801007387 */ /* 0x000fe40000100a00 */
[----:B0-----:R-:W-:-:S02]  /*46170*/  IMAD.MOV.U32 R26, RZ, RZ, R21 ;  /* 0x000000ffff1a7224 */ /* 0x001fc400078e0015 */
[----:B------:R-:W-:-:S05]  /*46180*/  IMAD.MOV.U32 R27, RZ, RZ, R20 ;  /* 0x000000ffff1b7224 */ /* 0x000fca00078e0014 */
[----:B------:R0:W-:Y:S04]  /*46190*/  STL.64 [R1+0x62d0], R26 ;  /* 0x0062d01a01007387 */ /* 0x0001e80000100a00 */
[----:B0-----:R-:W2:Y:S04]  /*461a0*/  LDL.64 R26, [R1+0x88] ;  /* 0x00008800011a7983 */ /* 0x001ea80000100a00 */
[----:B--2---:R0:W-:Y:S01]  /*461b0*/  STL.64 [R1+0x62f0], R26 ;  /* 0x0062f01a01007387 */ /* 0x0041e20000100a00 */
[----:B------:R-:W2:Y:S02]  /*461c0*/  LDL.LU R24, [R1+0x550] ;  /* 0x0005500001187983 */ /* 0x000ea40000300800 */
[----:B------:R-:W2:Y:S01]  /*461d0*/  LDL.LU R25, [R1+0x554] ;  /* 0x0005540001197983 */ /* 0x000ea20000300800 */
[----:B0-----:R-:W2:Y:S01]  /*461e0*/  LDL.LU R26, [R1+0x558] ;  /* 0x00055800011a7983 */ /* 0x001ea20000300800 */
[----:B------:R-:W2:Y:S02]  /*461f0*/  LDL.LU R27, [R1+0x55c] ;  /* 0x00055c00011b7983 */ /* 0x000ea40000300800 */
[----:B------:R-:W3:Y:S01]  /*46200*/  LDL.64 R22, [R1+0x68] ;  /* 0x0000680001167983 */ /* 0x000ee20000100a00 */
[C---:B--2---:R-:W-:Y:S01]  /*46210*/  HMMA.16816.F32 R12, R16.reuse, R14, R24 ;  /* 0x0000000e100c723c */ /* 0x044fe20000001818 */
[----:B---3--:R0:W-:Y:S01]  /*46220*/  STL.64 [R1+0x62c8], R22 ;  /* 0x0062c81601007387 */ /* 0x0081e20000100a00 */
[----:B------:R-:W2:Y:S02]  /*46230*/  LDL.LU R20, [R1+0x530] ;  /* 0x0005300001147983 */ /* 0x000ea40000300800 */
[----:B------:R-:W2:Y:S01]  /*46240*/  LDL.LU R21, [R1+0x534] ;  /* 0x0005340001157983 */ /* 0x000ea20000300800 */
[----:B0-----:R-:W2:Y:S01]  /*46250*/  LDL.LU R22, [R1+0x538] ;  /* 0x0005380001167983 */ /* 0x001ea20000300800 */
[----:B------:R-:W2:Y:S02]  /*46260*/  LDL.LU R23, [R1+0x53c] ;  /* 0x00053c0001177983 */ /* 0x000ea40000300800 */
[----:B------:R-:W-:Y:S02]  /*46270*/  STL.64 [R1+0x62a8], R6 ;  /* 0x0062a80601007387 */ /* 0x000fe40000100a00 */
[----:B------:R0:W-:Y:S02]  /*46280*/  STL.64 [R1+0x62a0], R4 ;  /* 0x0062a00401007387 */ /* 0x0001e40000100a00 */
[----:B0-----:R-:W3:Y:S01]  /*46290*/  LDL.LU R4, [R1+0x510] ;  /* 0x0005100001047983 */ /* 0x001ee20000300800 */
[----:B------:R-:W3:Y:S02]  /*462a0*/  LDL.LU R5, [R1+0x514] ;  /* 0x0005140001057983 */ /* 0x000ee40000300800 */
[----:B------:R-:W3:Y:S02]  /*462b0*/  LDL.LU R6, [R1+0x518] ;  /* 0x0005180001067983 */ /* 0x000ee40000300800 */
[----:B------:R-:W3:Y:S01]  /*462c0*/  LDL.LU R7, [R1+0x51c] ;  /* 0x00051c0001077983 */ /* 0x000ee20000300800 */
[----:B------:R-:W2:Y:S05]  /*462d0*/  LDL.LU.64 R26, [R1+0x62f0] ;  /* 0x0062f000011a7983 */ /* 0x000eaa0000300a00 */
[----:B------:R-:W-:Y:S02]  /*462e0*/  STL.64 [R1+0x560], R12 ;  /* 0x0005600c01007387 */ /* 0x000fe40000100a00 */
[----:B------:R0:W-:Y:S02]  /*462f0*/  STL.64 [R1+0x568], R14 ;  /* 0x0005680e01007387 */ /* 0x0001e40000100a00 */
[----:B0-----:R-:W2:Y:S01]  /*46300*/  LDL.LU.64 R14, [R1+0x62e8] ;  /* 0x0062e800010e7983 */ /* 0x001ea20000300a00 */
[----:B------:R-:W2:Y:S02]  /*46310*/  LDL.LU.64 R12, [R1+0x62e0] ;  /* 0x0062e000010c7983 */ /* 0x000ea40000300a00 */
        /* <DEDUP_REMOVED lines=28> */
[----:B------:R-:W3:Y:S01]  /*464e0*/  LDL.LU.64 R22, [R1+0x62c8] ;  /* 0x0062c80001167983 */ /* 0x000ee20000300a00 */
[----:B------:R-:W-:Y:S02]  /*464f0*/  STL.64 [R1+0x540], R24 ;  /* 0x0005401801007387 */ /* 0x000fe40000100a00 */
        /* <DEDUP_REMOVED lines=8> */
[----:B0-----:R-:W-:Y:S02]  /*46580*/  IMAD.MOV.U32 R25, RZ, RZ, R22 ;  /* 0x000000ffff197224 */ /* 0x001fe400078e0016 */
[----:B------:R-:W-:Y:S02]  /*46590*/  IMAD.MOV.U32 R24, RZ, RZ, R23 ;  /* 0x000000ffff187224 */ /* 0x000fe400078e0017 */
[----:B------:R-:W3:Y:S01]  /*465a0*/  LDL.LU.64 R22, [R1+0x62b0] ;  /* 0x0062b00001167983 */ /* 0x000ee20000300a00 */
[----:B----4-:R-:W-:Y:S02]  /*465b0*/  IMAD.MOV.U32 R10, RZ, RZ, R2 ;  /* 0x000000ffff0a7224 */ /* 0x010fe400078e0002 */
[----:B------:R-:W-:Y:S01]  /*465c0*/  IMAD.MOV.U32 R11, RZ, RZ, R0 ;  /* 0x000000ffff0b7224 */ /* 0x000fe200078e0000 */
[----:B---3--:R-:W-:Y:S01]  /*465d0*/  HMMA.16816.F32 R4, R16, R22, R4 ;  /* 0x000000161004723c */ /* 0x008fe20000001804 */
[----:B------:R-:W-:-:S02]  /*465e0*/  IMAD.MOV.U32 R2, RZ, RZ, R22 ;  /* 0x000000ffff027224 */ /* 0x000fc400078e0016 */
[----:B------:R-:W-:Y:S11]  /*465f0*/  IMAD.MOV.U32 R0, RZ, RZ, R23 ;  /* 0x000000ffff007224 */ /* 0x000ff600078e0017 */
[----:B------:R-:W-:Y:S09]  /*46600*/  @!UPT UIADD3 URZ, URZ, URZ, URZ ;  /* 0x0000003f3f3ff290 */ /* 0x000ff2000fffe03f */
[----:B------:R-:W-:Y:S01]  /*46610*/  STL.64 [R1+0x520], R4 ;  /* 0x0005200401007387 */ /* 0x000fe20000100a00 */
[----:B------:R0:W-:Y:S03]  /*46620*/  STL.64 [R1+0x528], R6 ;  /* 0x0005280601007387 */ /* 0x0001e60000100a00 */
[----:B0-----:R-:W3:Y:S01]  /*46630*/  LDL.LU.64 R6, [R1+0x62a8] ;  /* 0x0062a80001067983 */ /* 0x001ee20000300a00 */
[----:B------:R-:W3:Y:S02]  /*46640*/  LDL.LU.64 R4, [R1+0x62a0] ;  /* 0x0062a00001047983 */ /* 0x000ee40000300a00 */
[----:B------:R-:W3:Y:S02]  /*46650*/  LDL.LU.64 R22, [R1+0x6298] ;  /* 0x0062980001167983 */ /* 0x000ee40000300a00 */
[----:B---3--:R-:W-:Y:S01]  /*46660*/  HMMA.16816.F32 R16, R16, R22, R4 ;  /* 0x000000161010723c */ /* 0x008fe20000001804 */
[----:B------:R-:W3:Y:S06]  /*46670*/  LDL.LU.64 R6, [R1+0x6290] ;  /* 0x0062900001067983 */ /* 0x000eec0000300a00 */
[----:B------:R-:W-:-:S02]  /*46680*/  IMAD.MOV.U32 R5, RZ, RZ, R22 ;  /* 0x000000ffff057224 */ /* 0x000fc400078e0016 */
[----:B------:R-:W-:Y:S11]  /*46690*/  IMAD.MOV.U32 R4, RZ, RZ, R23 ;  /* 0x000000ffff047224 */ /* 0x000ff600078e0017 */
[----:B------:R-:W-:Y:S03]  /*466a0*/  @!UPT UIADD3 URZ, URZ, URZ, URZ ;  /* 0x0000003f3f3ff290 */ /* 0x000fe6000fffe03f */
[----:B------:R0:W-:Y:S01]  /*466b0*/  STL.64 [R1+0x320], R16 ;  /* 0x0003201001007387 */ /* 0x0001e20000100a00 */
[----:B------:R1:W-:Y:S02]  /*466c0*/  STL.64 [R1+0x328], R18 ;  /* 0x0003281201007387 */ /* 0x0003e40000100a00 */
[----:B------:R-:W2:Y:S02]  /*466d0*/  LDL.LU.64 R22, [R1+0x6288] ;  /* 0x0062880001167983 */ /* 0x000ea40000300a00 */
[----:B------:R-:W2:Y:S01]  /*466e0*/  LDL.LU.64 R20, [R1+0x6280] ;  /* 0x0062800001147983 */ /* 0x000ea20000300a00 */
[----:B0-----:R-:W4:Y:S01]  /*466f0*/  LDL.LU R16, [R1+0x1e0] ;  /* 0x0001e00001107983 */ /* 0x001f220000300800 */
[----:B------:R-:W4:Y:S02]  /*46700*/  LDL.LU R17, [R1+0x1e4] ;  /* 0x0001e40001117983 */ /* 0x000f240000300800 */
[----:B-1----:R-:W4:Y:S02]  /*46710*/  LDL.LU R18, [R1+0x1e8] ;  /* 0x0001e80001127983 */ /* 0x002f240000300800 */
[----:B------:R-:W4:Y:S01]  /*46720*/  LDL.LU R19, [R1+0x1ec] ;  /* 0x0001ec0001137983 */ /* 0x000f220000300800 */
[C---:B--2---:R-:W-:Y:S01]  /*46730*/  HMMA.16816.F32 R8, R20.reuse, R10, R12 ;  /* 0x0000000a1408723c */ /* 0x044fe2000000180c */
[----:B------:R-:W2:Y:S01]  /*46740*/  LDL.LU.64 R14, [R1+0x6278] ;  /* 0x00627800010e7983 */ /* 0x000ea20000300a00 */
[----:B------:R-:W2:Y:S11]  /*46750*/  LDL.LU.64 R12, [R1+0x6270] ;  /* 0x00627000010c7983 */ /* 0x000eb60000300a00 */
[----:B------:R-:W-:Y:S10]  /*46760*/  @!UPT UIADD3 URZ, URZ, URZ, URZ ;  /* 0x0000003f3f3ff290 */ /* 0x000ff4000fffe03f */
        /* <DEDUP_REMOVED lines=16> */
[----:B0-----:R-:W2:Y:S01]  /*46870*/  LDL.LU.64 R10, [R1+0x6238] ;  /* 0x00623800010a7983 */ /* 0x001ea20000300a00 */
[----:B------:R-:W2:Y:S02]  /*46880*/  LDL.LU.64 R8, [R1+0x6230] ;  /* 0x0062300001087983 */ /* 0x000ea40000300a00 */
[C---:B--2---:R-:W-:Y:S11]  /*46890*/  HMMA.16816.F32 R8, R20.reuse, R14, R8 ;  /* 0x0000000e1408723c */ /* 0x044ff60000001808 */
[----:B------:R-:W-:Y:S11]  /*468a0*/  @!UPT UIADD3 URZ, URZ, URZ, URZ ;  /* 0x0000003f3f3ff290 */ /* 0x000ff6000fffe03f */
[----:B------:R-:W-:Y:S01]  /*468b0*/  @!UPT UIADD3 URZ, URZ, URZ, URZ ;  /* 0x0000003f3f3ff290 */ /* 0x000fe2000fffe03f */
[----:B------:R-:W-:Y:S01]  /*468c0*/  STL.64 [R1+0x1f0], R8 ;  /* 0x0001f00801007387 */ /* 0x000fe20000100a00 */
[----:B------:R0:W-:Y:S03]  /*468d0*/  STL.64 [R1+0x1f8], R10 ;  /* 0x0001f80a01007387 */ /* 0x0001e60000100a00 */
[----:B0-----:R-:W4:Y:S01]  /*468e0*/  LDL.LU.64 R10, [R1+0x6228] ;  /* 0x00622800010a7983 */ /* 0x001f220000300a00 */
[----:B------:R-:W2:Y:S02]  /*468f0*/  LDL.LU.64 R8, [R1+0x6220] ;  /* 0x0062200001087983 */ /* 0x000ea40000300a00 */
[----:B------:R-:W-:Y:S01]  /*46900*/  STL.64 [R1+0x61a0], R14 ;  /* 0x0061a00e01007387 */ /* 0x000fe20000100a00 */
[----:B----4-:R-:W-:Y:S11]  /*46910*/  HMMA.16816.F32 R16, R20, R10, R16 ;  /* 0x0000000a1410723c */ /* 0x010ff60000001810 */
[----:B------:R-:W-:Y:S11]  /*46920*/  @!UPT UIADD3 URZ, URZ, URZ, URZ ;  /* 0x0000003f3f3ff290 */ /* 0x000ff6000fffe03f */
[----:B------:R-:W-:Y:S01]  /*46930*/  @!UPT UIADD3 URZ, URZ, URZ, URZ ;  /* 0x0000003f3f3ff290 */ /* 0x000fe2000fffe03f */
[----:B------:R-:W-:Y:S01]  /*46940*/  STL.64 [R1+0x1e0], R16 ;  /* 0x0001e01001007387 */ /* 0x000fe20000100a00 */
[----:B------:R0:W-:Y:S02]  /*46950*/  STL.64 [R1+0x1e8], R18 ;  /* 0x0001e81201007387 */ /* 0x0001e40000100a00 */
[----:B0-----:R-:W-:Y:S02]  /*46960*/  IMAD.MOV.U32 R18, RZ, RZ, R25 ;  /* 0x000000ffff127224 */ /* 0x001fe400078e0019 */
[----:B------:R-:W-:-:S05]  /*46970*/  IMAD.MOV.U32 R19, RZ, RZ, R24 ;  /* 0x000000ffff137224 */ /* 0x000fca00078e0018 */
[----:B------:R0:W-:Y:S04]  /*46980*/  STL.64 [R1+0x6168], R18 ;  /* 0x0061681201007387 */ /* 0x0001e80000100a00 */
[----:B0-----:R-:W4:Y:S04]  /*46990*/  LDL.64 R18, [R1+0x78] ;  /* 0x0000780001127983 */ /* 0x001f280000100a00 */
[----:B----4-:R0:W-:Y:S02]  /*469a0*/  STL.64 [R1+0x6180], R18 ;  /* 0x0061801201007387 */ /* 0x0101e40000100a00 */
[----:B0-----:R-:W-:-:S02]  /*469b0*/  IMAD.MOV.U32 R18, RZ, RZ, R13 ;  /* 0x000000ffff127224 */ /* 0x001fc400078e000d */
[----:B------:R-:W-:-:S05]  /*469c0*/  IMAD.MOV.U32 R19, RZ, RZ, R12 ;  /* 0x000000ffff137224 */ /* 0x000fca00078e000c */
[----:B------:R-:W-:Y:S01]  /*469d0*/  STL.64 [R1+0x6198], R18 ;  /* 0x0061981201007387 */ /* 0x000fe20000100a00 */
[----:B------:R-:W4:Y:S02]  /*469e0*/  LDL.LU R24, [R1+0x150] ;  /* 0x0001500001187983 */ /* 0x000f240000300800 */
[----:B------:R-:W4:Y:S02]  /*469f0*/  LDL.LU R25, [R1+0x154] ;  /* 0x0001540001197983 */ /* 0x000f240000300800 */
[----:B------:R-:W2:Y:S01]  /*46a00*/  LDL.LU R26, [R1+0x158] ;  /* 0x00015800011a7983 */ /* 0x000ea20000300800 */
[----:B------:R-:W2:Y:S01]  /*46a10*/  LDL.LU R27, [R1+0x15c] ;  /* 0x00015c00011b7983 */ /* 0x000ea20000300800 */
[----:B------:R-:W2:Y:S02]  /*46a20*/  LDL.LU R12, [R1+0x180] ;  /* 0x00018000010c7983 */ /* 0x000ea40000300800 */
[----:B------:R-:W2:Y:S02]  /*46a30*/  LDL.LU R13, [R1+0x184] ;  /* 0x00018400010d7983 */ /* 0x000ea40000300800 */
[----:B------:R-:W2:Y:S01]  /*46a40*/  LDL.LU R14, [R1+0x188] ;  /* 0x00018800010e7983 */ /* 0x000ea20000300800 */
[----:B------:R-:W2:Y:S04]  /*46a50*/  LDL.LU R15, [R1+0x18c] ;  /* 0x00018c00010f7983 */ /* 0x000ea80000300800 */
[----:B--2---:R3:W-:Y:S01]  /*46a60*/  STL.64 [R1+0x61b0], R14 ;  /* 0x0061b00e01007387 */ /* 0x0047e20000100a00 */
[----:B------:R-:W-:Y:S02]  /*46a70*/  STL.64 [R1+0x61a8], R12 ;  /* 0x0061a80c01007387 */ /* 0x000fe40000100a00 */
[----:B---3--:R-:W-:-:S02]  /*46a80*/  IMAD.MOV.U32 R14, RZ, RZ, R6 ;  /* 0x000000ffff0e7224 */ /* 0x008fc400078e0006 */
[----:B------:R-:W-:Y:S01]  /*46a90*/  IMAD.MOV.U32 R15, RZ, RZ, R7 ;  /* 0x000000ffff0f7224 */ /* 0x000fe200078e0007 */
[----:B------:R-:W2:Y:S01]  /*46aa0*/  LDL.LU R6, [R1+0x6218] ;  /* 0x0062180001067983 */ /* 0x000ea20000300800 */
[----:B------:R-:W2:Y:S03]  /*46ab0*/  LDL.LU R7, [R1+0x6214] ;  /* 0x0062140001077983 */ /* 0x000ea60000300800 */
[----:B------:R0:W-:Y:S04]  /*46ac0*/  STL.64 [R1+0x61c0], R14 ;  /* 0x0061c00e01007387 */ /* 0x0001e80000100a00 */
[----:B0-----:R-:W3:Y:S04]  /*46ad0*/  LDL.64 R14, [R1+0xb8] ;  /* 0x0000b800010e7983 */ /* 0x001ee80000100a00 */
[----:B---3--:R0:W-:Y:S02]  /*46ae0*/  STL.64 [R1+0x61d8], R14 ;  /* 0x0061d80e01007387 */ /* 0x0081e40000100a00 */
[----:B0-----:R-:W-:-:S02]  /*46af0*/  IMAD.MOV.U32 R14, RZ, RZ, R9 ;  /* 0x000000ffff0e7224 */ /* 0x001fc400078e0009 */
[----:B------:R-:W-:Y:S01]  /*46b00*/  IMAD.MOV.U32 R15, RZ, RZ, R29 ;  /* 0x000000ffff0f7224 */ /* 0x000fe200078e001d */
[----:B------:R-:W3:Y:S04]  /*46b10*/  LDL.LU R9, [R1+0x6210] ;  /* 0x0062100001097983 */ /* 0x000ee80000300800 */
[----:B------:R-:W-:Y:S01]  /*46b20*/  STL.64 [R1+0x61f0], R14 ;  /* 0x0061f00e01007387 */ /* 0x000fe20000100a00 */
[----:B------:R-:W2:Y:S03]  /*46b30*/  LDL.64 R18, [R1+0x98] ;  /* 0x0000980001127983 */ /* 0x000ea60000100a00 */
[----:B--2---:R0:W-:Y:S01]  /*46b40*/  STL.64 [R1+0x61b8], R18 ;  /* 0x0061b81201007387 */ /* 0x0041e20000100a00 */
[----:B------:R-:W2:Y:S02]  /*46b50*/  LDL.LU R16, [R1+0x190] ;  /* 0x0001900001107983 */ /* 0x000ea40000300800 */
[----:B------:R-:W2:Y:S01]  /*46b60*/  LDL.LU R17, [R1+0x194] ;  /* 0x0001940001117983 */ /* 0x000ea20000300800 */
[----:B0-----:R-:W2:Y:S01]  /*46b70*/  LDL.LU R18, [R1+0x198] ;  /* 0x0001980001127983 */ /* 0x001ea20000300800 */
[----:B------:R-:W2:Y:S02]  /*46b80*/  LDL.LU R19, [R1+0x19c] ;  /* 0x00019c0001137983 */ /* 0x000ea40000300800 */
[----:B------:R-:W-:-:S02]  /*46b90*/  IMAD.MOV.U32 R14, RZ, RZ, R8 ;  /* 0x000000ffff0e7224 */ /* 0x000fc400078e0008 */
[----:B------:R-:W-:-:S05]  /*46ba0*/  IMAD.MOV.U32 R15, RZ, RZ, R3 ;  /* 0x000000ffff0f7224 */ /* 0x000fca00078e0003 */
[----:B------:R-:W-:Y:S04]  /*46bb0*/  STL.64 [R1+0x6208], R14 ;  /* 0x0062080e01007387 */ /* 0x000fe80000100a00 */
[----:B--2---:R-:W-:Y:S01]  /*46bc0*/  STL.64 [R1+0x61d0], R18 ;  /* 0x0061d01201007387 */ /* 0x004fe20000100a00 */
[----:B------:R0:W-:Y:S03]  /*46bd0*/  STL.64 [R1+0x61c8], R16 ;  /* 0x0061c81001007387 */ /* 0x0001e60000100a00 */
        /* <DEDUP_REMOVED lines=8> */
[----:B--2---:R-:W-:Y:S01]  /*46c60*/  STL.64 [R1+0x61e8], R18 ;  /* 0x0061e81201007387 */ /* 0x004fe20000100a00 */
[----:B------:R0:W-:Y:S03]  /*46c70*/  STL.64 [R1+0x61e0], R16 ;  /* 0x0061e01001007387 */ /* 0x0001e60000100a00 */
[----:B0-----:R-:W2:Y:S01]  /*46c80*/  LDL.LU R16, [R1+0x1b0] ;  /* 0x0001b00001107983 */ /* 0x001ea20000300800 */
[----:B------:R-:W2:Y:S02]  /*46c90*/  LDL.LU R17, [R1+0x1b4] ;  /* 0x0001b40001117983 */ /* 0x000ea40000300800 */
[----:B------:R-:W2:Y:S02]  /*46ca0*/  LDL.LU R18, [R1+0x1b8] ;  /* 0x0001b80001127983 */ /* 0x000ea40000300800 */
[----:B------:R-:W2:Y:S02]  /*46cb0*/  LDL.LU R19, [R1+0x1bc] ;  /* 0x0001bc0001137983 */ /* 0x000ea40000300800 */
[----:B--2---:R-:W-:Y:S01]  /*46cc0*/  STL.64 [R1+0x6200], R18 ;  /* 0x0062001201007387 */ /* 0x004fe20000100a00 */
[----:B------:R0:W-:Y:S03]  /*46cd0*/  STL.64 [R1+0x61f8], R16 ;  /* 0x0061f81001007387 */ /* 0x0001e60000100a00 */
[----:B0-----:R-:W2:Y:S01]  /*46ce0*/  LDL.LU R16, [R1+0x1c0] ;  /* 0x0001c00001107983 */ /* 0x001ea20000300800 */
[----:B------:R-:W2:Y:S02]  /*46cf0*/  LDL.LU R17, [R1+0x1c4] ;  /* 0x0001c40001117983 */ /* 0x000ea40000300800 */
[----:B------:R-:W2:Y:S02]  /*46d00*/  LDL.LU R18, [R1+0x1c8] ;  /* 0x0001c80001127983 */ /* 0x000ea40000300800 */
[----:B------:R-:W2:Y:S01]  /*46d10*/  LDL.LU R19, [R1+0x1cc] ;  /* 0x0001cc0001137983 */ /* 0x000ea20000300800 */
[----:B------:R-:W-:Y:S01]  /*46d20*/  STL.64 [R1+0x6178], R26 ;  /* 0x0061781a01007387 */ /* 0x000fe20000100a00 */
[----:B----4-:R0:W-:Y:S03]  /*46d30*/  STL.64 [R1+0x6170], R24 ;  /* 0x0061701801007387 */ /* 0x0101e60000100a00 */
[----:B0-----:R-:W4:Y:S01]  /*46d40*/  LDL.LU R24, [R1+0x160] ;  /* 0x0001600001187983 */ /* 0x001f220000300800 */
[----:B------:R-:W4:Y:S02]  /*46d50*/  LDL.LU R25, [R1+0x164] ;  /* 0x0001640001197983 */ /* 0x000f240000300800 */
[----:B------:R-:W2:Y:S02]  /*46d60*/  LDL.LU R26, [R1+0x168] ;  /* 0x00016800011a7983 */ /* 0x000ea40000300800 */
[----:B------:R-:W2:Y:S01]  /*46d70*/  LDL.LU R27, [R1+0x16c] ;  /* 0x00016c00011b7983 */ /* 0x000ea20000300800 */
[C---:B---3--:R-:W-:Y:S01]  /*46d80*/  HMMA.16816.F32 R12, R20.reuse, R6, R12 ;  /* 0x00000006140c723c */ /* 0x048fe2000000180c */
[----:B--2---:R-:W-:Y:S01]  /*46d90*/  STL.64 [R1+0x6190], R26 ;  /* 0x0061901a01007387 */ /* 0x004fe20000100a00 */
[----:B----4-:R0:W-:Y:S03]  /*46da0*/  STL.64 [R1+0x6188], R24 ;  /* 0x0061881801007387 */ /* 0x0101e60000100a00 */
[----:B0-----:R-:W2:Y:S01]  /*46db0*/  LDL.LU R24, [R1+0x170] ;  /* 0x0001700001187983 */ /* 0x001ea20000300800 */
[----:B------:R-:W2:Y:S02]  /*46dc0*/  LDL.LU R25, [R1+0x174] ;  /* 0x0001740001197983 */ /* 0x000ea40000300800 */
[----:B------:R-:W2:Y:S02]  /*46dd0*/  LDL.LU R26, [R1+0x178] ;  /* 0x00017800011a7983 */ /* 0x000ea40000300800 */
[----:B------:R-:W2:Y:S01]  /*46de0*/  LDL.LU R27, [R1+0x17c] ;  /* 0x00017c00011b7983 */ /* 0x000ea20000300800 */
[----:B------:R-:W-:Y:S01]  /*46df0*/  STL.64 [R1+0x6110], R10 ;  /* 0x0061100a01007387 */ /* 0x000fe20000100a00 */
[----:B------:R0:W-:Y:S02]  /*46e00*/  STL [R1+0x6108], R9 ;  /* 0x0061080901007387 */ /* 0x0001e40000100800 */
[----:B------:R-:W3:Y:S01]  /*46e10*/  LDL.LU R8, [R1+0x140] ;  /* 0x0001400001087983 */ /* 0x000ee20000300800 */
[----:B0-----:R-:W3:Y:S01]  /*46e20*/  LDL.LU R9, [R1+0x144] ;  /* 0x0001440001097983 */ /* 0x001ee20000300800 */
[----:B------:R-:W3:Y:S02]  /*46e30*/  LDL.LU R10, [R1+0x148] ;  /* 0x00014800010a7983 */ /* 0x000ee40000300800 */
[----:B------:R-:W3:Y:S05]  /*46e40*/  LDL.LU R11, [R1+0x14c] ;  /* 0x00014c00010b7983 */ /* 0x000eea0000300800 */
[----:B------:R-:W-:Y:S01]  /*46e50*/  STL.64 [R1+0x1d0], R12 ;  /* 0x0001d00c01007387 */ /* 0x000fe20000100a00 */
[----:B------:R0:W-:Y:S04]  /*46e60*/  STL.64 [R1+0x1d8], R14 ;  /* 0x0001d80e01007387 */ /* 0x0001e80000100a00 */
[----:B0-----:R-:W4:Y:S01]  /*46e70*/  LDL.LU.64 R14, [R1+0x6208] ;  /* 0x00620800010e7983 */ /* 0x001f220000300a00 */
[----:B------:R-:W-:Y:S01]  /*46e80*/  STL.64 [R1+0x6100], R6 ;  /* 0x0061000601007387 */ /* 0x000fe20000100a00 */
[C---:B----4-:R-:W-:Y:S02]  /*46e90*/  HMMA.16816.F32 R12, R20.reuse, R14, R16 ;  /* 0x0000000e140c723c */ /* 0x050fe40000001810 */
[----:B------:R-:W4:Y:S01]  /*46ea0*/  LDL.LU.64 R18, [R1+0x6200] ;  /* 0x0062000001127983 */ /* 0x000f220000300a00 */
[----:B------:R-:W4:Y:S11]  /*46eb0*/  LDL.LU.64 R16, [R1+0x61f8] ;  /* 0x0061f80001107983 */ /* 0x000f360000300a00 */
[----:B------:R-:W-:Y:S09]  /*46ec0*/  @!UPT UIADD3 URZ, URZ, URZ, URZ ;  /* 0x0000003f3f3ff290 */ /* 0x000ff2000fffe03f */
[----:B------:R-:W-:Y:S01]  /*46ed0*/  STL.64 [R1+0x1c0], R12 ;  /* 0x0001c00c01007387 */ /* 0x000fe20000100a00 */
[----:B------:R0:W-:Y:S03]  /*46ee0*/  STL.64 [R1+0x1c8], R14 ;  /* 0x0001c80e01007387 */ /* 0x0001e60000100a00 */
[----:B0-----:R-:W4:Y:S02]  /*46ef0*/  LDL.LU.64 R14, [R1+0x61f0] ;  /* 0x0061f000010e7983 */ /* 0x001f240000300a00 */
[C---:B----4-:R-:W-:Y:S02]  /*46f00*/  HMMA.16816.F32 R12, R20.reuse, R14, R16 ;  /* 0x0000000e140c723c */ /* 0x050fe40000001810 */
[----:B------:R-:W4:Y:S01]  /*46f10*/  LDL.LU.64 R18, [R1+0x61e8] ;  /* 0x0061e80001127983 */ /* 0x000f220000300a00 */
[----:B------:R-:W4:Y:S11]  /*46f20*/  LDL.LU.64 R16, [R1+0x61e0] ;  /* 0x0061e00001107983 */ /* 0x000f360000300a00 */
[----:B------:R-:W-:Y:S09]  /*46f30*/  @!UPT UIADD3 URZ, URZ, URZ, URZ ;  /* 0x0000003f3f3ff290 */ /* 0x000ff2000fffe03f */
[----:B------:R-:W-:Y:S01]  /*46f40*/  STL.64 [R1+0x1b0], R12 ;  /* 0x0001b00c01007387 */ /* 0x000fe20000100a00 */
[----:B------:R0:W-:Y:S03]  /*46f50*/  STL.64 [R1+0x1b8], R14 ;  /* 0x0001b80e01007387 */ /* 0x0001e60000100a00 */
[----:B0-----:R-:W4:Y:S01]  /*46f60*/  LDL.LU.64 R14, [R1+0x61d8] ;  /* 0x0061d800010e7983 */ /* 0x001f220000300a00 */
[----:B------:R-:W-:Y:S02]  /*46f70*/  IMAD.MOV.U32 R6, RZ, RZ, R2 ;  /* 0x000000ffff067224 */ /* 0x000fe400078e0002 */
[----:B------:R-:W-:Y:S01]  /*46f80*/  IMAD.MOV.U32 R7, RZ, RZ, R0 ;  /* 0x000000ffff077224 */ /* 0x000fe200078e0000 */
[C---:B----4-:R-:W-:Y:S01]  /*46f90*/  HMMA.16816.F32 R16, R20.reuse, R14, R16 ;  /* 0x0000000e1410723c */ /* 0x050fe20000001810 */
[----:B------:R-:W-:Y:S02]  /*46fa0*/  IMAD.MOV.U32 R2, RZ, RZ, R14 ;  /* 0x000000ffff027224 */ /* 0x000fe400078e000e */
[----:B------:R-:W-:Y:S11]  /*46fb0*/  IMAD.MOV.U32 R0, RZ, RZ, R15 ;  /* 0x000000ffff007224 */ /* 0x000ff600078e000f */
[----:B------:R-:W-:Y:S09]  /*46fc0*/  @!UPT UIADD3 URZ, URZ, URZ, URZ ;  /* 0x0000003f3f3ff290 */ /* 0x000ff2000fffe03f */
[----:B------:R-:W-:Y:S01]  /*46fd0*/  STL.64 [R1+0x1a0], R16 ;  /* 0x0001a01001007387 */ /* 0x000fe20000100a00 */
[----:B------:R0:W-:Y:S03]  /*46fe0*/  STL.64 [R1+0x1a8], R18 ;  /* 0x0001a81201007387 */ /* 0x0001e60000100a00 */
[----:B0-----:R-:W4:Y:S01]  /*46ff0*/  LDL.LU.64 R18, [R1+0x61d0] ;  /* 0x0061d00001127983 */ /* 0x001f220000300a00 */
[----:B------:R-:W4:Y:S02]  /*47000*/  LDL.LU.64 R16, [R1+0x61c8] ;  /* 0x0061c80001107983 */ /* 0x000f240000300a00 */
[----:B------:R-:W4:Y:S02]  /*47010*/  LDL.LU.64 R14, [R1+0x61c0] ;  /* 0x0061c000010e7983 */ /* 0x000f240000300a00 */
[----:B------:R-:W-:Y:S01]  /*47020*/  STL [R1+0x60d4], R0 ;  /* 0x0060d40001007387 */ /* 0x000fe20000100800 */
[----:B------:R-:W-:Y:S01]  /*47030*/  STL [R1+0x60d0], R2 ;  /* 0x0060d00201007387 */ /* 0x000fe20000100800 */
[C---:B----4-:R-:W-:Y:S03]  /*47040*/  HMMA.16816.F32 R12, R20.reuse, R14, R16 ;  /* 0x0000000e140c723c */ /* 0x050fe60000001810 */
[----:B------:R-:W4:Y:S11]  /*47050*/  LDL.LU.64 R18, [R1+0x61b8] ;  /* 0x0061b80001127983 */ /* 0x000f360000300a00 */
[----:B------:R-:W-:Y:S09]  /*47060*/  @!UPT UIADD3 URZ, URZ, URZ, URZ ;  /* 0x0000003f3f3ff290 */ /* 0x000ff2000fffe03f */
[----:B------:R-:W-:Y:S01]  /*47070*/  STL.64 [R1+0x190], R12 ;  /* 0x0001900c01007387 */ /* 0x000fe20000100a00 */
[----:B------:R0:W-:Y:S03]  /*47080*/  STL.64 [R1+0x198], R14 ;  /* 0x0001980e01007387 */ /* 0x0001e60000100a00 */
[----:B0-----:R-:W2:Y:S01]  /*47090*/  LDL.LU.64 R14, [R1+0x61b0] ;  /* 0x0061b000010e7983 */ /* 0x001ea20000300a00 */
[----:B------:R-:W2:Y:S02]  /*470a0*/  LDL.LU.64 R12, [R1+0x61a8] ;  /* 0x0061a800010c7983 */ /* 0x000ea40000300a00 */
[----:B----4-:R-:W-:Y:S01]  /*470b0*/  IMAD.MOV.U32 R3, RZ, RZ, R19 ;  /* 0x000000ffff037224 */ /* 0x010fe200078e0013 */
[C---:B--2---:R-:W-:Y:S11]  /*470c0*/  HMMA.16816.F32 R12, R20.reuse, R18, R12 ;  /* 0x00000012140c723c */ /* 0x044ff6000000180c */
[----:B------:R-:W-:Y:S11]  /*470d0*/  @!UPT UIADD3 URZ, URZ, URZ, URZ ;  /* 0x0000003f3f3ff290 */ /* 0x000ff6000fffe03f */
[----:B------:R-:W-:Y:S01]  /*470e0*/  @!UPT UIADD3 URZ, URZ, URZ, URZ ;  /* 0x0000003f3f3ff290 */ /* 0x000fe2000fffe03f */
[----:B------:R0:W-:Y:S01]  /*470f0*/  STL.64 [R1+0x180], R12 ;  /* 0x0001800c01007387 */ /* 0x0001e20000100a00 */
[----:B------:R1:W-:Y:S02]  /*47100*/  STL.64 [R1+0x188], R14 ;  /* 0x0001880e01007387 */ /* 0x0003e40000100a00 */
[----:B0-----:R-:W-:Y:S01]  /*47110*/  IMAD.MOV.U32 R12, RZ, RZ, R18 ;  /* 0x000000ffff0c7224 */ /* 0x001fe200078e0012 */
[----:B-1----:R-:W2:Y:S01]  /*47120*/  LDL.LU.64 R14, [R1+0x61a0] ;  /* 0x0061a000010e7983 */ /* 0x002ea20000300a00 */
        /* <DEDUP_REMOVED lines=17> */
[----:B--2---:R-:W-:Y:S01]  /*47240*/  STL.64 [R1+0x6120], R14 ;  /* 0x0061200e01007387 */ /* 0x004fe20000100a00 */
[----:B------:R0:W-:Y:S04]  /*47250*/  STL.64 [R1+0x6118], R12 ;  /* 0x0061180c01007387 */ /* 0x0001e80000100a00 */
[----:B0-----:R-:W2:Y:S01]  /*47260*/  LDL.LU R12, [R1+0x500] ;  /* 0x00050000010c7983 */ /* 0x001ea20000300800 */
[----:B------:R-:W2:Y:S02]  /*47270*/  LDL.LU R13, [R1+0x504] ;  /* 0x00050400010d7983 */ /* 0x000ea40000300800 */
[----:B------:R-:W2:Y:S02]  /*47280*/  LDL.LU R14, [R1+0x508] ;  /* 0x00050800010e7983 */ /* 0x000ea40000300800 */
[----:B------:R-:W2:Y:S01]  /*47290*/  LDL.LU R15, [R1+0x50c] ;  /* 0x00050c00010f7983 */ /* 0x000ea20000300800 */
[C---:B----4-:R-:W-:Y:S01]  /*472a0*/  HMMA.16816.F32 R16, R20.reuse, R18, R24 ;  /* 0x000000121410723c */ /* 0x050fe20000001818 */
[----:B------:R-:W4:Y:S01]  /*472b0*/  LDL.LU.64 R26, [R1+0x6160] ;  /* 0x00616000011a7983 */ /* 0x000f220000300a00 */
[----:B------:R-:W4:Y:S11]  /*472c0*/  LDL.LU.64 R24, [R1+0x6158] ;  /* 0x0061580001187983 */ /* 0x000f360000300a00 */
[----:B------:R-:W-:Y:S10]  /*472d0*/  @!UPT UIADD3 URZ, URZ, URZ, URZ ;  /* 0x0000003f3f3ff290 */ /* 0x000ff4000fffe03f */
[----:B------:R-:W-:Y:S01]  /*472e0*/  STL.64 [R1+0x7a0], R16 ;  /* 0x0007a01001007387 */ /* 0x000fe20000100a00 */
[----:B------:R-:W-:Y:S02]  /*472f0*/  STL.64 [R1+0x7a8], R18 ;  /* 0x0007a81201007387 */ /* 0x000fe40000100a00 */
[----:B------:R-:W0:Y:S01]  /*47300*/  LDSM.16.MT88.4 R16, [R28+0x2080] ;  /* 0x002080001c10783b */ /* 0x000e220000004200 */
[----:B--2---:R-:W-:Y:S01]  /*47310*/  HMMA.16816.F32 R12, R20, R6, R12 ;  /* 0x00000006140c723c */ /* 0x004fe2000000180c */
[----:B0-----:R-:W-:Y:S02]  /*47320*/  STL.64 [R1+0x6028], R18 ;  /* 0x0060281201007387 */ /* 0x001fe40000100a00 */
[----:B------:R-:W-:Y:S11]  /*47330*/  STL.64 [R1+0x6020], R16 ;  /* 0x0060201001007387 */ /* 0x000ff60000100a00 */
[----:B------:R-:W-:Y:S09]  /*47340*/  @!UPT UIADD3 URZ, URZ, URZ, URZ ;  /* 0x0000003f3f3ff290 */ /* 0x000ff2000fffe03f */
[----:B------:R-:W-:Y:S02]  /*47350*/  STL.64 [R1+0x510], R12 ;  /* 0x0005100c01007387 */ /* 0x000fe40000100a00 */
[----:B------:R0:W-:Y:S02]  /*47360*/  STL.64 [R1+0x518], R14 ;  /* 0x0005180e01007387 */ /* 0x0001e40000100a00 */
[----:B0-----:R-:W2:Y:S01]  /*47370*/  LDL.64 R14, [R1+0x8] ;  /* 0x00000800010e7983 */ /* 0x001ea20000100a00 */
[----:B------:R-:W-:Y:S02]  /*47380*/  IMAD.MOV.U32 R18, RZ, RZ, R5 ;  /* 0x000000ffff127224 */ /* 0x000fe400078e0005 */
[----:B------:R-:W-:-:S07]  /*47390*/  IMAD.MOV.U32 R19, RZ, RZ, R4 ;  /* 0x000000ffff137224 */ /* 0x000fce00078e0004 */
[----:B---3--:R-:W-:Y:S01]  /*473a0*/  HMMA.16816.F32 R4, R20, R18, R8 ;  /* 0x000000121404723c */ /* 0x008fe20000001808 */
[----:B--2---:R0:W-:Y:S11]  /*473b0*/  STL.64 [R1+0x6138], R14 ;  /* 0x0061380e01007387 */ /* 0x0041f60000100a00 */
[----:B------:R-:W-:Y:S11]  /*473c0*/  @!UPT UIADD3 URZ, URZ, URZ, URZ ;  /* 0x0000003f3f3ff290 */ /* 0x000ff6000fffe03f */
[----:B------:R-:W-:Y:S02]  /*473d0*/  STL.64 [R1+0x690], R4 ;  /* 0x0006900401007387 */ /* 0x000fe40000100a00 */
[----:B------:R-:W-:Y:S01]  /*473e0*/  STL.64 [R1+0x698], R6 ;  /* 0x0006980601007387 */ /* 0x000fe20000100a00 */
[----:B0-----:R-:W2:Y:S04]  /*473f0*/  LDL.64 R14, [R1+0x18] ;  /* 0x00001800010e7983 */ /* 0x001ea80000100a00 */
[----:B--2---:R0:W-:Y:S04]  /*47400*/  STL.64 [R1+0x6150], R14 ;  /* 0x0061500e01007387 */ /* 0x0041e80000100a00 */
[----:B0-----:R-:W4:Y:S01]  /*47410*/  LDL.64 R14, [R1+0x28] ;  /* 0x00002800010e7983 */ /* 0x001f220000100a00 */
[----:B------:R-:W2:Y:S02]  /*47420*/  LDL.LU R8, [R1+0x450] ;  /* 0x0004500001087983 */ /* 0x000ea40000300800 */
[----:B------:R-:W2:Y:S02]  /*47430*/  LDL.LU R9, [R1+0x454] ;  /* 0x0004540001097983 */ /* 0x000ea40000300800 */
[----:B------:R-:W3:Y:S01]  /*47440*/  LDL.LU R10, [R1+0x458] ;  /* 0x00045800010a7983 */ /* 0x000ee20000300800 */
[----:B------:R-:W3:Y:S04]  /*47450*/  LDL.LU R11, [R1+0x45c] ;  /* 0x00045c00010b7983 */ /* 0x000ee80000300800 */
[----:B---3--:R-:W-:Y:S01]  /*47460*/  STL.64 [R1+0x6130], R10 ;  /* 0x0061300a01007387 */ /* 0x008fe20000100a00 */
[----:B--2---:R0:W-:Y:S03]  /*47470*/  STL.64 [R1+0x6128], R8 ;  /* 0x0061280801007387 */ /* 0x0041e60000100a00 */
        /* <DEDUP_REMOVED lines=14> */
[----:B------:R-:W2:Y:S04]  /*47560*/  LDL.64 R22, [R1+0x38] ;  /* 0x0000380001167983 */ /* 0x000ea80000100a00 */
[----:B--2---:R0:W-:Y:S01]  /*47570*/  STL.64 [R1+0x60f8], R22 ;  /* 0x0060f81601007387 */ /* 0x0041e20000100a00 */
[----:B------:R-:W2:Y:S02]  /*47580*/  LDL.LU R20, [R1+0x430] ;  /* 0x0004300001147983 */ /* 0x000ea40000300800 */
[----:B------:R-:W2:Y:S01]  /*47590*/  LDL.LU R21, [R1+0x434] ;  /* 0x0004340001157983 */ /* 0x000ea20000300800 */
[----:B0-----:R-:W2:Y:S01]  /*475a0*/  LDL.LU R22, [R1+0x438] ;  /* 0x0004380001167983 */ /* 0x001ea20000300800 */
[----:B------:R-:W2:Y:S02]  /*475b0*/  LDL.LU R23, [R1+0x43c] ;  /* 0x00043c0001177983 */ /* 0x000ea40000300800 */
[----:B------:R0:W-:Y:S02]  /*475c0*/  STL.64 [R1+0x6040], R18 ;  /* 0x0060401201007387 */ /* 0x0001e40000100a00 */
[----:B------:R-:W4:Y:S01]  /*475d0*/  LDL.LU R16, [R1+0x480] ;  /* 0x0004800001107983 */ /* 0x000f220000300800 */
[----:B------:R-:W4:Y:S04]  /*475e0*/  LDL.LU R17, [R1+0x484] ;  /* 0x0004840001117983 */ /* 0x000f280000300800 */
[----:B0-----:R-:W4:Y:S01]  /*475f0*/  LDL.LU R18, [R1+0x488] ;  /* 0x0004880001127983 */ /* 0x001f220000300800 */
[----:B------:R-:W4:Y:S02]  /*47600*/  LDL.LU R19, [R1+0x48c] ;  /* 0x00048c0001137983 */ /* 0x000f240000300800 */
[C---:B----4-:R-:W-:Y:S11]  /*47610*/  HMMA.16816.F32 R16, R24.reuse, R14, R16 ;  /* 0x0000000e1810723c */ /* 0x050ff60000001810 */
[----:B------:R-:W-:Y:S11]  /*47620*/  @!UPT UIADD3 URZ, URZ, URZ, URZ ;  /* 0x0000003f3f3ff290 */ /* 0x000ff6000fffe03f */
[----:B------:R-:W-:Y:S01]  /*47630*/  @!UPT UIADD3 URZ, URZ, URZ, URZ ;  /* 0x0000003f3f3ff290 */ /* 0x000fe2000fffe03f */
[----:B------:R0:W-:Y:S01]  /*47640*/  STL.64 [R1+0x480], R16 ;  /* 0x0004801001007387 */ /* 0x0001e20000100a00 */
[----:B------:R1:W-:Y:S02]  /*47650*/  STL.64 [R1+0x488], R18 ;  /* 0x0004881201007387 */ /* 0x0003e40000100a00 */
[----:B0-----:R-:W-:Y:S02]  /*47660*/  IMAD.MOV.U32 R17, RZ, RZ, R14 ;  /* 0x000000ffff117224 */ /* 0x001fe400078e000e */
[----:B------:R-:W-:Y:S02]  /*47670*/  IMAD.MOV.U32 R16, RZ, RZ, R15 ;  /* 0x000000ffff107224 */ /* 0x000fe400078e000f */
[----:B------:R-:W4:Y:S02]  /*47680*/  LDL.LU.64 R14, [R1+0x6150] ;  /* 0x00615000010e7983 */ /* 0x000f240000300a00 */
[----:B----4-:R-:W-:Y:S01]  /*47690*/  HMMA.16816.F32 R8, R24, R14, R8 ;  /* 0x0000000e1808723c */ /* 0x010fe20000001808 */
[----:B-1----:R-:W-:-:S02]  /*476a0*/  IMAD.MOV.U32 R19, RZ, RZ, R14 ;  /* 0x000000ffff137224 */ /* 0x002fc400078e000e */
[----:B------:R-:W-:Y:S11]  /*476b0*/  IMAD.MOV.U32 R18, RZ, RZ, R15 ;  /* 0x000000ffff127224 */ /* 0x000ff600078e000f */
[----:B------:R-:W-:Y:S09]  /*476c0*/  @!UPT UIADD3 URZ, URZ, URZ, URZ ;  /* 0x0000003f3f3ff290 */ /* 0x000ff2000fffe03f */
[----:B------:R-:W-:Y:S01]  /*476d0*/  STL.64 [R1+0x470], R8 ;  /* 0x0004700801007387 */ /* 0x000fe20000100a00 */
[----:B------:R0:W-:Y:S03]  /*476e0*/  STL.64 [R1+0x478], R10 ;  /* 0x0004780a01007387 */ /* 0x0001e60000100a00 */
[----:B0-----:R-:W4:Y:S01]  /*476f0*/  LDL.LU.64 R10, [R1+0x6148] ;  /* 0x00614800010a7983 */ /* 0x001f220000300a00 */
[----:B------:R-:W4:Y:S02]  /*47700*/  LDL.LU.64 R8, [R1+0x6140] ;  /* 0x0061400001087983 */ /* 0x000f240000300a00 */
[----:B------:R-:W4:Y:S02]  /*47710*/  LDL.LU.64 R14, [R1+0x6138] ;  /* 0x00613800010e7983 */ /* 0x000f240000300a00 */
[----:B------:R-:W-:Y:S01]  /*47720*/  STL.64 [R1+0x60e0], R18 ;  /* 0x0060e01201007387 */ /* 0x000fe20000100a00 */
[----:B------:R0:W-:Y:S04]  /*47730*/  STL.64 [R1+0x60d8], R16 ;  /* 0x0060d81001007387 */ /* 0x0001e80000100a00 */
[----:B0-----:R-:W2:Y:S01]  /*47740*/  LDL.LU R16, [R1+0x790] ;  /* 0x0007900001107983 */ /* 0x001ea20000300800 */
[----:B------:R-:W2:Y:S02]  /*47750*/  LDL.LU R17, [R1+0x794] ;  /* 0x0007940001117983 */ /* 0x000ea40000300800 */
[----:B------:R-:W2:Y:S02]  /*47760*/  LDL.LU R18, [R1+0x798] ;  /* 0x0007980001127983 */ /* 0x000ea40000300800 */
[----:B------:R-:W2:Y:S01]  /*47770*/  LDL.LU R19, [R1+0x79c] ;  /* 0x00079c0001137983 */ /* 0x000ea20000300800 */
[----:B----4-:R-:W-:Y:S01]  /*47780*/  HMMA.16816.F32 R8, R24, R14, R8 ;  /* 0x0000000e1808723c */ /* 0x010fe20000001808 */
[----:B------:R-:W-:-:S02]  /*47790*/  IMAD.MOV.U32 R0, RZ, RZ, R14 ;  /* 0x000000ffff007224 */ /* 0x000fc400078e000e */
[----:B------:R-:W-:Y:S01]  /*477a0*/  IMAD.MOV.U32 R2, RZ, RZ, R15 ;  /* 0x000000ffff027224 */ /* 0x000fe200078e000f */
[----:B--2---:R-:W-:Y:S01]  /*477b0*/  STL.64 [R1+0x60f0], R18 ;  /* 0x0060f01201007387 */ /* 0x004fe20000100a00 */
[----:B------:R0:W-:Y:S03]  /*477c0*/  STL.64 [R1+0x60e8], R16 ;  /* 0x0060e81001007387 */ /* 0x0001e60000100a00 */
[----:B0-----:R-:W2:Y:S01]  /*477d0*/  LDL.LU R16, [R1+0x420] ;  /* 0x0004200001107983 */ /* 0x001ea20000300800 */
[----:B------:R-:W2:Y:S02]  /*477e0*/  LDL.LU R17, [R1+0x424] ;  /* 0x0004240001117983 */ /* 0x000ea40000300800 */
[----:B------:R-:W2:Y:S02]  /*477f0*/  LDL.LU R18, [R1+0x428] ;  /* 0x0004280001127983 */ /* 0x000ea40000300800 */
[----:B------:R-:W2:Y:S10]  /*47800*/  LDL.LU R19, [R1+0x42c] ;  /* 0x00042c0001137983 */ /* 0x000eb40000300800 */
[----:B------:R-:W-:Y:S01]  /*47810*/  STL.64 [R1+0x460], R8 ;  /* 0x0004600801007387 */ /* 0x000fe20000100a00 */
[----:B------:R0:W-:Y:S03]  /*47820*/  STL.64 [R1+0x468], R10 ;  /* 0x0004680a01007387 */ /* 0x0001e60000100a00 */
[----:B0-----:R-:W4:Y:S01]  /*47830*/  LDL.LU.64 R10, [R1+0x6130] ;  /* 0x00613000010a7983 */ /* 0x001f220000300a00 */
[----:B------:R-:W4:Y:S02]  /*47840*/  LDL.LU.64 R8, [R1+0x6128] ;  /* 0x0061280001087983 */ /* 0x000f240000300a00 */
[----:B------:R-:W4:Y:S02]  /*47850*/  LDL.LU.64 R14, [R1+0x6120] ;  /* 0x00612000010e7983 */ /* 0x000f240000300a00 */
[----:B------:R-:W2:Y:S01]  /*47860*/  LDL.LU.64 R12, [R1+0x6118] ;  /* 0x00611800010c7983 */ /* 0x000ea20000300a00 */
[C---:B----4-:R-:W-:Y:S11]  /*47870*/  HMMA.16816.F32 R8, R24.reuse, R14, R8 ;  /* 0x0000000e1808723c */ /* 0x050ff60000001808 */
[----:B------:R-:W-:Y:S11]  /*47880*/  @!UPT UIADD3 URZ, URZ, URZ, URZ ;  /* 0x0000003f3f3ff290 */ /* 0x000ff6000fffe03f */
[----:B------:R-:W-:Y:S01]  /*47890*/  @!UPT UIADD3 URZ, URZ, URZ, URZ ;  /* 0x0000003f3f3ff290 */ /* 0x000fe2000fffe03f */
[----:B------:R-:W-:Y:S01]  /*478a0*/  STL.64 [R1+0x450], R8 ;  /* 0x0004500801007387 */ /* 0x000fe20000100a00 */
[----:B------:R0:W-:Y:S03]  /*478b0*/  STL.64 [R1+0x458], R10 ;  /* 0x0004580a01007387 */ /* 0x0001e60000100a00 */
[----:B0-----:R-:W3:Y:S01]  /*478c0*/  LDL.LU.64 R10, [R1+0x6110] ;  /* 0x00611000010a7983 */ /* 0x001ee20000300a00 */
[----:B------:R-:W4:Y:S02]  /*478d0*/  LDL.LU R9, [R1+0x6108] ;  /* 0x0061080001097983 */ /* 0x000f240000300800 */
[----:B------:R-:W-:Y:S01]  /*478e0*/  STL.64 [R1+0x60b0], R14 ;  /* 0x0060b00e01007387 */ /* 0x000fe20000100a00 */
[C---:B---3--:R-:W-:Y:S11]  /*478f0*/  HMMA.16816.F32 R4, R24.reuse, R10, R4 ;  /* 0x0000000a1804723c */ /* 0x048ff60000001804 */
[----:B------:R-:W-:Y:S11]  /*47900*/  @!UPT UIADD3 URZ, URZ, URZ, URZ ;  /* 0x0000003f3f3ff290 */ /* 0x000ff6000fffe03f */
[----:B------:R-:W-:Y:S01]  /*47910*/  @!UPT UIADD3 URZ, URZ, URZ, URZ ;  /* 0x0000003f3f3ff290 */ /* 0x000fe2000fffe03f */
[----:B------:R-:W-:Y:S01]  /*47920*/  STL.64 [R1+0x440], R4 ;  /* 0x0004400401007387 */ /* 0x000fe20000100a00 */
[----:B------:R0:W-:Y:S03]  /*47930*/  STL.64 [R1+0x448], R6 ;  /* 0x0004480601007387 */ /* 0x0001e60000100a00 */
[----:B0-----:R-:W3:Y:S02]  /*47940*/  LDL.LU.64 R6, [R1+0x6100] ;  /* 0x0061000001067983 */ /* 0x001ee40000300a00 */
[C---:B---3--:R-:W-:Y:S11]  /*47950*/  HMMA.16816.F32 R20, R24.reuse, R6, R20 ;  /* 0x000000061814723c */ /* 0x048ff60000001814 */
[----:B------:R-:W-:Y:S11]  /*47960*/  @!UPT UIADD3 URZ, URZ, URZ, URZ ;  /* 0x0000003f3f3ff290 */ /* 0x000ff6000fffe03f */
[----:B------:R-:W-:Y:S01]  /*47970*/  @!UPT UIADD3 URZ, URZ, URZ, URZ ;  /* 0x0000003f3f3ff290 */ /* 0x000fe2000fffe03f */
[----:B------:R-:W-:Y:S01]  /*47980*/  STL.64 [R1+0x430], R20 ;  /* 0x0004301401007387 */ /* 0x000fe20000100a00 */
[----:B------:R0:W-:Y:S03]  /*47990*/  STL.64 [R1+0x438], R22 ;  /* 0x0004381601007387 */ /* 0x0001e60000100a00 */
        /* <DEDUP_REMOVED lines=9> */
[----:B------:R-:W-:Y:S02]  /*47a30*/  STL.64 [R1+0x5fd8], R6 ;  /* 0x005fd80601007387 */ /* 0x000fe40000100a00 */
[----:B------:R0:W-:Y:S02]  /*47a40*/  STL.64 [R1+0x5fd0], R4 ;  /* 0x005fd00401007387 */ /* 0x0001e40000100a00 */
[----:B0-----:R-:W3:Y:S04]  /*47a50*/  LDL R5, [R1+0x1de0] ;  /* 0x001de00001057983 */ /* 0x001ee80000100800 */
[----:B---3--:R-:W0:Y:S04]  /*47a60*/  LDSM.16.MT88.4 R20, [R5+0x2100] ;  /* 0x002100000514783b */ /* 0x008e280000004200 */
[----:B0-----:R0:W-:Y:S01]  /*47a70*/  STL.64 [R1+0x5f10], R22 ;  /* 0x005f101601007387 */ /* 0x0011e20000100a00 */
[----:B------:R-:W-:Y:S03]  /*47a80*/  STL.64 [R1+0x5f08], R20 ;  /* 0x005f081401007387 */ /* 0x000fe60000100a00 */
[----:B0-----:R-:W3:Y:S04]  /*47a90*/  LDL.64 R22, [R1+0x58] ;  /* 0x0000580001167983 */ /* 0x001ee80000100a00 */
[----:B---3--:R0:W-:Y:S04]  /*47aa0*/  STL.64 [R1+0x6048], R22 ;  /* 0x0060481601007387 */ /* 0x0081e80000100a00 */
[----:B0-----:R-:W2:Y:S02]  /*47ab0*/  LDL.64 R22, [R1+0xc8] ;  /* 0x0000c80001167983 */ /* 0x001ea40000100a00 */
[----:B--2---:R-:W-:Y:S11]  /*47ac0*/  HMMA.16816.F32 R16, R24, R22, R16 ;  /* 0x000000161810723c */ /* 0x004ff60000001810 */
[----:B------:R-:W-:Y:S11]  /*47ad0*/  @!UPT UIADD3 URZ, URZ, URZ, URZ ;  /* 0x0000003f3f3ff290 */ /* 0x000ff6000fffe03f */
[----:B------:R-:W-:Y:S01]  /*47ae0*/  @!UPT UIADD3 URZ, URZ, URZ, URZ ;  /* 0x0000003f3f3ff290 */ /* 0x000fe2000fffe03f */
[----:B------:R-:W-:Y:S01]  /*47af0*/  STL.64 [R1+0x9d0], R16 ;  /* 0x0009d01001007387 */ /* 0x000fe20000100a00 */
[----:B------:R0:W-:Y:S03]  /*47b00*/  STL.64 [R1+0x9d8], R18 ;  /* 0x0009d81201007387 */ /* 0x0001e60000100a00 */
[----:B0-----:R-:W2:Y:S01]  /*47b10*/  LDL.LU.64 R18, [R1+0x60e0] ;  /* 0x0060e00001127983 */ /* 0x001ea20000300a00 */
[----:B------:R-:W-:Y:S02]  /*47b20*/  IMAD.MOV.U32 R8, RZ, RZ, R23 ;  /* 0x000000ffff087224 */ /* 0x000fe400078e0017 */
[----:B------:R-:W3:Y:S02]  /*47b30*/  LDL.LU.64 R16, [R1+0x60d8] ;  /* 0x0060d80001107983 */ /* 0x000ee40000300a00 */
[----:B------:R-:W-:Y:S02]  /*47b40*/  IMAD.MOV.U32 R6, RZ, RZ, R0 ;  /* 0x000000ffff067224 */ /* 0x000fe400078e0000 */
[----:B------:R-:W-:Y:S01]  /*47b50*/  IMAD.MOV.U32 R7, RZ, RZ, R2 ;  /* 0x000000ffff077224 */ /* 0x000fe200078e0002 */
[----:B------:R-:W-:Y:S01]  /*47b60*/  STL.64 [R1+0x5fe8], R10 ;  /* 0x005fe80a01007387 */ /* 0x000fe20000100a00 */
[----:B----4-:R-:W-:Y:S02]  /*47b70*/  STL.64 [R1+0x5fe0], R8 ;  /* 0x005fe00801007387 */ /* 0x010fe40000100a00 */
[----:B------:R-:W4:Y:S02]  /*47b80*/  LDL.LU R0, [R1+0x60d4] ;  /* 0x0060d40001007983 */ /* 0x000f240000300800 */
[----:B------:R-:W3:Y:S01]  /*47b90*/  LDL.LU R2, [R1+0x60d0] ;  /* 0x0060d00001027983 */ /* 0x000ee20000300800 */
[----:B------:R2:W-:Y:S01]  /*47ba0*/  STL.64 [R1+0x5ff0], R6 ;  /* 0x005ff00601007387 */ /* 0x0005e20000100a00 */
[----:B------:R-:W-:-:S02]  /*47bb0*/  IMAD.MOV.U32 R28, RZ, RZ, R22 ;  /* 0x000000ffff1c7224 */ /* 0x000fc400078e0016 */
[----:B--2---:R-:W-:Y:S02]  /*47bc0*/  IMAD.MOV.U32 R6, RZ, RZ, R19 ;  /* 0x000000ffff067224 */ /* 0x004fe400078e0013 */
[----:B------:R-:W-:-:S05]  /*47bd0*/  IMAD.MOV.U32 R7, RZ, RZ, R18 ;  /* 0x000000ffff077224 */ /* 0x000fca00078e0012 */
[----:B------:R3:W-:Y:S01]  /*47be0*/  STL.64 [R1+0x6008], R6 ;  /* 0x0060080601007387 */ /* 0x0007e20000100a00 */
[----:B------:R-:W2:Y:S02]  /*47bf0*/  LDL.LU R8, [R1+0x660] ;  /* 0x0006600001087983 */ /* 0x000ea40000300800 */
[----:B------:R-:W2:Y:S02]  /*47c00*/  LDL.LU R9, [R1+0x664] ;  /* 0x0006640001097983 */ /* 0x000ea40000300800 */
[----:B------:R-:W2:Y:S01]  /*47c10*/  LDL.LU R10, [R1+0x668] ;  /* 0x00066800010a7983 */ /* 0x000ea20000300800 */
[----:B------:R-:W2:Y:S01]  /*47c20*/  LDL.LU R11, [R1+0x66c] ;  /* 0x00066c00010b7983 */ /* 0x000ea20000300800 */
[----:B------:R-:W2:Y:S02]  /*47c30*/  LDL.64 R22, [R1+0x68] ;  /* 0x0000680001167983 */ /* 0x000ea40000100a00 */
[----:B---3--:R-:W-:Y:S02]  /*47c40*/  IMAD.MOV.U32 R7, RZ, RZ, R16 ;  /* 0x000000ffff077224 */ /* 0x008fe400078e0010 */
[----:B------:R-:W-:Y:S01]  /*47c50*/  IMAD.MOV.U32 R6, RZ, RZ, R17 ;  /* 0x000000ffff067224 */ /* 0x000fe200078e0011 */
[----:B--2---:R0:W-:Y:S01]  /*47c60*/  STL.64 [R1+0x6060], R22 ;  /* 0x0060601601007387 */ /* 0x0041e20000100a00 */
[----:B------:R-:W2:Y:S02]  /*47c70*/  LDL.LU R16, [R1+0x720] ;  /* 0x0007200001107983 */ /* 0x000ea40000300800 */
[----:B------:R-:W2:Y:S02]  /*47c80*/  LDL.LU R17, [R1+0x724] ;  /* 0x0007240001117983 */ /* 0x000ea40000300800 */
[----:B------:R-:W3:Y:S01]  /*47c90*/  LDL.LU R18, [R1+0x728] ;  /* 0x0007280001127983 */ /* 0x000ee20000300800 */
[----:B------:R-:W3:Y:S01]  /*47ca0*/  LDL.LU R19, [R1+0x72c] ;  /* 0x00072c0001137983 */ /* 0x000ee20000300800 */
[----:B0-----:R-:W-:-:S02]  /*47cb0*/  IMAD.MOV.U32 R22, RZ, RZ, R29 ;  /* 0x000000ffff167224 */ /* 0x001fc400078e001d */
[----:B------:R-:W-:-:S05]  /*47cc0*/  IMAD.MOV.U32 R23, RZ, RZ, R13 ;  /* 0x000000ffff177224 */ /* 0x000fca00078e000d */
[----:B------:R0:W-:Y:S04]  /*47cd0*/  STL.64 [R1+0x6078], R22 ;  /* 0x0060781601007387 */ /* 0x0001e80000100a00 */
[----:B0-----:R-:W2:Y:S04]  /*47ce0*/  LDL.64 R22, [R1+0x88] ;  /* 0x0000880001167983 */ /* 0x001ea80000100a00 */
[----:B--2---:R-:W-:Y:S01]  /*47cf0*/  STL.64 [R1+0x6090], R22 ;  /* 0x0060901601007387 */ /* 0x004fe20000100a00 */
[----:B---3--:R-:W-:Y:S02]  /*47d00*/  STL.64 [R1+0x6058], R18 ;  /* 0x0060581201007387 */ /* 0x008fe40000100a00 */
[----:B------:R0:W-:Y:S02]  /*47d10*/  STL.64 [R1+0x6050], R16 ;  /* 0x0060501001007387 */ /* 0x0001e40000100a00 */
[----:B0-----:R-:W2:Y:S01]  /*47d20*/  LDL.LU R16, [R1+0x730] ;  /* 0x0007300001107983 */ /* 0x001ea20000300800 */
[----:B------:R-:W2:Y:S02]  /*47d30*/  LDL.LU R17, [R1+0x734] ;  /* 0x0007340001117983 */ /* 0x000ea40000300800 */
[----:B------:R-:W3:Y:S02]  /*47d40*/  LDL.LU R18, [R1+0x738] ;  /* 0x0007380001127983 */ /* 0x000ee40000300800 */
[----:B------:R-:W3:Y:S02]  /*47d50*/  LDL.LU R19, [R1+0x73c] ;  /* 0x00073c0001137983 */ /* 0x000ee40000300800 */
[----:B------:R-:W-:-:S02]  /*47d60*/  IMAD.MOV.U32 R22, RZ, RZ, R12 ;  /* 0x000000ffff167224 */ /* 0x000fc400078e000c */
[----:B------:R-:W-:-:S05]  /*47d70*/  IMAD.MOV.U32 R23, RZ, RZ, R3 ;  /* 0x000000ffff177224 */ /* 0x000fca00078e0003 */
[----:B------:R-:W-:Y:S04]  /*47d80*/  STL.64 [R1+0x60a8], R22 ;  /* 0x0060a81601007387 */ /* 0x000fe80000100a00 */
[----:B---3--:R-:W-:Y:S01]  /*47d90*/  STL.64 [R1+0x6070], R18 ;  /* 0x0060701201007387 */ /* 0x008fe20000100a00 */
[----:B--2---:R0:W-:Y:S03]  /*47da0*/  STL.64 [R1+0x6068], R16 ;  /* 0x0060681001007387 */ /* 0x0041e60000100a00 */
[----:B0-----:R-:W2:Y:S01]  /*47db0*/  LDL.LU R16, [R1+0x740] ;  /* 0x0007400001107983 */ /* 0x001ea20000300800 */
[----:B------:R-:W2:Y:S02]  /*47dc0*/  LDL.LU R17, [R1+0x744] ;  /* 0x0007440001117983 */ /* 0x000ea40000300800 */
[----:B------:R-:W3:Y:S02]  /*47dd0*/  LDL.LU R18, [R1+0x748] ;  /* 0x0007480001127983 */ /* 0x000ee40000300800 */
[----:B------:R-:W3:Y:S01]  /*47de0*/  LDL.LU R19, [R1+0x74c] ;  /* 0x00074c0001137983 */ /* 0x000ee20000300800 */
[----:B------:R-:W2:Y:S01]  /*47df0*/  LDL.LU R12, [R1+0x770] ;  /* 0x00077000010c7983 */ /* 0x000ea20000300800 */
[----:B------:R-:W2:Y:S02]  /*47e00*/  LDL.LU R13, [R1+0x774] ;  /* 0x00077400010d7983 */ /* 0x000ea40000300800 */
[----:B------:R-:W2:Y:S02]  /*47e10*/  LDL.LU R14, [R1+0x778] ;  /* 0x00077800010e7983 */ /* 0x000ea40000300800 */
[----:B------:R-:W2:Y:S02]  /*47e20*/  LDL.LU R15, [R1+0x77c] ;  /* 0x00077c00010f7983 */ /* 0x000ea40000300800 */
[----:B--2---:R-:W-:Y:S01]  /*47e30*/  STL.64 [R1+0x60c0], R14 ;  /* 0x0060c00e01007387 */ /* 0x004fe20000100a00 */
[----:B------:R-:W-:Y:S02]  /*47e40*/  STL.64 [R1+0x60b8], R12 ;  /* 0x0060b80c01007387 */ /* 0x000fe40000100a00 */
[----:B------:R-:W2:Y:S02]  /*47e50*/  LDL.64 R22, [R1+0xa8] ;  /* 0x0000a80001167983 */ /* 0x000ea40000100a00 */
[----:B--2---:R0:W-:Y:S01]  /*47e60*/  STL.64 [R1+0x60c8], R22 ;  /* 0x0060c81601007387 */ /* 0x0041e20000100a00 */
[----:B------:R-:W2:Y:S02]  /*47e70*/  LDL.LU R20, [R1+0x780] ;  /* 0x0007800001147983 */ /* 0x000ea40000300800 */
[----:B------:R-:W2:Y:S01]  /*47e80*/  LDL.LU R21, [R1+0x784] ;  /* 0x0007840001157983 */ /* 0x000ea20000300800 */
[----:B0-----:R-:W2:Y:S01]  /*47e90*/  LDL.LU R22, [R1+0x788] ;  /* 0x0007880001167983 */ /* 0x001ea20000300800 */
[----:B------:R-:W2:Y:S02]  /*47ea0*/  LDL.LU R23, [R1+0x78c] ;  /* 0x00078c0001177983 */ /* 0x000ea40000300800 */
[----:B---3--:R-:W-:Y:S02]  /*47eb0*/  STL.64 [R1+0x6088], R18 ;  /* 0x0060881201007387 */ /* 0x008fe40000100a00 */
[----:B------:R0:W-:Y:S02]  /*47ec0*/  STL.64 [R1+0x6080], R16 ;  /* 0x0060801001007387 */ /* 0x0001e40000100a00 */
[----:B0-----:R-:W3:Y:S01]  /*47ed0*/  LDL.LU R16, [R1+0x750] ;  /* 0x0007500001107983 */ /* 0x001ee20000300800 */
[----:B------:R-:W3:Y:S02]  /*47ee0*/  LDL.LU R17, [R1+0x754] ;  /* 0x0007540001117983 */ /* 0x000ee40000300800 */
[----:B------:R-:W2:Y:S02]  /*47ef0*/  LDL.LU R18, [R1+0x758] ;  /* 0x0007580001127983 */ /* 0x000ea40000300800 */
[----:B------:R-:W2:Y:S02]  /*47f00*/  LDL.LU R19, [R1+0x75c] ;  /* 0x00075c0001137983 */ /* 0x000ea40000300800 */
[----:B------:R-:W-:-:S02]  /*47f10*/  IMAD.MOV.U32 R14, RZ, RZ, R2 ;  /* 0x000000ffff0e7224 */ /* 0x000fc400078e0002 */
[----:B----4-:R-:W-:Y:S01]  /*47f20*/  IMAD.MOV.U32 R15, RZ, RZ, R0 ;  /* 0x000000ffff0f7224 */ /* 0x010fe200078e0000 */
[----:B--2---:R-:W-:Y:S01]  /*47f30*/  STL.64 [R1+0x60a0], R18 ;  /* 0x0060a01201007387 */ /* 0x004fe20000100a00 */
[----:B---3--:R0:W-:Y:S03]  /*47f40*/  STL.64 [R1+0x6098], R16 ;  /* 0x0060981001007387 */ /* 0x0081e60000100a00 */
        /* <DEDUP_REMOVED lines=9> */
[----:B------:R-:W3:Y:S02]  /*47fe0*/  LDL.LU R7, [R1+0x41c] ;  /* 0x00041c0001077983 */ /* 0x000ee40000300800 */
[----:B------:R-:W-:Y:S01]  /*47ff0*/  STL.64 [R1+0x6000], R10 ;  /* 0x0060000a01007387 */ /* 0x000fe20000100a00 */
[----:B------:R0:W-:Y:S04]  /*48000*/  STL.64 [R1+0x5ff8], R8 ;  /* 0x005ff80801007387 */ /* 0x0001e80000100a00 */
[----:B0-----:R-:W4:Y:S01]  /*48010*/  LDL.LU R8, [R1+0x670] ;  /* 0x0006700001087983 */ /* 0x001f220000300800 */
[----:B------:R-:W4:Y:S02]  /*48020*/  LDL.LU R9, [R1+0x674] ;  /* 0x0006740001097983 */ /* 0x000f240000300800 */
[----:B------:R-:W2:Y:S02]  /*48030*/  LDL.LU R10, [R1+0x678] ;  /* 0x00067800010a7983 */ /* 0x000ea40000300800 */
[----:B------:R-:W2:Y:S01]  /*48040*/  LDL.LU R11, [R1+0x67c] ;  /* 0x00067c00010b7983 */ /* 0x000ea20000300800 */
[C---:B------:R-:W-:Y:S01]  /*48050*/  HMMA.16816.F32 R12, R24.reuse, R14, R20 ;  /* 0x0000000e180c723c */ /* 0x040fe20000001814 */
[----:B--2---:R-:W-:Y:S01]  /*48060*/  STL.64 [R1+0x6018], R10 ;  /* 0x0060180a01007387 */ /* 0x004fe20000100a00 */
[----:B----4-:R0:W-:Y:S03]  /*48070*/  STL.64 [R1+0x6010], R8 ;  /* 0x0060100801007387 */ /* 0x0101e60000100a00 */
[----:B0-----:R-:W2:Y:S01]  /*48080*/  LDL.LU R8, [R1+0x680] ;  /* 0x0006800001087983 */ /* 0x001ea20000300800 */
[----:B------:R-:W2:Y:S02]  /*48090*/  LDL.LU R9, [R1+0x684] ;  /* 0x0006840001097983 */ /* 0x000ea40000300800 */
[----:B------:R-:W2:Y:S02]  /*480a0*/  LDL.LU R10, [R1+0x688] ;  /* 0x00068800010a7983 */ /* 0x000ea40000300800 */
[----:B------:R-:W2:Y:S01]  /*480b0*/  LDL.LU R11, [R1+0x68c] ;  /* 0x00068c00010b7983 */ /* 0x000ea20000300800 */
[----:B------:R-:W4:Y:S11]  /*480c0*/  LDL.LU.64 R22, [R1+0x60c8] ;  /* 0x0060c80001167983 */ /* 0x000f360000300a00 */
[----:B------:R-:W-:Y:S01]  /*480d0*/  @!UPT UIADD3 URZ, URZ, URZ, URZ ;  /* 0x0000003f3f3ff290 */ /* 0x000fe2000fffe03f */
[----:B------:R-:W-:Y:S02]  /*480e0*/  STL.64 [R1+0x790], R12 ;  /* 0x0007900c01007387 */ /* 0x000fe40000100a00 */
[----:B------:R0:W-:Y:S02]  /*480f0*/  STL.64 [R1+0x798], R14 ;  /* 0x0007980e01007387 */ /* 0x0001e40000100a00 */
[----:B0-----:R-:W4:Y:S01]  /*48100*/  LDL.LU.64 R14, [R1+0x60c0] ;  /* 0x0060c000010e7983 */ /* 0x001f220000300a00 */
[----:B------:R-:W4:Y:S02]  /*48110*/  LDL.LU.64 R12, [R1+0x60b8] ;  /* 0x0060b800010c7983 */ /* 0x000f240000300a00 */
        /* <DEDUP_REMOVED lines=41> */
[C---:B--2---:R-:W-:Y:S11]  /*483b0*/  HMMA.16816.F32 R16, R24.reuse, R22, R16 ;  /* 0x000000161810723c */ /* 0x044ff60000001810 */
[----:B------:R-:W-:Y:S11]  /*483c0*/  @!UPT UIADD3 URZ, URZ, URZ, URZ ;  /* 0x0000003f3f3ff290 */ /* 0x000ff6000fffe03f */
[----:B------:R-:W-:Y:S01]  /*483d0*/  @!UPT UIADD3 URZ, URZ, URZ, URZ ;  /* 0x0000003f3f3ff290 */ /* 0x000fe2000fffe03f */
[----:B------:R-:W-:Y:S01]  /*483e0*/  STL.64 [R1+0x730], R16 ;  /* 0x0007301001007387 */ /* 0x000fe20000100a00 */
[----:B------:R0:W-:Y:S03]  /*483f0*/  STL.64 [R1+0x738], R18 ;  /* 0x0007381201007387 */ /* 0x0001e60000100a00 */
[----:B0-----:R-:W3:Y:S01]  /*48400*/  LDL.LU.64 R18, [R1+0x6040] ;  /* 0x0060400001127983 */ /* 0x001ee20000300a00 */
[----:B------:R0:W-:Y:S02]  /*48410*/  STL.64 [R1+0x5f18], R22 ;  /* 0x005f181601007387 */ /* 0x0001e40000100a00 */
[----:B------:R-:W2:Y:S02]  /*48420*/  LDL.LU R20, [R1+0x640] ;  /* 0x0006400001147983 */ /* 0x000ea40000300800 */
[----:B------:R-:W2:Y:S01]  /*48430*/  LDL.LU R21, [R1+0x644] ;  /* 0x0006440001157983 */ /* 0x000ea20000300800 */
[----:B0-----:R-:W2:Y:S01]  /*48440*/  LDL.LU R22, [R1+0x648] ;  /* 0x0006480001167983 */ /* 0x001ea20000300800 */
[----:B------:R-:W2:Y:S01]  /*48450*/  LDL.LU R23, [R1+0x64c] ;  /* 0x00064c0001177983 */ /* 0x000ea20000300800 */
[----:B---3--:R-:W-:Y:S02]  /*48460*/  HMMA.16816.F32 R24, R24, R18, R4 ;  /* 0x000000121818723c */ /* 0x008fe40000001804 */
[----:B------:R-:W3:Y:S01]  /*48470*/  LDL.LU.64 R6, [R1+0x6038] ;  /* 0x0060380001067983 */ /* 0x000ee20000300a00 */
[----:B------:R-:W2:Y:S02]  /*48480*/  LDL.LU R5, [R1+0x6030] ;  /* 0x0060300001057983 */ /* 0x000ea40000300800 */
[----:B------:R-:W3:Y:S02]  /*48490*/  LDL.LU.64 R18, [R1+0x6028] ;  /* 0x0060280001127983 */ /* 0x000ee40000300a00 */
[----:B------:R-:W3:Y:S11]  /*484a0*/  LDL.LU.64 R16, [R1+0x6020] ;  /* 0x0060200001107983 */ /* 0x000ef60000300a00 */
[----:B------:R-:W-:Y:S05]  /*484b0*/  @!UPT UIADD3 URZ, URZ, URZ, URZ ;  /* 0x0000003f3f3ff290 */ /* 0x000fea000fffe03f */
[----:B------:R-:W-:Y:S01]  /*484c0*/  STL.64 [R1+0x410], R24 ;  /* 0x0004101801007387 */ /* 0x000fe20000100a00 */
[----:B------:R-:W-:Y:S03]  /*484d0*/  STL.64 [R1+0x418], R26 ;  /* 0x0004181a01007387 */ /* 0x000fe60000100a00 */
[----:B--2---:R-:W0:Y:S04]  /*484e0*/  LDSM.16.MT88.4 R24, [R5+0x2180] ;  /* 0x002180000518783b */ /* 0x004e280000004200 */
[----:B0-----:R0:W-:Y:S01]  /*484f0*/  STL.64 [R1+0x5d98], R26 ;  /* 0x005d981a01007387 */ /* 0x0011e20000100a00 */
[----:B------:R1:W-:Y:S03]  /*48500*/  STL.64 [R1+0x5d90], R24 ;  /* 0x005d901801007387 */ /* 0x0003e60000100a00 */
[----:B0-----:R-:W2:Y:S01]  /*48510*/  LDL.LU.64 R26, [R1+0x48] ;  /* 0x00004800011a7983 */ /* 0x001ea20000300a00 */
[C---:B---3--:R-:W-:Y:S03]  /*48520*/  HMMA.16816.F32 R4, R16.reuse, R6, R8 ;  /* 0x000000061004723c */ /* 0x048fe60000001808 */
[----:B--2---:R0:W-:Y:S01]  /*48530*/  STL.64 [R1+0x5f60], R26 ;  /* 0x005f601a01007387 */ /* 0x0041e20000100a00 */
[----:B-1----:R-:W4:Y:S02]  /*48540*/  LDL.LU R24, [R1+0x650] ;  /* 0x0006500001187983 */ /* 0x002f240000300800 */
[----:B------:R-:W4:Y:S01]  /*48550*/  LDL.LU R25, [R1+0x654] ;  /* 0x0006540001197983 */ /* 0x000f220000300800 */
[----:B0-----:R-:W4:Y:S01]  /*48560*/  LDL.LU R26, [R1+0x658] ;  /* 0x00065800011a7983 */ /* 0x001f220000300800 */
[----:B------:R-:W4:Y:S02]  /*48570*/  LDL.LU R27, [R1+0x65c] ;  /* 0x00065c00011b7983 */ /* 0x000f240000300800 */
[----:B------:R-:W2:Y:S02]  /*48580*/  LDL.LU.64 R10, [R1+0x6018] ;  /* 0x00601800010a7983 */ /* 0x000ea40000300a00 */
[----:B------:R-:W2:Y:S11]  /*48590*/  LDL.LU.64 R8, [R1+0x6010] ;  /* 0x0060100001087983 */ /* 0x000eb60000300a00 */
        /* <DEDUP_REMOVED lines=10> */
[C---:B----4-:R-:W-:Y:S08]  /*48640*/  HMMA.16816.F32 R24, R16.reuse, R14, R24 ;  /* 0x0000000e1018723c */ /* 0x050ff00000001818 */
[C---:B--2---:R-:W-:Y:S01]  /*48650*/  HMMA.16816.F32 R4, R16.reuse, R6, R8 ;  /* 0x000000061004723c */ /* 0x044fe20000001808 */
[----:B------:R-:W2:Y:S01]  /*48660*/  LDL.LU.64 R10, [R1+0x5fe8] ;  /* 0x005fe800010a7983 */ /* 0x000ea20000300a00 */
[----:B------:R-:W3:Y:S11]  /*48670*/  LDL.LU.64 R8, [R1+0x5fe0] ;  /* 0x005fe00001087983 */ /* 0x000ef60000300a00 */
[----:B------:R-:W-:Y:S10]  /*48680*/  @!UPT UIADD3 URZ, URZ, URZ, URZ ;  /* 0x0000003f3f3ff290 */ /* 0x000ff4000fffe03f */
[----:B------:R-:W-:Y:S01]  /*48690*/  STL.64 [R1+0x660], R4 ;  /* 0x0006600401007387 */ /* 0x000fe20000100a00 */
[----:B------:R0:W-:Y:S03]  /*486a0*/  STL.64 [R1+0x668], R6 ;  /* 0x0006680601007387 */ /* 0x0001e60000100a00 */
[----:B0-----:R-:W4:Y:S01]  /*486b0*/  LDL.LU.64 R6, [R1+0x5fd8] ;  /* 0x005fd80001067983 */ /* 0x001f220000300a00 */
[----:B------:R-:W3:Y:S02]  /*486c0*/  LDL.LU.64 R4, [R1+0x5fd0] ;  /* 0x005fd00001047983 */ /* 0x000ee40000300a00 */
[----:B------:R-:W-:Y:S02]  /*486d0*/  STL.64 [R1+0x5f88], R14 ;  /* 0x005f880e01007387 */ /* 0x000fe40000100a00 */
[----:B------:R-:W-:Y:S01]  /*486e0*/  STL.64 [R1+0x650], R24 ;  /* 0x0006501801007387 */ /* 0x000fe20000100a00 */
[----:B------:R2:W-:Y:S02]  /*486f0*/  STL.64 [R1+0x658], R26 ;  /* 0x0006581a01007387 */ /* 0x0005e40000100a00 */
[----:B--2---:R-:W-:Y:S02]  /*48700*/  HMMA.16816.F32 R24, R16, R10, R20 ;  /* 0x0000000a1018723c */ /* 0x004fe40000001814 */
[----:B------:R-:W2:Y:S11]  /*48710*/  LDL.LU R20, [R1+0x5b0] ;  /* 0x0005b00001147983 */ /* 0x000eb60000300800 */
[----:B------:R-:W-:Y:S10]  /*48720*/  @!UPT UIADD3 URZ, URZ, URZ, URZ ;  /* 0x0000003f3f3ff290 */ /* 0x000ff4000fffe03f */
[----:B------:R-:W-:Y:S01]  /*48730*/  STL.64 [R1+0x640], R24 ;  /* 0x0006401801007387 */ /* 0x000fe20000100a00 */
[----:B------:R-:W-:Y:S02]  /*48740*/  STL.64 [R1+0x648], R26 ;  /* 0x0006481a01007387 */ /* 0x000fe40000100a00 */
[----:B------:R-:W2:Y:S02]  /*48750*/  LDL.LU R21, [R1+0x5b4] ;  /* 0x0005b40001157983 */ /* 0x000ea40000300800 */
[----:B------:R-:W2:Y:S01]  /*48760*/  LDL.LU R22, [R1+0x5b8] ;  /* 0x0005b80001167983 */ /* 0x000ea20000300800 */
[----:B------:R-:W2:Y:S04]  /*48770*/  LDL.LU R23, [R1+0x5bc] ;  /* 0x0005bc0001177983 */ /* 0x000ea80000300800 */
[----:B--2---:R0:W-:Y:S01]  /*48780*/  STL.64 [R1+0x5f28], R22 ;  /* 0x005f281601007387 */ /* 0x0041e20000100a00 */
[----:B------:R-:W-:Y:S03]  /*48790*/  STL.64 [R1+0x5f20], R20 ;  /* 0x005f201401007387 */ /* 0x000fe60000100a00 */
[----:B0-----:R-:W2:Y:S04]  /*487a0*/  LDL.64 R22, [R1+0x78] ;  /* 0x0000780001167983 */ /* 0x001ea80000100a00 */
[----:B--2---:R0:W-:Y:S02]  /*487b0*/  STL.64 [R1+0x5f40], R22 ;  /* 0x005f401601007387 */ /* 0x0041e40000100a00 */
[----:B0-----:R-:W-:-:S02]  /*487c0*/  IMAD.MOV.U32 R22, RZ, RZ, R3 ;  /* 0x000000ffff167224 */ /* 0x001fc400078e0003 */
[----:B------:R-:W2:Y:S01]  /*487d0*/  LDL.LU R3, [R1+0x5fc8] ;  /* 0x005fc80001037983 */ /* 0x000ea20000300800 */
[----:B------:R-:W2:Y:S02]  /*487e0*/  LDL.LU R24, [R1+0x5e0] ;  /* 0x0005e00001187983 */ /* 0x000ea40000300800 */
[----:B------:R-:W2:Y:S02]  /*487f0*/  LDL.LU R25, [R1+0x5e4] ;  /* 0x0005e40001197983 */ /* 0x000ea40000300800 */
[----:B------:R-:W2:Y:S01]  /*48800*/  LDL.LU R26, [R1+0x5e8] ;  /* 0x0005e800011a7983 */ /* 0x000ea20000300800 */
[----:B------:R-:W2:Y:S04]  /*48810*/  LDL.LU R27, [R1+0x5ec] ;  /* 0x0005ec00011b7983 */ /* 0x000ea80000300800 */
[----:B--2---:R0:W-:Y:S01]  /*48820*/  STL.64 [R1+0x5f70], R26 ;  /* 0x005f701a01007387 */ /* 0x0041e20000100a00 */
[----:B------:R-:W-:Y:S02]  /*48830*/  STL.64 [R1+0x5f68], R24 ;  /* 0x005f681801007387 */ /* 0x000fe40000100a00 */
[----:B0-----:R-:W-:-:S02]  /*48840*/  IMAD.MOV.U32 R27, RZ, RZ, R12 ;  /* 0x000000ffff1b7224 */ /* 0x001fc400078e000c */
[----:B------:R-:W-:Y:S01]  /*48850*/  IMAD.MOV.U32 R26, RZ, RZ, R13 ;  /* 0x000000ffff1a7224 */ /* 0x000fe200078e000d */
[----:B------:R-:W2:Y:S01]  /*48860*/  LDL.LU R12, [R1+0x600] ;  /* 0x00060000010c7983 */ /* 0x000ea20000300800 */
[----:B------:R-:W2:Y:S02]  /*48870*/  LDL.LU R13, [R1+0x604] ;  /* 0x00060400010d7983 */ /* 0x000ea40000300800 */
[----:B------:R-:W2:Y:S02]  /*48880*/  LDL.LU R14, [R1+0x608] ;  /* 0x00060800010e7983 */ /* 0x000ea40000300800 */
[----:B------:R-:W2:Y:S02]  /*48890*/  LDL.LU R15, [R1+0x60c] ;  /* 0x00060c00010f7983 */ /* 0x000ea40000300800 */
[----:B--2---:R0:W-:Y:S01]  /*488a0*/  STL.64 [R1+0x5f98], R14 ;  /* 0x005f980e01007387 */ /* 0x0041e20000100a00 */
[----:B------:R-:W-:Y:S02]  /*488b0*/  STL.64 [R1+0x5f90], R12 ;  /* 0x005f900c01007387 */ /* 0x000fe40000100a00 */
[----:B0-----:R-:W-:-:S02]  /*488c0*/  IMAD.MOV.U32 R14, RZ, RZ, R28 ;  /* 0x000000ffff0e7224 */ /* 0x001fc400078e001c */
[----:B---3--:R-:W-:-:S05]  /*488d0*/  IMAD.MOV.U32 R15, RZ, RZ, R8 ;  /* 0x000000ffff0f7224 */ /* 0x008fca00078e0008 */
[----:B------:R0:W-:Y:S02]  /*488e0*/  STL.64 [R1+0x5fa8], R14 ;  /* 0x005fa80e01007387 */ /* 0x0001e40000100a00 */
[----:B0-----:R-:W-:Y:S02]  /*488f0*/  IMAD.MOV.U32 R14, RZ, RZ, R5 ;  /* 0x000000ffff0e7224 */ /* 0x001fe400078e0005 */
[----:B------:R-:W-:-:S05]  /*48900*/  IMAD.MOV.U32 R15, RZ, RZ, R4 ;  /* 0x000000ffff0f7224 */ /* 0x000fca00078e0004 */
[----:B------:R-:W-:Y:S01]  /*48910*/  STL.64 [R1+0x5fc0], R14 ;  /* 0x005fc00e01007387 */ /* 0x000fe20000100a00 */
[----:B------:R0:W-:Y:S03]  /*48920*/  STL.64 [R1+0x5f80], R26 ;  /* 0x005f801a01007387 */ /* 0x0001e60000100a00 */
[----:B0-----:R-:W2:Y:S04]  /*48930*/  LDL.64 R26, [R1+0xb8] ;  /* 0x0000b800011a7983 */ /* 0x001ea80000100a00 */
[----:B--2---:R0:W-:Y:S01]  /*48940*/  STL.64 [R1+0x5fa0], R26 ;  /* 0x005fa01a01007387 */ /* 0x0041e20000100a00 */
[----:B------:R-:W2:Y:S02]  /*48950*/  LDL.LU R24, [R1+0x610] ;  /* 0x0006100001187983 */ /* 0x000ea40000300800 */
[----:B------:R-:W2:Y:S01]  /*48960*/  LDL.LU R25, [R1+0x614] ;  /* 0x0006140001197983 */ /* 0x000ea20000300800 */
[----:B0-----:R-:W3:Y:S01]  /*48970*/  LDL.LU R26, [R1+0x618] ;  /* 0x00061800011a7983 */ /* 0x001ee20000300800 */
[----:B------:R-:W3:Y:S02]  /*48980*/  LDL.LU R27, [R1+0x61c] ;  /* 0x00061c00011b7983 */ /* 0x000ee40000300800 */
[----:B------:R-:W4:Y:S02]  /*48990*/  LDL.LU R12, [R1+0x630] ;  /* 0x00063000010c7983 */ /* 0x000f240000300800 */
[----:B------:R-:W4:Y:S01]  /*489a0*/  LDL.LU R13, [R1+0x634] ;  /* 0x00063400010d7983 */ /* 0x000f220000300800 */
[----:B------:R-:W4:Y:S01]  /*489b0*/  LDL.LU R14, [R1+0x638] ;  /* 0x00063800010e7983 */ /* 0x000f220000300800 */
[----:B------:R-:W4:Y:S02]  /*489c0*/  LDL.LU R15, [R1+0x63c] ;  /* 0x00063c00010f7983 */ /* 0x000f240000300800 */
[----:B------:R-:W-:Y:S01]  /*489d0*/  IMAD.MOV.U32 R23, RZ, RZ, R29 ;  /* 0x000000ffff177224 */ /* 0x000fe200078e001d */
[----:B---3--:R-:W-:Y:S01]  /*489e0*/  STL.64 [R1+0x5fb8], R26 ;  /* 0x005fb81a01007387 */ /* 0x008fe20000100a00 */
[----:B--2---:R0:W-:Y:S03]  /*489f0*/  STL.64 [R1+0x5fb0], R24 ;  /* 0x005fb01801007387 */ /* 0x0041e60000100a00 */
[----:B0-----:R-:W2:Y:S01]  /*48a00*/  LDL.LU R24, [R1+0x620] ;  /* 0x0006200001187983 */ /* 0x001ea20000300800 */
[----:B------:R-:W2:Y:S02]  /*48a10*/  LDL.LU R25, [R1+0x624] ;  /* 0x0006240001197983 */ /* 0x000ea40000300800 */
[----:B------:R-:W2:Y:S02]  /*48a20*/  LDL.LU R26, [R1+0x628] ;  /* 0x00062800011a7983 */ /* 0x000ea40000300800 */
[----:B------:R-:W2:Y:S01]  /*48a30*/  LDL.LU R27, [R1+0x62c] ;  /* 0x00062c00011b7983 */ /* 0x000ea20000300800 */
[----:B------:R0:W-:Y:S04]  /*48a40*/  STL.64 [R1+0x5f58], R22 ;  /* 0x005f581601007387 */ /* 0x0001e80000100a00 */
[----:B0-----:R-:W3:Y:S04]  /*48a50*/  LDL.64 R22, [R1+0x98] ;  /* 0x0000980001167983 */ /* 0x001ee80000100a00 */
[----:B---3--:R0:W-:Y:S01]  /*48a60*/  STL.64 [R1+0x5f78], R22 ;  /* 0x005f781601007387 */ /* 0x0081e20000100a00 */
[----:B------:R-:W3:Y:S02]  /*48a70*/  LDL.LU R20, [R1+0x5f0] ;  /* 0x0005f00001147983 */ /* 0x000ee40000300800 */
[----:B------:R-:W3:Y:S01]  /*48a80*/  LDL.LU R21, [R1+0x5f4] ;  /* 0x0005f40001157983 */ /* 0x000ee20000300800 */
[----:B0-----:R-:W3:Y:S01]  /*48a90*/  LDL.LU R22, [R1+0x5f8] ;  /* 0x0005f80001167983 */ /* 0x001ee20000300800 */
[----:B------:R-:W3:Y:S02]  /*48aa0*/  LDL.LU R23, [R1+0x5fc] ;  /* 0x0005fc0001177983 */ /* 0x000ee40000300800 */
[----:B------:R-:W-:Y:S02]  /*48ab0*/  STL.64 [R1+0x5eb8], R10 ;  /* 0x005eb80a01007387 */ /* 0x000fe40000100a00 */
[----:B------:R0:W-:Y:S01]  /*48ac0*/  STL [R1+0x5eb0], R9 ;  /* 0x005eb00901007387 */ /* 0x0001e20000100800 */
[----:B------:R-:W2:Y:S04]  /*48ad0*/  LDL.LU R8, [R1+0x390] ;  /* 0x0003900001087983 */ /* 0x000ea80000300800 */
[----:B0-----:R-:W2:Y:S01]  /*48ae0*/  LDL.LU R9, [R1+0x394] ;  /* 0x0003940001097983 */ /* 0x001ea20000300800 */
[----:B------:R-:W2:Y:S02]  /*48af0*/  LDL.LU R10, [R1+0x398] ;  /* 0x00039800010a7983 */ /* 0x000ea40000300800 */
[----:B------:R-:W2:Y:S01]  /*48b00*/  LDL.LU R11, [R1+0x39c] ;  /* 0x00039c00010b7983 */ /* 0x000ea20000300800 */
[C---:B----4-:R-:W-:Y:S01]  /*48b10*/  HMMA.16816.F32 R12, R16.reuse, R6, R12 ;  /* 0x00000006100c723c */ /* 0x050fe2000000180c */
[----:B--2---:R-:W-:Y:S01]  /*48b20*/  STL.64 [R1+0x5f38], R10 ;  /* 0x005f380a01007387 */ /* 0x004fe20000100a00 */
[----:B------:R0:W-:Y:S03]  /*48b30*/  STL.64 [R1+0x5f30], R8 ;  /* 0x005f300801007387 */ /* 0x0001e60000100a00 */
[----:B0-----:R-:W2:Y:S01]  /*48b40*/  LDL.LU R8, [R1+0x5c0] ;  /* 0x0005c00001087983 */ /* 0x001ea20000300800 */
[----:B------:R-:W2:Y:S02]  /*48b50*/  LDL.LU R9, [R1+0x5c4] ;  /* 0x0005c40001097983 */ /* 0x000ea40000300800 */
[----:B------:R-:W4:Y:S02]  /*48b60*/  LDL.LU R10, [R1+0x5c8] ;  /* 0x0005c800010a7983 */ /* 0x000f240000300800 */
[----:B------:R-:W4:Y:S02]  /*48b70*/  LDL.LU R11, [R1+0x5cc] ;  /* 0x0005cc00010b7983 */ /* 0x000f240000300800 */
[----:B----4-:R-:W-:Y:S01]  /*48b80*/  STL.64 [R1+0x5f50], R10 ;  /* 0x005f500a01007387 */ /* 0x010fe20000100a00 */
[----:B--2---:R0:W-:Y:S03]  /*48b90*/  STL.64 [R1+0x5f48], R8 ;  /* 0x005f480801007387 */ /* 0x0041e60000100a00 */
[----:B0-----:R-:W2:Y:S01]  /*48ba0*/  LDL.LU R8, [R1+0x5d0] ;  /* 0x0005d00001087983 */ /* 0x001ea20000300800 */
[----:B------:R-:W2:Y:S02]  /*48bb0*/  LDL.LU R9, [R1+0x5d4] ;  /* 0x0005d40001097983 */ /* 0x000ea40000300800 */
[----:B------:R-:W2:Y:S02]  /*48bc0*/  LDL.LU R10, [R1+0x5d8] ;  /* 0x0005d800010a7983 */ /* 0x000ea40000300800 */
[----:B------:R-:W2:Y:S02]  /*48bd0*/  LDL.LU R11, [R1+0x5dc] ;  /* 0x0005dc00010b7983 */ /* 0x000ea40000300800 */
        /* <DEDUP_REMOVED lines=25> */
[----:B------:R-:W3:Y:S02]  /*48d70*/  LDL.LU.64 R26, [R1+0x5f80] ;  /* 0x005f8000011a7983 */ /* 0x000ee40000300a00 */
[----:B------:R0:W-:Y:S02]  /*48d80*/  STL [R1+0x5e60], R4 ;  /* 0x005e600401007387 */ /* 0x0001e40000100800 */
[----:B------:R1:W-:Y:S01]  /*48d90*/  STL.64 [R1+0x5ee8], R6 ;  /* 0x005ee80601007387 */ /* 0x0003e20000100a00 */
[----:B0-----:R-:W4:Y:S01]  /*48da0*/  LDL.LU R4, [R1+0x5a0] ;  /* 0x0005a00001047983 */ /* 0x001f220000300800 */
[----:B------:R-:W4:Y:S02]  /*48db0*/  LDL.LU R5, [R1+0x5a4] ;  /* 0x0005a40001057983 */ /* 0x000f240000300800 */
[----:B-1----:R-:W4:Y:S02]  /*48dc0*/  LDL.LU R6, [R1+0x5a8] ;  /* 0x0005a80001067983 */ /* 0x002f240000300800 */
[----:B------:R-:W4:Y:S01]  /*48dd0*/  LDL.LU R7, [R1+0x5ac] ;  /* 0x0005ac0001077983 */ /* 0x000f220000300800 */
[----:B------:R-:W-:Y:S01]  /*48de0*/  STL [R1+0x5e5c], R12 ;  /* 0x005e5c0c01007387 */ /* 0x000fe20000100800 */
[C---:B---3--:R-:W-:Y:S03]  /*48df0*/  HMMA.16816.F32 R24, R16.reuse, R26, R20 ;  /* 0x0000001a1018723c */ /* 0x048fe60000001814 */
[----:B------:R-:W3:Y:S11]  /*48e00*/  LDL.LU.64 R22, [R1+0x5f78] ;  /* 0x005f780001167983 */ /* 0x000ef60000300a00 */
[----:B------:R-:W-:Y:S09]  /*48e10*/  @!UPT UIADD3 URZ, URZ, URZ, URZ ;  /* 0x0000003f3f3ff290 */ /* 0x000ff2000fffe03f */
[----:B------:R-:W-:Y:S01]  /*48e20*/  STL.64 [R1+0x600], R24 ;  /* 0x0006001801007387 */ /* 0x000fe20000100a00 */
[----:B------:R0:W-:Y:S03]  /*48e30*/  STL.64 [R1+0x608], R26 ;  /* 0x0006081a01007387 */ /* 0x0001e60000100a00 */
[----:B0-----:R-:W2:Y:S01]  /*48e40*/  LDL.LU.64 R26, [R1+0x5f70] ;  /* 0x005f7000011a7983 */ /* 0x001ea20000300a00 */
[----:B------:R-:W2:Y:S02]  /*48e50*/  LDL.LU.64 R24, [R1+0x5f68] ;  /* 0x005f680001187983 */ /* 0x000ea40000300a00 */
[----:B---3--:R-:W-:Y:S01]  /*48e60*/  IMAD.MOV.U32 R13, RZ, RZ, R23 ;  /* 0x000000ffff0d7224 */ /* 0x008fe200078e0017 */
        /* <DEDUP_REMOVED lines=8> */
[----:B------:R-:W-:Y:S02]  /*48ef0*/  STL [R1+0x5e68], R13 ;  /* 0x005e680d01007387 */ /* 0x000fe40000100800 */
[----:B------:R-:W-:Y:S01]  /*48f00*/  STL.64 [R1+0x5ee0], R14 ;  /* 0x005ee00e01007387 */ /* 0x000fe20000100a00 */
[----:B------:R-:W-:Y:S01]  /*48f10*/  STL [R1+0x5e64], R24 ;  /* 0x005e641801007387 */ /* 0x000fe20000100800 */
[C---:B---3--:R-:W-:Y:S03]  /*48f20*/  HMMA.16816.F32 R20, R16.reuse, R22, R8 ;  /* 0x000000161014723c */ /* 0x048fe60000001808 */
[----:B------:R-:W3:Y:S01]  /*48f30*/  LDL.LU.64 R10, [R1+0x5f50] ;  /* 0x005f5000010a7983 */ /* 0x000ee20000300a00 */
[----:B------:R-:W3:Y:S11]  /*48f40*/  LDL.LU.64 R8, [R1+0x5f48] ;  /* 0x005f480001087983 */ /* 0x000ef60000300a00 */
[----:B------:R-:W-:Y:S08]  /*48f50*/  @!UPT UIADD3 URZ, URZ, URZ, URZ ;  /* 0x0000003f3f3ff290 */ /* 0x000ff0000fffe03f */
[----:B------:R-:W-:Y:S01]  /*48f60*/  STL.64 [R1+0x5e0], R20 ;  /* 0x0005e01401007387 */ /* 0x000fe20000100a00 */
[----:B------:R0:W-:Y:S03]  /*48f70*/  STL.64 [R1+0x5e8], R22 ;  /* 0x0005e81601007387 */ /* 0x0001e60000100a00 */
[----:B0-----:R-:W3:Y:S02]  /*48f80*/  LDL.LU.64 R22, [R1+0x5f40] ;  /* 0x005f400001167983 */ /* 0x001ee40000300a00 */
[----:B---3--:R-:W-:Y:S01]  /*48f90*/  HMMA.16816.F32 R8, R16, R22, R8 ;  /* 0x000000161008723c */ /* 0x008fe20000001808 */
[----:B------:R-:W-:Y:S02]  /*48fa0*/  IMAD.MOV.U32 R29, RZ, RZ, R22 ;  /* 0x000000ffff1d7224 */ /* 0x000fe400078e0016 */
        /* <DEDUP_REMOVED lines=8> */
[----:B------:R-:W-:-:S02]  /*49030*/  IMAD.MOV.U32 R14, RZ, RZ, R2 ;  /* 0x000000ffff0e7224 */ /* 0x000fc400078e0002 */
[----:B------:R-:W-:-:S07]  /*49040*/  IMAD.MOV.U32 R15, RZ, RZ, R0 ;  /* 0x000000ffff0f7224 */ /* 0x000fce00078e0000 */
[C---:B---3--:R-:W-:Y:S01]  /*49050*/  HMMA.16816.F32 R12, R16.reuse, R14, R20 ;  /* 0x0000000e100c723c */ /* 0x048fe20000001814 */
[----:B------:R-:W4:Y:S07]  /*49060*/  LDL.LU.64 R22, [R1+0x5f18] ;  /* 0x005f180001167983 */ /* 0x000f2e0000300a00 */
[C---:B--2---:R-:W-:Y:S11]  /*49070*/  HMMA.16816.F32 R8, R16.reuse, R26, R8 ;  /* 0x0000001a1008723c */ /* 0x044ff60000001808 */
[----:B------:R-:W-:Y:S04]  /*49080*/  @!UPT UIADD3 URZ, URZ, URZ, URZ ;  /* 0x0000003f3f3ff290 */ /* 0x000fe8000fffe03f */
[----:B------:R-:W-:Y:S01]  /*49090*/  STL.64 [R1+0x5c0], R12 ;  /* 0x0005c00c01007387 */ /* 0x000fe20000100a00 */
[----:B------:R-:W-:Y:S01]  /*490a0*/  STL.64 [R1+0x5c8], R14 ;  /* 0x0005c80e01007387 */ /* 0x000fe20000100a00 */
[----:B----4-:R-:W-:Y:S01]  /*490b0*/  HMMA.16816.F32 R4, R16, R22, R4 ;  /* 0x000000161004723c */ /* 0x010fe20000001804 */
[----:B------:R-:W-:Y:S02]  /*490c0*/  IMAD.MOV.U32 R2, RZ, RZ, R22 ;  /* 0x000000ffff027224 */ /* 0x000fe400078e0016 */
[----:B------:R-:W-:Y:S11]  /*490d0*/  IMAD.MOV.U32 R28, RZ, RZ, R23 ;  /* 0x000000ffff1c7224 */ /* 0x000ff600078e0017 */
[----:B------:R-:W-:Y:S09]  /*490e0*/  @!UPT UIADD3 URZ, URZ, URZ, URZ ;  /* 0x0000003f3f3ff290 */ /* 0x000ff2000fffe03f */
[----:B------:R0:W-:Y:S01]  /*490f0*/  STL.64 [R1+0x5b0], R4 ;  /* 0x0005b00401007387 */ /* 0x0001e20000100a00 */
[----:B------:R1:W-:Y:S02]  /*49100*/  STL.64 [R1+0x5b8], R6 ;  /* 0x0005b80601007387 */ /* 0x0003e40000100a00 */
[----:B------:R-:W2:Y:S02]  /*49110*/  LDL.LU.64 R22, [R1+0x5f10] ;  /* 0x005f100001167983 */ /* 0x000ea40000300a00 */
[----:B------:R-:W2:Y:S01]  /*49120*/  LDL.LU.64 R20, [R1+0x5f08] ;  /* 0x005f080001147983 */ /* 0x000ea20000300a00 */
[----:B0-----:R-:W3:Y:S01]  /*49130*/  LDL.LU R4, [R1+0x300] ;  /* 0x0003000001047983 */ /* 0x001ee20000300800 */
[----:B------:R-:W-:Y:S02]  /*49140*/  STL.64 [R1+0x390], R8 ;  /* 0x0003900801007387 */ /* 0x000fe40000100a00 */
[----:B------:R-:W-:Y:S02]  /*49150*/  STL.64 [R1+0x398], R10 ;  /* 0x0003980a01007387 */ /* 0x000fe40000100a00 */
[----:B------:R-:W3:Y:S01]  /*49160*/  LDL.LU R5, [R1+0x304] ;  /* 0x0003040001057983 */ /* 0x000ee20000300800 */
[----:B-1----:R-:W4:Y:S01]  /*49170*/  LDL.LU R6, [R1+0x308] ;  /* 0x0003080001067983 */ /* 0x002f220000300800 */
[----:B------:R-:W4:Y:S03]  /*49180*/  LDL.LU R7, [R1+0x30c] ;  /* 0x00030c0001077983 */ /* 0x000f260000300800 */
[----:B----4-:R0:W-:Y:S01]  /*49190*/  STL.64 [R1+0x5ef8], R6 ;  /* 0x005ef80601007387 */ /* 0x0101e20000100a00 */
[----:B---3--:R-:W-:Y:S03]  /*491a0*/  STL.64 [R1+0x5ef0], R4 ;  /* 0x005ef00401007387 */ /* 0x008fe60000100a00 */
[----:B0-----:R-:W2:Y:S01]  /*491b0*/  LDL.LU.64 R6, [R1+0x28] ;  /* 0x0000280001067983 */ /* 0x001ea20000300a00 */
[----:B------:R-:W3:Y:S03]  /*491c0*/  LDL.LU.64 R14, [R1+0x18] ;  /* 0x00001800010e7983 */ /* 0x000ee60000300a00 */
[----:B---3--:R0:W-:Y:S01]  /*491d0*/  STL.64 [R1+0x5f00], R14 ;  /* 0x005f000e01007387 */ /* 0x0081e20000100a00 */
[----:B------:R-:W2:Y:S02]  /*491e0*/  LDL.LU R12, [R1+0x310] ;  /* 0x00031000010c7983 */ /* 0x000ea40000300800 */
[----:B------:R-:W2:Y:S01]  /*491f0*/  LDL.LU R13, [R1+0x314] ;  /* 0x00031400010d7983 */ /* 0x000ea20000300800 */
[----:B0-----:R-:W2:Y:S01]  /*49200*/  LDL.LU R14, [R1+0x318] ;  /* 0x00031800010e7983 */ /* 0x001ea20000300800 */
[----:B------:R-:W2:Y:S02]  /*49210*/  LDL.LU R15, [R1+0x31c] ;  /* 0x00031c00010f7983 */ /* 0x000ea40000300800 */
[----:B------:R-:W3:Y:S02]  /*49220*/  LDL.LU R8, [R1+0x2e0] ;  /* 0x0002e00001087983 */ /* 0x000ee40000300800 */
[----:B------:R-:W3:Y:S01]  /*49230*/  LDL.LU R9, [R1+0x2e4] ;  /* 0x0002e40001097983 */ /* 0x000ee20000300800 */
[----:B------:R-:W4:Y:S01]  /*49240*/  LDL.LU R10, [R1+0x2e8] ;  /* 0x0002e800010a7983 */ /* 0x000f220000300800 */
[----:B------:R-:W4:Y:S03]  /*49250*/  LDL.LU R11, [R1+0x2ec] ;  /* 0x0002ec00010b7983 */ /* 0x000f260000300800 */
[----:B----4-:R0:W-:Y:S01]  /*49260*/  STL.64 [R1+0x5ec8], R10 ;  /* 0x005ec80a01007387 */ /* 0x0101e20000100a00 */
[----:B---3--:R-:W-:Y:S03]  /*49270*/  STL.64 [R1+0x5ec0], R8 ;  /* 0x005ec00801007387 */ /* 0x008fe60000100a00 */
[----:B0-----:R-:W3:Y:S01]  /*49280*/  LDL.LU.64 R10, [R1+0x8] ;  /* 0x00000800010a7983 */ /* 0x001ee20000300a00 */
[----:B------:R-:W4:Y:S03]  /*49290*/  LDL.LU.64 R18, [R1+0xc8] ;  /* 0x0000c80001127983 */ /* 0x000f260000300a00 */
[----:B----4-:R0:W-:Y:S04]  /*492a0*/  STL.64 [R1+0x5e80], R18 ;  /* 0x005e801201007387 */ /* 0x0101e80000100a00 */
[----:B0-----:R-:W4:Y:S04]  /*492b0*/  LDL.LU.64 R18, [R1+0x38] ;  /* 0x0000380001127983 */ /* 0x001f280000300a00 */
[----:B----4-:R0:W-:Y:S01]  /*492c0*/  STL.64 [R1+0x5e98], R18 ;  /* 0x005e981201007387 */ /* 0x0101e20000100a00 */
[----:B------:R-:W4:Y:S02]  /*492d0*/  LDL.LU R16, [R1+0x2c0] ;  /* 0x0002c00001107983 */ /* 0x000f240000300800 */
[----:B------:R-:W4:Y:S01]  /*492e0*/  LDL.LU R17, [R1+0x2c4] ;  /* 0x0002c40001117983 */ /* 0x000f220000300800 */
[----:B0-----:R-:W3:Y:S01]  /*492f0*/  LDL.LU R18, [R1+0x2c8] ;  /* 0x0002c80001127983 */ /* 0x001ee20000300800 */
[----:B------:R-:W3:Y:S01]  /*49300*/  LDL.LU R19, [R1+0x2cc] ;  /* 0x0002cc0001137983 */ /* 0x000ee20000300800 */
[----:B--2---:R-:W-:Y:S02]  /*49310*/  HMMA.16816.F32 R12, R20, R6, R12 ;  /* 0x00000006140c723c */ /* 0x004fe4000000180c */
[----:B---3--:R-:W-:Y:S01]  /*49320*/  STL.64 [R1+0x5ea8], R18 ;  /* 0x005ea81201007387 */ /* 0x008fe20000100a00 */
[----:B----4-:R0:W-:Y:S03]  /*49330*/  STL.64 [R1+0x5ea0], R16 ;  /* 0x005ea01001007387 */ /* 0x0101e60000100a00 */
        /* <DEDUP_REMOVED lines=10> */
[----:B------:R0:W-:Y:S01]  /*493e0*/  STL.64 [R1+0x5da8], R26 ;  /* 0x005da81a01007387 */ /* 0x0001e20000100a00 */
[----:B------:R-:W-:Y:S02]  /*493f0*/  STL.64 [R1+0x310], R12 ;  /* 0x0003100c01007387 */ /* 0x000fe40000100a00 */
[----:B------:R1:W-:Y:S02]  /*49400*/  STL.64 [R1+0x318], R14 ;  /* 0x0003180e01007387 */ /* 0x0003e40000100a00 */
[----:B0-----:R-:W-:-:S02]  /*49410*/  IMAD.MOV.U32 R27, RZ, RZ, R6 ;  /* 0x000000ffff1b7224 */ /* 0x001fc400078e0006 */
[----:B------:R-:W-:Y:S01]  /*49420*/  IMAD.MOV.U32 R26, RZ, RZ, R7 ;  /* 0x000000ffff1a7224 */ /* 0x000fe200078e0007 */
[----:B-1----:R-:W3:Y:S01]  /*49430*/  LDL.LU.64 R14, [R1+0x5f00] ;  /* 0x005f0000010e7983 */ /* 0x002ee20000300a00 */
[----:B------:R-:W3:Y:S02]  /*49440*/  LDL.LU.64 R6, [R1+0x5ef8] ;  /* 0x005ef80001067983 */ /* 0x000ee40000300a00 */
[----:B------:R-:W3:Y:S02]  /*49450*/  LDL.LU.64 R4, [R1+0x5ef0] ;  /* 0x005ef00001047983 */ /* 0x000ee40000300a00 */
[----:B------:R-:W-:Y:S02]  /*49460*/  IMAD.MOV.U32 R13, RZ, RZ, R10 ;  /* 0x000000ffff0d7224 */ /* 0x000fe400078e000a */
[----:B------:R-:W-:Y:S01]  /*49470*/  IMAD.MOV.U32 R24, RZ, RZ, R11 ;  /* 0x000000ffff187224 */ /* 0x000fe200078e000b */
[C---:B--2---:R-:W-:Y:S08]  /*49480*/  HMMA.16816.F32 R16, R20.reuse, R10, R16 ;  /* 0x0000000a1410723c */ /* 0x044ff00000001810 */
[C---:B---3--:R-:W-:Y:S01]  /*49490*/  HMMA.16816.F32 R4, R20.reuse, R14, R4 ;  /* 0x0000000e1404723c */ /* 0x048fe20000001804 */
[----:B------:R-:W-:Y:S11]  /*494a0*/  IMAD.MOV.U32 R12, RZ, RZ, R15 ;  /* 0x000000ffff0c7224 */ /* 0x000ff600078e000f */
[----:B------:R-:W-:Y:S11]  /*494b0*/  @!UPT UIADD3 URZ, URZ, URZ, URZ ;  /* 0x0000003f3f3ff290 */ /* 0x000ff6000fffe03f */
[----:B------:R0:W-:Y:S01]  /*494c0*/  STL.64 [R1+0x300], R4 ;  /* 0x0003000401007387 */ /* 0x0001e20000100a00 */
[----:B------:R1:W-:Y:S02]  /*494d0*/  STL.64 [R1+0x308], R6 ;  /* 0x0003080601007387 */ /* 0x0003e40000100a00 */
[----:B0-----:R-:W-:Y:S01]  /*494e0*/  IMAD.MOV.U32 R4, RZ, RZ, R14 ;  /* 0x000000ffff047224 */ /* 0x001fe200078e000e */
[----:B-1----:R-:W2:Y:S01]  /*494f0*/  LDL.LU.64 R6, [R1+0x5ee8] ;  /* 0x005ee80001067983 */ /* 0x002ea20000300a00 */
[----:B------:R-:W3:Y:S02]  /*49500*/  LDL.LU.64 R14, [R1+0x5ee0] ;  /* 0x005ee000010e7983 */ /* 0x000ee40000300a00 */
[----:B------:R-:W-:Y:S02]  /*49510*/  STL.64 [R1+0x2f0], R16 ;  /* 0x0002f01001007387 */ /* 0x000fe40000100a00 */
[----:B------:R0:W-:Y:S02]  /*49520*/  STL.64 [R1+0x2f8], R18 ;  /* 0x0002f81201007387 */ /* 0x0001e40000100a00 */
[----:B0-----:R-:W4:Y:S01]  /*49530*/  LDL.LU.64 R18, [R1+0x5ed8] ;  /* 0x005ed80001127983 */ /* 0x001f220000300a00 */
[----:B------:R-:W4:Y:S02]  /*49540*/  LDL.LU.64 R16, [R1+0x5ed0] ;  /* 0x005ed00001107983 */ /* 0x000f240000300a00 */
[----:B------:R-:W3:Y:S02]  /*49550*/  LDL.LU.64 R10, [R1+0x5ec8] ;  /* 0x005ec800010a7983 */ /* 0x000ee40000300a00 */
[----:B------:R-:W3:Y:S01]  /*49560*/  LDL.LU.64 R8, [R1+0x5ec0] ;  /* 0x005ec00001087983 */ /* 0x000ee20000300a00 */
[----:B------:R-:W-:Y:S01]  /*49570*/  STL.64 [R1+0x5e78], R26 ;  /* 0x005e781a01007387 */ /* 0x000fe20000100a00 */
        /* <DEDUP_REMOVED lines=10> */
[----:B------:R-:W2:Y:S11]  /*49620*/  LDL.LU R26, [R1+0x2b8] ;  /* 0x0002b800011a7983 */ /* 0x000eb60000300800 */
[----:B------:R-:W-:Y:S04]  /*49630*/  @!UPT UIADD3 URZ, URZ, URZ, URZ ;  /* 0x0000003f3f3ff290 */ /* 0x000fe8000fffe03f */
[----:B------:R-:W-:Y:S01]  /*49640*/  STL.64 [R1+0x2e0], R8 ;  /* 0x0002e00801007387 */ /* 0x000fe20000100a00 */
[----:B------:R0:W-:Y:S04]  /*49650*/  STL.64 [R1+0x2e8], R10 ;  /* 0x0002e80a01007387 */ /* 0x0001e80000100a00 */
[----:B0-----:R-:W4:Y:S01]  /*49660*/  LDL.LU.64 R10, [R1+0x5eb8] ;  /* 0x005eb800010a7983 */ /* 0x001f220000300a00 */
[----:B------:R-:W3:Y:S02]  /*49670*/  LDL.LU R9, [R1+0x5eb0] ;  /* 0x005eb00001097983 */ /* 0x000ee40000300800 */
[----:B------:R-:W-:Y:S01]  /*49680*/  STL.64 [R1+0x5d48], R14 ;  /* 0x005d480e01007387 */ /* 0x000fe20000100a00 */
[C---:B----4-:R-:W-:Y:S11]  /*49690*/  HMMA.16816.F32 R16, R20.reuse, R10, R16 ;  /* 0x0000000a1410723c */ /* 0x050ff60000001810 */
[----:B------:R-:W-:Y:S11]  /*496a0*/  @!UPT UIADD3 URZ, URZ, URZ, URZ ;  /* 0x0000003f3f3ff290 */ /* 0x000ff6000fffe03f */
[----:B------:R-:W-:Y:S01]  /*496b0*/  @!UPT UIADD3 URZ, URZ, URZ, URZ ;  /* 0x0000003f3f3ff290 */ /* 0x000fe2000fffe03f */
[----:B------:R-:W-:Y:S01]  /*496c0*/  STL.64 [R1+0x2d0], R16 ;  /* 0x0002d01001007387 */ /* 0x000fe20000100a00 */
[----:B------:R0:W-:Y:S03]  /*496d0*/  STL.64 [R1+0x2d8], R18 ;  /* 0x0002d81201007387 */ /* 0x0001e60000100a00 */
[----:B0-----:R-:W4:Y:S01]  /*496e0*/  LDL.LU.64 R18, [R1+0x5ea8] ;  /* 0x005ea80001127983 */ /* 0x001f220000300a00 */
[----:B------:R-:W4:Y:S02]  /*496f0*/  LDL.LU.64 R16, [R1+0x5ea0] ;  /* 0x005ea00001107983 */ /* 0x000f240000300a00 */
[----:B------:R-:W-:Y:S01]  /*49700*/  IMAD.MOV.U32 R27, RZ, RZ, R3 ;  /* 0x000000ffff1b7224 */ /* 0x000fe200078e0003 */
[C---:B----4-:R-:W-:Y:S11]  /*49710*/  HMMA.16816.F32 R16, R20.reuse, R6, R16 ;  /* 0x000000061410723c */ /* 0x050ff60000001810 */
[----:B------:R-:W-:Y:S11]  /*49720*/  @!UPT UIADD3 URZ, URZ, URZ, URZ ;  /* 0x0000003f3f3ff290 */ /* 0x000ff6000fffe03f */
[----:B------:R-:W-:Y:S01]  /*49730*/  @!UPT UIADD3 URZ, URZ, URZ, URZ ;  /* 0x0000003f3f3ff290 */ /* 0x000fe2000fffe03f */
[----:B------:R-:W-:Y:S01]  /*49740*/  STL.64 [R1+0x2c0], R16 ;  /* 0x0002c01001007387 */ /* 0x000fe20000100a00 */
[----:B------:R0:W-:Y:S02]  /*49750*/  STL [R1+0x2c8], R18 ;  /* 0x0002c81201007387 */ /* 0x0001e40000100800 */
[----:B------:R-:W-:Y:S02]  /*49760*/  IMAD.MOV.U32 R3, RZ, RZ, R19 ;  /* 0x000000ffff037224 */ /* 0x000fe400078e0013 */
[----:B0-----:R-:W2:Y:S03]  /*49770*/  LDL.LU.64 R18, [R1+0x5e98] ;  /* 0x005e980001127983 */ /* 0x001ea60000300a00 */
[----:B------:R0:W-:Y:S01]  /*49780*/  STL [R1+0x5578], R3 ;  /* 0x0055780301007387 */ /* 0x0001e20000100800 */
[----:B--2---:R-:W-:Y:S01]  /*49790*/  HMMA.16816.F32 R24, R20, R18, R24 ;  /* 0x000000121418723c */ /* 0x004fe20000001818 */
[----:B------:R-:W-:-:S02]  /*497a0*/  IMAD.MOV.U32 R8, RZ, RZ, R18 ;  /* 0x000000ffff087224 */ /* 0x000fc400078e0012 */
[----:B0-----:R-:W-:Y:S11]  /*497b0*/  IMAD.MOV.U32 R3, RZ, RZ, R19 ;  /* 0x000000ffff037224 */ /* 0x001ff600078e0013 */
[----:B------:R-:W-:Y:S09]  /*497c0*/  @!UPT UIADD3 URZ, URZ, URZ, URZ ;  /* 0x0000003f3f3ff290 */ /* 0x000ff2000fffe03f */
[----:B------:R-:W-:Y:S01]  /*497d0*/  STL.64 [R1+0x2b0], R24 ;  /* 0x0002b01801007387 */ /* 0x000fe20000100a00 */
[----:B------:R0:W-:Y:S03]  /*497e0*/  STL.64 [R1+0x2b8], R26 ;  /* 0x0002b81a01007387 */ /* 0x0001e60000100a00 */
[----:B0-----:R-:W2:Y:S01]  /*497f0*/  LDL.LU.64 R26, [R1+0x5e90] ;  /* 0x005e9000011a7983 */ /* 0x001ea20000300a00 */
[----:B------:R-:W2:Y:S02]  /*49800*/  LDL.LU.64 R24, [R1+0x5e88] ;  /* 0x005e880001187983 */ /* 0x000ea40000300a00 */
[----:B------:R-:W2:Y:S02]  /*49810*/  LDL.LU.64 R18, [R1+0x5e80] ;  /* 0x005e800001127983 */ /* 0x000ea40000300a00 */
[----:B------:R-:W-:Y:S01]  /*49820*/  STL.64 [R1+0x5d40], R10 ;  /* 0x005d400a01007387 */ /* 0x000fe20000100a00 */
[----:B------:R-:W-:Y:S01]  /*49830*/  STL [R1+0x5d38], R8 ;  /* 0x005d380801007387 */ /* 0x000fe20000100800 */
[----:B--2---:R-:W-:Y:S01]  /*49840*/  HMMA.16816.F32 R24, R20, R18, R24 ;  /* 0x000000121418723c */ /* 0x004fe20000001818 */
[----:B------:R-:W-:Y:S11]  /*49850*/  IMAD.MOV.U32 R0, RZ, RZ, R18 ;  /* 0x000000ffff007224 */ /* 0x000ff600078e0012 */
[----:B------:R-:W-:Y:S11]  /*49860*/  @!UPT UIADD3 URZ, URZ, URZ, URZ ;  /* 0x0000003f3f3ff290 */ /* 0x000ff6000fffe03f */
[----:B------:R-:W-:Y:S01]  /*49870*/  STL.64 [R1+0x2a0], R24 ;  /* 0x0002a01801007387 */ /* 0x000fe20000100a00 */
[----:B------:R0:W-:Y:S03]  /*49880*/  STL.64 [R1+0x2a8], R26 ;  /* 0x0002a81a01007387 */ /* 0x0001e60000100a00 */
[----:B0-----:R-:W2:Y:S01]  /*49890*/  LDL.LU.64 R26, [R1+0x5e78] ;  /* 0x005e7800011a7983 */ /* 0x001ea20000300a00 */
[----:B------:R-:W4:Y:S02]  /*498a0*/  LDL.LU.64 R24, [R1+0x5e70] ;  /* 0x005e700001187983 */ /* 0x000f240000300a00 */
[----:B------:R-:W2:Y:S02]  /*498b0*/  LDL.LU R16, [R1+0xd0] ;  /* 0x0000d00001107983 */ /* 0x000ea40000300800 */
[----:B------:R-:W2:Y:S01]  /*498c0*/  LDL.LU R17, [R1+0xd4] ;  /* 0x0000d40001117983 */ /* 0x000ea20000300800 */
[----:B------:R-:W2:Y:S01]  /*498d0*/  LDL.LU R18, [R1+0xd8] ;  /* 0x0000d80001127983 */ /* 0x000ea20000300800 */
[----:B------:R-:W-:-:S02]  /*498e0*/  IMAD.MOV.U32 R5, RZ, RZ, R19 ;  /* 0x000000ffff057224 */ /* 0x000fc400078e0013 */
[----:B---3--:R-:W-:-:S05]  /*498f0*/  IMAD.MOV.U32 R19, RZ, RZ, R9 ;  /* 0x000000ffff137224 */ /* 0x008fca00078e0009 */
[----:B--2---:R-:W-:Y:S01]  /*49900*/  STL.64 [R1+0x5d58], R18 ;  /* 0x005d581201007387 */ /* 0x004fe20000100a00 */
[----:B------:R0:W-:Y:S02]  /*49910*/  STL.64 [R1+0x5d50], R16 ;  /* 0x005d501001007387 */ /* 0x0001e40000100a00 */
[----:B------:R-:W2:Y:S02]  /*49920*/  LDL.LU R8, [R1+0xf0] ;  /* 0x0000f00001087983 */ /* 0x000ea40000300800 */
[----:B------:R-:W2:Y:S01]  /*49930*/  LDL.LU R9, [R1+0xf4] ;  /* 0x0000f40001097983 */ /* 0x000ea20000300800 */
[----:B------:R-:W3:Y:S01]  /*49940*/  LDL.LU R10, [R1+0xf8] ;  /* 0x0000f800010a7983 */ /* 0x000ee20000300800 */
[----:B------:R-:W3:Y:S02]  /*49950*/  LDL.LU R11, [R1+0xfc] ;  /* 0x0000fc00010b7983 */ /* 0x000ee40000300800 */
[----:B------:R-:W-:Y:S02]  /*49960*/  IMAD.MOV.U32 R14, RZ, RZ, R13 ;  /* 0x000000ffff0e7224 */ /* 0x000fe400078e000d */
[----:B----4-:R-:W-:Y:S01]  /*49970*/  IMAD.MOV.U32 R15, RZ, RZ, R24 ;  /* 0x000000ffff0f7224 */ /* 0x010fe200078e0018 */
[----:B---3--:R1:W-:Y:S01]  /*49980*/  STL.64 [R1+0x5d68], R10 ;  /* 0x005d680a01007387 */ /* 0x0083e20000100a00 */
[----:B--2---:R-:W-:Y:S02]  /*49990*/  STL.64 [R1+0x5d60], R8 ;  /* 0x005d600801007387 */ /* 0x004fe40000100a00 */
[----:B------:R-:W2:Y:S02]  /*499a0*/  LDL.LU R13, [R1+0x5e68] ;  /* 0x005e6800010d7983 */ /* 0x000ea40000300800 */
[----:B------:R-:W3:Y:S01]  /*499b0*/  LDL.LU R24, [R1+0x5e64] ;  /* 0x005e640001187983 */ /* 0x000ee20000300800 */
[----:B------:R-:W-:Y:S01]  /*499c0*/  STL.64 [R1+0x5d70], R14 ;  /* 0x005d700e01007387 */ /* 0x000fe20000100a00 */
[----:B0-----:R-:W4:Y:S02]  /*499d0*/  LDL.LU R16, [R1+0x100] ;  /* 0x0001000001107983 */ /* 0x001f240000300800 */
[----:B------:R-:W4:Y:S02]  /*499e0*/  LDL.LU R17, [R1+0x104] ;  /* 0x0001040001117983 */ /* 0x000f240000300800 */
[----:B------:R-:W2:Y:S01]  /*499f0*/  LDL.LU R18, [R1+0x108] ;  /* 0x0001080001127983 */ /* 0x000ea20000300800 */
[----:B------:R-:W2:Y:S01]  /*49a00*/  LDL.LU R19, [R1+0x10c] ;  /* 0x00010c0001137983 */ /* 0x000ea20000300800 */
[----:B-1----:R-:W-:-:S02]  /*49a10*/  IMAD.MOV.U32 R10, RZ, RZ, R4 ;  /* 0x000000ffff0a7224 */ /* 0x002fc400078e0004 */
[----:B------:R-:W-:Y:S01]  /*49a20*/  IMAD.MOV.U32 R11, RZ, RZ, R12 ;  /* 0x000000ffff0b7224 */ /* 0x000fe200078e000c */
[----:B--2---:R0:W-:Y:S01]  /*49a30*/  STL.64 [R1+0x5d80], R18 ;  /* 0x005d801201007387 */ /* 0x0041e20000100a00 */
[----:B----4-:R1:W-:Y:S02]  /*49a40*/  STL.64 [R1+0x5d78], R16 ;  /* 0x005d781001007387 */ /* 0x0103e40000100a00 */
[----:B------:R-:W2:Y:S02]  /*49a50*/  LDL.LU R4, [R1+0x5e60] ;  /* 0x005e600001047983 */ /* 0x000ea40000300800 */
[----:B------:R-:W4:Y:S01]  /*49a60*/  LDL.LU R12, [R1+0x5e5c] ;  /* 0x005e5c00010c7983 */ /* 0x000f220000300800 */
[----:B------:R-:W-:Y:S01]  /*49a70*/  STL.64 [R1+0x5d88], R10 ;  /* 0x005d880a01007387 */ /* 0x000fe20000100a00 */
[----:B0-----:R-:W-:Y:S02]  /*49a80*/  IMAD.MOV.U32 R18, RZ, RZ, R27 ;  /* 0x000000ffff127224 */ /* 0x001fe400078e001b */
[----:B------:R-:W-:-:S02]  /*49a90*/  IMAD.MOV.U32 R19, RZ, RZ, R26 ;  /* 0x000000ffff137224 */ /* 0x000fc400078e001a */
[----:B------:R-:W-:Y:S02]  /*49aa0*/  IMAD.MOV.U32 R26, RZ, RZ, R2 ;  /* 0x000000ffff1a7224 */ /* 0x000fe400078e0002 */
[----:B------:R-:W-:Y:S01]  /*49ab0*/  IMAD.MOV.U32 R27, RZ, RZ, R28 ;  /* 0x000000ffff1b7224 */ /* 0x000fe200078e001c */
[----:B------:R-:W2:Y:S01]  /*49ac0*/  LDL.LU R2, [R1+0x5e58] ;  /* 0x005e580001027983 */ /* 0x000ea20000300800 */
[----:B------:R-:W2:Y:S03]  /*49ad0*/  LDL.LU R28, [R1+0x5e54] ;  /* 0x005e5400011c7983 */ /* 0x000ea60000300800 */
[----:B------:R-:W-:Y:S01]  /*49ae0*/  STL.64 [R1+0x5dc0], R26 ;  /* 0x005dc01a01007387 */ /* 0x000fe20000100a00 */
[----:B------:R0:W-:Y:S02]  /*49af0*/  STL.64 [R1+0x5da0], R18 ;  /* 0x005da01201007387 */ /* 0x0001e40000100a00 */
[----:B-1----:R-:W2:Y:S02]  /*49b00*/  LDL.LU R16, [R1+0x130] ;  /* 0x0001300001107983 */ /* 0x002ea40000300800 */
[----:B------:R-:W2:Y:S01]  /*49b10*/  LDL.LU R17, [R1+0x134] ;  /* 0x0001340001117983 */ /* 0x000ea20000300800 */
[----:B0-----:R-:W2:Y:S01]  /*49b20*/  LDL.LU R18, [R1+0x138] ;  /* 0x0001380001127983 */ /* 0x001ea20000300800 */
[----:B------:R-:W2:Y:S02]  /*49b30*/  LDL.LU R19, [R1+0x13c] ;  /* 0x00013c0001137983 */ /* 0x000ea40000300800 */
[----:B------:R-:W2:Y:S02]  /*49b40*/  LDL.LU.64 R26, [R1+0x68] ;  /* 0x00006800011a7983 */ /* 0x000ea40000300a00 */
[----:B--2---:R0:W-:Y:S02]  /*49b50*/  STL.64 [R1+0x5dd8], R26 ;  /* 0x005dd81a01007387 */ /* 0x0041e40000100a00 */
[----:B0-----:R-:W-:-:S02]  /*49b60*/  IMAD.MOV.U32 R26, RZ, RZ, R29 ;  /* 0x000000ffff1a7224 */ /* 0x001fc400078e001d */
[----:B------:R-:W-:Y:S01]  /*49b70*/  IMAD.MOV.U32 R27, RZ, RZ, R25 ;  /* 0x000000ffff1b7224 */ /* 0x000fe200078e0019 */
[----:B------:R-:W2:Y:S04]  /*49b80*/  LDL.LU R29, [R1+0x5e50] ;  /* 0x005e5000011d7983 */ /* 0x000ea80000300800 */
[----:B------:R-:W-:Y:S01]  /*49b90*/  STL.64 [R1+0x5df0], R26 ;  /* 0x005df01a01007387 */ /* 0x000fe20000100a00 */
[----:B------:R-:W-:Y:S02]  /*49ba0*/  STL.64 [R1+0x5db8], R18 ;  /* 0x005db81201007387 */ /* 0x000fe40000100a00 */
[----:B------:R0:W-:Y:S02]  /*49bb0*/  STL.64 [R1+0x5db0], R16 ;  /* 0x005db01001007387 */ /* 0x0001e40000100a00 */
[----:B0-----:R-:W2:Y:S01]  /*49bc0*/  LDL.LU R16, [R1+0x230] ;  /* 0x0002300001107983 */ /* 0x001ea20000300800 */
[----:B------:R-:W2:Y:S02]  /*49bd0*/  LDL.LU R17, [R1+0x234] ;  /* 0x0002340001117983 */ /* 0x000ea40000300800 */
[----:B------:R-:W2:Y:S02]  /*49be0*/  LDL.LU R18, [R1+0x238] ;  /* 0x0002380001127983 */ /* 0x000ea40000300800 */
[----:B------:R-:W2:Y:S01]  /*49bf0*/  LDL.LU R19, [R1+0x23c] ;  /* 0x00023c0001137983 */ /* 0x000ea20000300800 */
[----:B------:R-:W2:Y:S04]  /*49c00*/  LDL.LU.64 R26, [R1+0x88] ;  /* 0x00008800011a7983 */ /* 0x000ea80000300a00 */
[----:B--2---:R3:W-:Y:S02]  /*49c10*/  STL.64 [R1+0x5e08], R26 ;  /* 0x005e081a01007387 */ /* 0x0047e40000100a00 */
[----:B---3--:R-:W-:-:S02]  /*49c20*/  IMAD.MOV.U32 R26, RZ, RZ, R24 ;  /* 0x000000ffff1a7224 */ /* 0x008fc400078e0018 */
[----:B------:R-:W-:-:S05]  /*49c30*/  IMAD.MOV.U32 R27, RZ, RZ, R13 ;  /* 0x000000ffff1b7224 */ /* 0x000fca00078e000d */
[----:B------:R0:W-:Y:S04]  /*49c40*/  STL.64 [R1+0x5e20], R26 ;  /* 0x005e201a01007387 */ /* 0x0001e80000100a00 */
[----:B0-----:R-:W2:Y:S04]  /*49c50*/  LDL.LU.64 R26, [R1+0xa8] ;  /* 0x0000a800011a7983 */ /* 0x001ea80000300a00 */
[----:B--2---:R-:W-:Y:S01]  /*49c60*/  STL.64 [R1+0x5e38], R26 ;  /* 0x005e381a01007387 */ /* 0x004fe20000100a00 */
[----:B------:R-:W-:Y:S02]  /*49c70*/  STL.64 [R1+0x5dd0], R18 ;  /* 0x005dd01201007387 */ /* 0x000fe40000100a00 */
[----:B------:R0:W-:Y:S02]  /*49c80*/  STL.64 [R1+0x5dc8], R16 ;  /* 0x005dc81001007387 */ /* 0x0001e40000100a00 */
        /* <DEDUP_REMOVED lines=28> */
[----:B----4-:R-:W-:-:S02]  /*49e50*/  IMAD.MOV.U32 R26, RZ, RZ, R12 ;  /* 0x000000ffff1a7224 */ /* 0x010fc400078e000c */
[----:B------:R-:W-:Y:S01]  /*49e60*/  IMAD.MOV.U32 R27, RZ, RZ, R4 ;  /* 0x000000ffff1b7224 */ /* 0x000fe200078e0004 */
        /* <DEDUP_REMOVED lines=10> */
[----:B------:R-:W4:Y:S01]  /*49f10*/  LDL.LU R12, [R1+0x110] ;  /* 0x00011000010c7983 */ /* 0x000f220000300800 */
[----:B------:R-:W4:Y:S02]  /*49f20*/  LDL.LU R13, [R1+0x114] ;  /* 0x00011400010d7983 */ /* 0x000f240000300800 */
[----:B------:R-:W4:Y:S02]  /*49f30*/  LDL.LU R14, [R1+0x118] ;  /* 0x00011800010e7983 */ /* 0x000f240000300800 */
[----:B------:R-:W4:Y:S01]  /*49f40*/  LDL.LU R15, [R1+0x11c] ;  /* 0x00011c00010f7983 */ /* 0x000f220000300800 */
[----:B------:R-:W-:Y:S01]  /*49f50*/  STL [R1+0x5d1c], R5 ;  /* 0x005d1c0501007387 */ /* 0x000fe20000100800 */
[----:B------:R-:W-:Y:S01]  /*49f60*/  STL [R1+0x5d18], R0 ;  /* 0x005d180001007387 */ /* 0x000fe20000100800 */
[C---:B--2---:R-:W-:Y:S02]  /*49f70*/  HMMA.16816.F32 R24, R20.reuse, R26, R16 ;  /* 0x0000001a1418723c */ /* 0x044fe40000001810 */
[----:B------:R-:W2:Y:S01]  /*49f80*/  LDL.LU.64 R18, [R1+0x5e48] ;  /* 0x005e480001127983 */ /* 0x000ea20000300a00 */
[----:B------:R-:W2:Y:S11]  /*49f90*/  LDL.LU.64 R16, [R1+0x5e40] ;  /* 0x005e400001107983 */ /* 0x000eb60000300a00 */
[----:B------:R-:W-:Y:S09]  /*49fa0*/  @!UPT UIADD3 URZ, URZ, URZ, URZ ;  /* 0x0000003f3f3ff290 */ /* 0x000ff2000fffe03f */
        /* <DEDUP_REMOVED lines=12> */
[----:B------:R-:W-:Y:S01]  /*4a070*/  STL [R1+0x5d24], R0 ;  /* 0x005d240001007387 */ /* 0x000fe20000100800 */
[----:B------:R-:W-:Y:S01]  /*4a080*/  STL [R1+0x5d20], R5 ;  /* 0x005d200501007387 */ /* 0x000fe20000100800 */
[----:B------:R-:W3:Y:S01]  /*4a090*/  LDL R4, [R1+0x97c] ;  /* 0x00097c0001047983 */ /* 0x000ee20000100800 */
        /* <DEDUP_REMOVED lines=43> */
[----:B--2---:R-:W-:Y:S02]  /*4a350*/  HMMA.16816.F32 R20, R20, R26, R16 ;  /* 0x0000001a1414723c */ /* 0x004fe40000001810 */
[----:B------:R-:W3:Y:S01]  /*4a360*/  LDL.LU.64 R18, [R1+0x5da0] ;  /* 0x005da00001127983 */ /* 0x000ee20000300a00 */
[----:B------:R-:W-:Y:S02]  /*4a370*/  IMAD.MOV.U32 R0, RZ, RZ, R26 ;  /* 0x000000ffff007224 */ /* 0x000fe400078e001a */
[----:B------:R-:W-:Y:S11]  /*4a380*/  IMAD.MOV.U32 R5, RZ, RZ, R27 ;  /* 0x000000ffff057224 */ /* 0x000ff600078e001b */
[----:B------:R-:W-:Y:S07]  /*4a390*/  @!UPT UIADD3 URZ, URZ, URZ, URZ ;  /* 0x0000003f3f3ff290 */ /* 0x000fee000fffe03f */
[----:B------:R0:W-:Y:S01]  /*4a3a0*/  STL.64 [R1+0x960], R20 ;  /* 0x0009601401007387 */ /* 0x0001e20000100a00 */
[----:B------:R1:W-:Y:S02]  /*4a3b0*/  STL.64 [R1+0x968], R22 ;  /* 0x0009681601007387 */ /* 0x0003e40000100a00 */
[----:B------:R-:W3:Y:S02]  /*4a3c0*/  LDL.LU.64 R26, [R1+0x5d98] ;  /* 0x005d9800011a7983 */ /* 0x000ee40000300a00 */
[----:B------:R-:W3:Y:S01]  /*4a3d0*/  LDL.LU.64 R24, [R1+0x5d90] ;  /* 0x005d900001187983 */ /* 0x000ee20000300a00 */
[----:B0-----:R-:W2:Y:S01]  /*4a3e0*/  LDL.LU R20, [R1+0xe0] ;  /* 0x0000e00001147983 */ /* 0x001ea20000300800 */
[----:B------:R-:W2:Y:S02]  /*4a3f0*/  LDL.LU R21, [R1+0xe4] ;  /* 0x0000e40001157983 */ /* 0x000ea40000300800 */
[----:B-1----:R-:W2:Y:S02]  /*4a400*/  LDL.LU R22, [R1+0xe8] ;  /* 0x0000e80001167983 */ /* 0x002ea40000300800 */
[----:B------:R-:W2:Y:S01]  /*4a410*/  LDL.LU R23, [R1+0xec] ;  /* 0x0000ec0001177983 */ /* 0x000ea20000300800 */
[C---:B---3--:R-:W-:Y:S01]  /*4a420*/  HMMA.16816.F32 R16, R24.reuse, R18, R8 ;  /* 0x000000121810723c */ /* 0x048fe20000001808 */
[----:B------:R-:W4:Y:S11]  /*4a430*/  LDL.LU.64 R10, [R1+0x5d88] ;  /* 0x005d8800010a7983 */ /* 0x000f360000300a00 */
[----:B------:R-:W-:Y:S11]  /*4a440*/  @!UPT UIADD3 URZ, URZ, URZ, URZ ;  /* 0x0000003f3f3ff290 */ /* 0x000ff6000fffe03f */
[----:B------:R-:W-:Y:S01]  /*4a450*/  STL.64 [R1+0x940], R16 ;  /* 0x0009401001007387 */ /* 0x000fe20000100a00 */
[----:B------:R0:W-:Y:S03]  /*4a460*/  STL.64 [R1+0x948], R18 ;  /* 0x0009481201007387 */ /* 0x0001e60000100a00 */
[----:B0-----:R-:W3:Y:S01]  /*4a470*/  LDL.LU.64 R18, [R1+0x5d80] ;  /* 0x005d800001127983 */ /* 0x001ee20000300a00 */
[----:B------:R-:W3:Y:S01]  /*4a480*/  LDL.LU.64 R16, [R1+0x5d78] ;  /* 0x005d780001107983 */ /* 0x000ee20000300a00 */
[C---:B----4-:R-:W-:Y:S02]  /*4a490*/  HMMA.16816.F32 R8, R24.reuse, R10, R12 ;  /* 0x0000000a1808723c */ /* 0x050fe4000000180c */
[----:B------:R-:W3:Y:S11]  /*4a4a0*/  LDL.LU.64 R14, [R1+0x5d70] ;  /* 0x005d7000010e7983 */ /* 0x000ef60000300a00 */
[----:B------:R-:W-:Y:S10]  /*4a4b0*/  @!UPT UIADD3 URZ, URZ, URZ, URZ ;  /* 0x0000003f3f3ff290 */ /* 0x000ff4000fffe03f */
[----:B------:R-:W-:Y:S01]  /*4a4c0*/  STL.64 [R1+0x920], R8 ;  /* 0x0009200801007387 */ /* 0x000fe20000100a00 */
[----:B------:R0:W-:Y:S03]  /*4a4d0*/  STL.64 [R1+0x928], R10 ;  /* 0x0009280a01007387 */ /* 0x0001e60000100a00 */
[----:B0-----:R-:W4:Y:S01]  /*4a4e0*/  LDL.LU.64 R10, [R1+0x5d68] ;  /* 0x005d6800010a7983 */ /* 0x001f220000300a00 */
[----:B------:R-:W4:Y:S01]  /*4a4f0*/  LDL.LU.64 R8, [R1+0x5d60] ;  /* 0x005d600001087983 */ /* 0x000f220000300a00 */
[C---:B---3--:R-:W-:Y:S02]  /*4a500*/  HMMA.16816.F32 R12, R24.reuse, R14, R16 ;  /* 0x0000000e180c723c */ /* 0x048fe40000001810 */
[----:B------:R-:W3:Y:S01]  /*4a510*/  LDL.LU.64 R18, [R1+0x5d58] ;  /* 0x005d580001127983 */ /* 0x000ee20000300a00 */
[----:B------:R-:W3:Y:S11]  /*4a520*/  LDL.LU.64 R16, [R1+0x5d50] ;  /* 0x005d500001107983 */ /* 0x000ef60000300a00 */
[----:B------:R-:W-:Y:S09]  /*4a530*/  @!UPT UIADD3 URZ, URZ, URZ, URZ ;  /* 0x0000003f3f3ff290 */ /* 0x000ff2000fffe03f */
[----:B------:R-:W-:Y:S01]  /*4a540*/  STL.64 [R1+0x900], R12 ;  /* 0x0009000c01007387 */ /* 0x000fe20000100a00 */
[----:B------:R0:W-:Y:S03]  /*4a550*/  STL.64 [R1+0x908], R14 ;  /* 0x0009080e01007387 */ /* 0x0001e60000100a00 */
[----:B0-----:R-:W4:Y:S02]  /*4a560*/  LDL.LU.64 R14, [R1+0x5d48] ;  /* 0x005d4800010e7983 */ /* 0x001f240000300a00 */
[C---:B----4-:R-:W-:Y:S02]  /*4a570*/  HMMA.16816.F32 R12, R24.reuse, R14, R8 ;  /* 0x0000000e180c723c */ /* 0x050fe40000001808 */
[----:B------:R-:W2:Y:S01]  /*4a580*/  LDL.LU.64 R10, [R1+0x5d40] ;  /* 0x005d4000010a7983 */ /* 0x000ea20000300a00 */
[----:B------:R-:W4:Y:S11]  /*4a590*/  LDL.LU R8, [R1+0x5d38] ;  /* 0x005d380001087983 */ /* 0x000f360000300800 */
[----:B------:R-:W-:Y:S09]  /*4a5a0*/  @!UPT UIADD3 URZ, URZ, URZ, URZ ;  /* 0x0000003f3f3ff290 */ /* 0x000ff2000fffe03f */
[----:B------:R-:W-:Y:S01]  /*4a5b0*/  STL.64 [R1+0x8f0], R12 ;  /* 0x0008f00c01007387 */ /* 0x000fe20000100a00 */
[----:B------:R3:W-:Y:S02]  /*4a5c0*/  STL.64 [R1+0x8f8], R14 ;  /* 0x0008f80e01007387 */ /* 0x0007e40000100a00 */
[C---:B---3--:R-:W-:Y:S01]  /*4a5d0*/  HMMA.16816.F32 R12, R24.reuse, R6, R16 ;  /* 0x00000006180c723c */ /* 0x048fe20000001810 */
[----:B------:R-:W-:Y:S07]  /*4a5e0*/  LDSM.16.M88.4 R16, [R4+0x13000] ;  /* 0x013000000410783b */ /* 0x000fee0000000200 */
[----:B--2---:R-:W-:Y:S11]  /*4a5f0*/  HMMA.16816.F32 R20, R24, R10, R20 ;  /* 0x0000000a1814723c */ /* 0x004ff60000001814 */
[----:B------:R-:W-:Y:S11]  /*4a600*/  @!UPT UIADD3 URZ, URZ, URZ, URZ ;  /* 0x0000003f3f3ff290 */ /* 0x000ff6000fffe03f */
[----:B------:R-:W-:Y:S01]  /*4a610*/  @!UPT UIADD3 URZ, URZ, URZ, URZ ;  /* 0x0000003f3f3ff290 */ /* 0x000fe2000fffe03f */
[----:B------:R-:W-:Y:S01]  /*4a620*/  STL.64 [R1+0x8e0], R20 ;  /* 0x0008e01401007387 */ /* 0x000fe20000100a00 */
[----:B------:R-:W-:Y:S02]  /*4a630*/  STL.64 [R1+0x8e8], R22 ;  /* 0x0008e81601007387 */ /* 0x000fe40000100a00 */
[----:B------:R-:W0:Y:S02]  /*4a640*/  LDSM.16.MT88.4 R20, [R2+0x4000] ;  /* 0x004000000214783b */ /* 0x000e240000004200 */
[----:B0-----:R-:W-:Y:S02]  /*4a650*/  STL.64 [R1+0x5c30], R22 ;  /* 0x005c301601007387 */ /* 0x001fe40000100a00 */
[----:B------:R-:W-:Y:S02]  /*4a660*/  STL.64 [R1+0x8d0], R12 ;  /* 0x0008d00c01007387 */ /* 0x000fe40000100a00 */
[----:B------:R-:W-:Y:S02]  /*4a670*/  STL.64 [R1+0x8d8], R14 ;  /* 0x0008d80e01007387 */ /* 0x000fe40000100a00 */
[----:B------:R-:W0:Y:S04]  /*4a680*/  LDSM.16.M88.4 R12, [R4+0x10000] ;  /* 0x01000000040c783b */ /* 0x000e280000000200 */
[----:B------:R-:W-:Y:S04]  /*4a690*/  STL.64 [R1+0x5c28], R20 ;  /* 0x005c281401007387 */ /* 0x000fe80000100a00 */
[----:B0-----:R-:W-:Y:S01]  /*4a6a0*/  STL.64 [R1+0x20], R12 ;  /* 0x0000200c01007387 */ /* 0x001fe20000100a00 */
[----:B------:R-:W-:-:S02]  /*4a6b0*/  IMAD.MOV.U32 R7, RZ, RZ, R12 ;  /* 0x000000ffff077224 */ /* 0x000fc400078e000c */
[----:B------:R-:W-:Y:S02]  /*4a6c0*/  STL.64 [R1+0x28], R14 ;  /* 0x0000280e01007387 */ /* 0x000fe40000100a00 */
[----:B------:R-:W-:Y:S02]  /*4a6d0*/  IMAD.MOV.U32 R6, RZ, RZ, R13 ;  /* 0x000000ffff067224 */ /* 0x000fe400078e000d */
[----:B------:R-:W0:Y:S04]  /*4a6e0*/  LDSM.16.M88.4 R12, [R4+0x11000] ;  /* 0x01100000040c783b */ /* 0x000e280000000200 */
[----:B0-----:R-:W-:Y:S01]  /*4a6f0*/  STL.64 [R1+0x10], R12 ;  /* 0x0000100c01007387 */ /* 0x001fe20000100a00 */
[----:B------:R-:W-:Y:S02]  /*4a700*/  IMAD.MOV.U32 R21, RZ, RZ, R12 ;  /* 0x000000ffff157224 */ /* 0x000fe400078e000c */
[----:B------:R-:W-:Y:S02]  /*4a710*/  STL.64 [R1+0x18], R14 ;  /* 0x0000180e01007387 */ /* 0x000fe40000100a00 */
[----:B------:R-:W-:-:S02]  /*4a720*/  IMAD.MOV.U32 R20, RZ, RZ, R13 ;  /* 0x000000ffff147224 */ /* 0x000fc400078e000d */
[----:B------:R-:W0:Y:S04]  /*4a730*/  LDSM.16.M88.4 R12, [R4+0x12000] ;  /* 0x01200000040c783b */ /* 0x000e280000000200 */
[----:B------:R-:W-:Y:S04]  /*4a740*/  STL [R1+0x5608], R18 ;  /* 0x0056081201007387 */ /* 0x000fe80000100800 */
[----:B0-----:R-:W-:Y:S01]  /*4a750*/  STL.64 [R1], R12 ;  /* 0x0000000c01007387 */ /* 0x001fe20000100a00 */
[----:B------:R-:W-:Y:S02]  /*4a760*/  STL.64 [R1+0x8], R14 ;  /* 0x0000080e01007387 */ /* 0x000fe40000100a00 */
[----:B------:R-:W0:Y:S04]  /*4a770*/  LDSM.16.M88.4 R12, [R4+0x14000] ;  /* 0x01400000040c783b */ /* 0x000e280000000200 */
[----:B------:R-:W-:Y:S01]  /*4a780*/  STL [R1+0x5604], R19 ;  /* 0x0056041301007387 */ /* 0x000fe20000100800 */
[----:B0-----:R4:W-:Y:S02]  /*4a790*/  STL [R1+0x528c], R14 ;  /* 0x00528c0e01007387 */ /* 0x0019e40000100800 */
[----:B----4-:R-:W-:-:S02]  /*4a7a0*/  IMAD.MOV.U32 R14, RZ, RZ, R8 ;  /* 0x000000ffff0e7224 */ /* 0x010fc400078e0008 */
[----:B------:R-:W0:Y:S04]  /*4a7b0*/  LDSM.16.M88.4 R8, [R4+0x15000] ;  /* 0x015000000408783b */ /* 0x000e280000000200 */
[----:B------:R-:W-:Y:S01]  /*4a7c0*/  STL [R1+0x5288], R15 ;  /* 0x0052880f01007387 */ /* 0x000fe20000100800 */
[----:B------:R-:W-:Y:S03]  /*4a7d0*/  STL.64 [R1+0x5bd0], R12 ;  /* 0x005bd00c01007387 */ /* 0x000fe60000100a00 */
[----:B0-----:R-:W-:Y:S01]  /*4a7e0*/  STL.64 [R1+0x5be0], R10 ;  /* 0x005be00a01007387 */ /* 0x001fe20000100a00 */
[----:B------:R0:W-:Y:S03]  /*4a7f0*/  STL.64 [R1+0x5bd8], R8 ;  /* 0x005bd80801007387 */ /* 0x0001e60000100a00 */
[----:B0-----:R-:W2:Y:S01]  /*4a800*/  LDL.LU R8, [R1+0x830] ;  /* 0x0008300001087983 */ /* 0x001ea20000300800 */
[----:B------:R-:W2:Y:S02]  /*4a810*/  LDL.LU R9, [R1+0x834] ;  /* 0x0008340001097983 */ /* 0x000ea40000300800 */
[----:B------:R-:W-:-:S02]  /*4a820*/  IMAD.MOV.U32 R15, RZ, RZ, R3 ;  /* 0x000000ffff0f7224 */ /* 0x000fc400078e0003 */
[----:B------:R-:W-:Y:S02]  /*4a830*/  IMAD.MOV.U32 R10, RZ, RZ, R29 ;  /* 0x000000ffff0a7224 */ /* 0x000fe400078e001d */
[----:B------:R-:W-:-:S07]  /*4a840*/  IMAD.MOV.U32 R11, RZ, RZ, R28 ;  /* 0x000000ffff0b7224 */ /* 0x000fce00078e001c */
[----:B--2---:R-:W-:Y:S01]  /*4a850*/  HMMA.16816.F32 R12, R24, R14, R8 ;  /* 0x0000000e180c723c */ /* 0x004fe20000001808 */
[----:B------:R-:W0:Y:S11]  /*4a860*/  LDSM.16.M88.4 R8, [R4+0x16000] ;  /* 0x016000000408783b */ /* 0x000e360000000200 */
[----:B------:R-:W-:Y:S11]  /*4a870*/  @!UPT UIADD3 URZ, URZ, URZ, URZ ;  /* 0x0000003f3f3ff290 */ /* 0x000ff6000fffe03f */
[----:B------:R-:W-:Y:S01]  /*4a880*/  @!UPT UIADD3 URZ, URZ, URZ, URZ ;  /* 0x0000003f3f3ff290 */ /* 0x000fe2000fffe03f */
[----:B------:R-:W-:Y:S02]  /*4a890*/  IMAD.MOV.U32 R28, RZ, RZ, R15 ;  /* 0x000000ffff1c7224 */ /* 0x000fe400078e000f */
[----:B------:R-:W-:Y:S01]  /*4a8a0*/  IMAD.MOV.U32 R29, RZ, RZ, R14 ;  /* 0x000000ffff1d7224 */ /* 0x000fe200078e000e */
[----:B------:R-:W-:Y:S01]  /*4a8b0*/  STL.64 [R1+0x880], R12 ;  /* 0x0008800c01007387 */ /* 0x000fe20000100a00 */
[----:B------:R-:W-:Y:S02]  /*4a8c0*/  STL.64 [R1+0x5d08], R26 ;  /* 0x005d081a01007387 */ /* 0x000fe40000100a00 */
[----:B------:R-:W-:Y:S02]  /*4a8d0*/  STL.64 [R1+0x5d00], R24 ;  /* 0x005d001801007387 */ /* 0x000fe40000100a00 */
[----:B------:R-:W-:Y:S01]  /*4a8e0*/  STL [R1+0x5494], R28 ;  /* 0x0054941c01007387 */ /* 0x000fe20000100800 */
[----:B------:R-:W1:Y:S04]  /*4a8f0*/  LDSM.16.M88.4 R24, [R4+0x17000] ;  /* 0x017000000418783b */ /* 0x000e680000000200 */
[----:B------:R-:W-:Y:S04]  /*4a900*/  STL [R1+0x5490], R29 ;  /* 0x0054901d01007387 */ /* 0x000fe80000100800 */
[----:B------:R-:W2:Y:S04]  /*4a910*/  LDSM.16.M88.4 R12, [R4+0x18000] ;  /* 0x01800000040c783b */ /* 0x000ea80000000200 */
[----:B0-----:R-:W-:Y:S01]  /*4a920*/  STL.64 [R1+0x30], R8 ;  /* 0x0000300801007387 */ /* 0x001fe20000100a00 */
[----:B------:R-:W-:Y:S02]  /*4a930*/  STL.64 [R1+0x38], R10 ;  /* 0x0000380a01007387 */ /* 0x000fe40000100a00 */
[----:B------:R-:W0:Y:S01]  /*4a940*/  LDSM.16.M88.4 R8, [R4+0x19000] ;  /* 0x019000000408783b */ /* 0x000e220000000200 */
[----:B-1----:R-:W-:Y:S03]  /*4a950*/  STL.64 [R1+0x150], R24 ;  /* 0x0001501801007387 */ /* 0x002fe60000100a00 */
[----:B------:R-:W-:Y:S02]  /*4a960*/  STL.64 [R1+0x158], R26 ;  /* 0x0001581a01007387 */ /* 0x000fe40000100a00 */
[----:B--2---:R-:W-:Y:S02]  /*4a970*/  STL.64 [R1+0x140], R12 ;  /* 0x0001400c01007387 */ /* 0x004fe40000100a00 */
[----:B------:R-:W-:Y:S02]  /*4a980*/  STL.64 [R1+0x148], R14 ;  /* 0x0001480e01007387 */ /* 0x000fe40000100a00 */
[----:B------:R-:W1:Y:S01]  /*4a990*/  LDSM.16.M88.4 R12, [R4+0x1a000] ;  /* 0x01a00000040c783b */ /* 0x000e620000000200 */
[----:B------:R-:W-:-:S02]  /*4a9a0*/  IMAD.MOV.U32 R22, RZ, RZ, R0 ;  /* 0x000000ffff167224 */ /* 0x000fc400078e0000 */
[----:B------:R-:W-:Y:S01]  /*4a9b0*/  IMAD.MOV.U32 R23, RZ, RZ, R5 ;  /* 0x000000ffff177224 */ /* 0x000fe200078e0005 */
[----:B------:R-:W2:Y:S04]  /*4a9c0*/  LDSM.16.M88.4 R24, [R4+0x1b000] ;  /* 0x01b000000418783b */ /* 0x000ea80000000200 */
[----:B0-----:R0:W-:Y:S01]  /*4a9d0*/  STL.64 [R1+0x130], R8 ;  /* 0x0001300801007387 */ /* 0x0011e20000100a00 */
[----:B------:R-:W-:Y:S02]  /*4a9e0*/  IMAD.MOV.U32 R28, RZ, RZ, R8 ;  /* 0x000000ffff1c7224 */ /* 0x000fe400078e0008 */
[----:B------:R-:W-:Y:S02]  /*4a9f0*/  STL.64 [R1+0x138], R10 ;  /* 0x0001380a01007387 */ /* 0x000fe40000100a00 */
[----:B------:R-:W-:-:S02]  /*4aa00*/  IMAD.MOV.U32 R3, RZ, RZ, R9 ;  /* 0x000000ffff037224 */ /* 0x000fc400078e0009 */
[----:B0-----:R-:W3:Y:S04]  /*4aa10*/  LDL.64 R8, [R1] ;  /* 0x0000000001087983 */ /* 0x001ee80000100a00 */
[----:B---3--:R-:W-:Y:S01]  /*4aa20*/  STL.64 [R1+0x5bf8], R8 ;  /* 0x005bf80801007387 */ /* 0x008fe20000100a00 */
[----:B-1----:R0:W-:Y:S02]  /*4aa30*/  STL.64 [R1+0x120], R12 ;  /* 0x0001200c01007387 */ /* 0x0021e40000100a00 */
[----:B------:R1:W-:Y:S01]  /*4aa40*/  STL.64 [R1+0x128], R14 ;  /* 0x0001280e01007387 */ /* 0x0003e20000100a00 */
[----:B0-----:R-:W3:Y:S01]  /*4aa50*/  LDL.LU R12, [R1+0x4c0] ;  /* 0x0004c000010c7983 */ /* 0x001ee20000300800 */
[----:B------:R-:W3:Y:S02]  /*4aa60*/  LDL.LU R13, [R1+0x4c4] ;  /* 0x0004c400010d7983 */ /* 0x000ee40000300800 */
[----:B-1----:R-:W4:Y:S02]  /*4aa70*/  LDL.LU R14, [R1+0x4c8] ;  /* 0x0004c800010e7983 */ /* 0x002f240000300800 */
[----:B------:R-:W4:Y:S02]  /*4aa80*/  LDL.LU R15, [R1+0x4cc] ;  /* 0x0004cc00010f7983 */ /* 0x000f240000300800 */
[----:B------:R-:W-:-:S02]  /*4aa90*/  IMAD.MOV.U32 R8, RZ, RZ, R21 ;  /* 0x000000ffff087224 */ /* 0x000fc400078e0015 */
[----:B------:R-:W-:-:S05]  /*4aaa0*/  IMAD.MOV.U32 R9, RZ, RZ, R20 ;  /* 0x000000ffff097224 */ /* 0x000fca00078e0014 */
[----:B------:R0:W-:Y:S02]  /*4aab0*/  STL.64 [R1+0x5c10], R8 ;  /* 0x005c100801007387 */ /* 0x0001e40000100a00 */
[----:B0-----:R-:W-:Y:S02]  /*4aac0*/  IMAD.MOV.U32 R8, RZ, RZ, R7 ;  /* 0x000000ffff087224 */ /* 0x001fe400078e0007 */
[----:B------:R-:W-:Y:S01]  /*4aad0*/  IMAD.MOV.U32 R9, RZ, RZ, R6 ;  /* 0x000000ffff097224 */ /* 0x000fe200078e0006 */
[----:B----4-:R-:W-:Y:S01]  /*4aae0*/  STL.64 [R1+0x5bf0], R14 ;  /* 0x005bf00e01007387 */ /* 0x010fe20000100a00 */
[----:B---3--:R0:W-:Y:S03]  /*4aaf0*/  STL.64 [R1+0x5be8], R12 ;  /* 0x005be80c01007387 */ /* 0x0081e60000100a00 */
[----:B0-----:R-:W3:Y:S01]  /*4ab00*/  LDL.LU R12, [R1+0x4d0] ;  /* 0x0004d000010c7983 */ /* 0x001ee20000300800 */
[----:B------:R-:W3:Y:S02]  /*4ab10*/  LDL.LU R13, [R1+0x4d4] ;  /* 0x0004d400010d7983 */ /* 0x000ee40000300800 */
[----:B------:R-:W4:Y:S02]  /*4ab20*/  LDL.LU R14, [R1+0x4d8] ;  /* 0x0004d800010e7983 */ /* 0x000f240000300800 */
[----:B------:R-:W4:Y:S01]  /*4ab30*/  LDL.LU R15, [R1+0x4dc] ;  /* 0x0004dc00010f7983 */ /* 0x000f220000300800 */
[----:B------:R0:W-:Y:S01]  /*4ab40*/  STL.64 [R1+0x5c38], R8 ;  /* 0x005c380801007387 */ /* 0x0001e20000100a00 */
[----:B------:R-:W2:Y:S02]  /*4ab50*/  LDL.LU R0, [R1+0x5d34] ;  /* 0x005d340001007983 */ /* 0x000ea40000300800 */
[----:B------:R-:W2:Y:S02]  /*4ab60*/  LDL.LU R5, [R1+0x5d30] ;  /* 0x005d300001057983 */ /* 0x000ea40000300800 */
[----:B------:R1:W-:Y:S01]  /*4ab70*/  STL.64 [R1+0x5c40], R22 ;  /* 0x005c401601007387 */ /* 0x0003e20000100a00 */
[----:B0-----:R-:W2:Y:S01]  /*4ab80*/  LDL.LU R8, [R1+0x980] ;  /* 0x0009800001087983 */ /* 0x001ea20000300800 */
[----:B------:R-:W2:Y:S02]  /*4ab90*/  LDL.LU R9, [R1+0x984] ;  /* 0x0009840001097983 */ /* 0x000ea40000300800 */
[----:B------:R-:W2:Y:S02]  /*4aba0*/  LDL.LU R10, [R1+0x988] ;  /* 0x00098800010a7983 */ /* 0x000ea40000300800 */
[----:B------:R-:W2:Y:S02]  /*4abb0*/  LDL.LU R11, [R1+0x98c] ;  /* 0x00098c00010b7983 */ /* 0x000ea40000300800 */
[----:B--2---:R-:W-:Y:S01]  /*4abc0*/  STL.64 [R1+0x5c50], R10 ;  /* 0x005c500a01007387 */ /* 0x004fe20000100a00 */
[----:B------:R0:W-:Y:S02]  /*4abd0*/  STL.64 [R1+0x5c48], R8 ;  /* 0x005c480801007387 */ /* 0x0001e40000100a00 */
[----:B-1----:R-:W2:Y:S02]  /*4abe0*/  LDL.LU R22, [R1+0x58] ;  /* 0x0000580001167983 */ /* 0x002ea40000300800 */
[----:B------:R-:W2:Y:S02]  /*4abf0*/  LDL.LU R23, [R1+0x5c] ;  /* 0x00005c0001177983 */ /* 0x000ea40000300800 */
[----:B--2---:R1:W-:Y:S01]  /*4ac00*/  STL.64 [R1+0x5c58], R22 ;  /* 0x005c581601007387 */ /* 0x0043e20000100a00 */
[----:B0-----:R-:W2:Y:S02]  /*4ac10*/  LDL.LU R8, [R1+0x990] ;  /* 0x0009900001087983 */ /* 0x001ea40000300800 */
[----:B------:R-:W2:Y:S02]  /*4ac20*/  LDL.LU R9, [R1+0x994] ;  /* 0x0009940001097983 */ /* 0x000ea40000300800 */
[----:B------:R-:W2:Y:S01]  /*4ac30*/  LDL.LU R10, [R1+0x998] ;  /* 0x00099800010a7983 */ /* 0x000ea20000300800 */
[----:B------:R-:W2:Y:S01]  /*4ac40*/  LDL.LU R11, [R1+0x99c] ;  /* 0x00099c00010b7983 */ /* 0x000ea20000300800 */
[----:B-1----:R-:W-:-:S02]  /*4ac50*/  IMAD.MOV.U32 R22, RZ, RZ, R5 ;  /* 0x000000ffff167224 */ /* 0x002fc400078e0005 */
[----:B------:R-:W-:Y:S01]  /*4ac60*/  IMAD.MOV.U32 R23, RZ, RZ, R0 ;  /* 0x000000ffff177224 */ /* 0x000fe200078e0000 */
[----:B--2---:R-:W-:Y:S01]  /*4ac70*/  STL.64 [R1+0x5c68], R10 ;  /* 0x005c680a01007387 */ /* 0x004fe20000100a00 */
[----:B------:R0:W-:Y:S02]  /*4ac80*/  STL.64 [R1+0x5c60], R8 ;  /* 0x005c600801007387 */ /* 0x0001e40000100a00 */
[----:B------:R-:W2:Y:S02]  /*4ac90*/  LDL.LU R5, [R1+0x5d2c] ;  /* 0x005d2c0001057983 */ /* 0x000ea40000300800 */
[----:B------:R-:W2:Y:S01]  /*4aca0*/  LDL.LU R0, [R1+0x5d28] ;  /* 0x005d280001007983 */ /* 0x000ea20000300800 */
[----:B------:R1:W-:Y:S04]  /*4acb0*/  STL.64 [R1+0x5c70], R22 ;  /* 0x005c701601007387 */ /* 0x0003e80000100a00 */
        /* <DEDUP_REMOVED lines=16> */
[----:B------:R-:W-:Y:S02]  /*4adc0*/  STL.64 [R1+0x5c90], R8 ;  /* 0x005c900801007387 */ /* 0x000fe40000100a00 */
[----:B------:R-:W2:Y:S02]  /*4add0*/  LDL.LU R0, [R1+0x5d24] ;  /* 0x005d240001007983 */ /* 0x000ea40000300800 */
[----:B------:R-:W2:Y:S01]  /*4ade0*/  LDL.LU R5, [R1+0x5d20] ;  /* 0x005d200001057983 */ /* 0x000ea20000300800 */
[----:B------:R0:W-:Y:S04]  /*4adf0*/  STL.64 [R1+0x5ca0], R22 ;  /* 0x005ca01601007387 */ /* 0x0001e80000100a00 */
[----:B0-----:R-:W2:Y:S01]  /*4ae00*/  LDL.LU R22, [R1+0x98] ;  /* 0x0000980001167983 */ /* 0x001ea20000300800 */
[----:B------:R-:W2:Y:S03]  /*4ae10*/  LDL.LU R23, [R1+0x9c] ;  /* 0x00009c0001177983 */ /* 0x000ea60000300800 */
[----:B--2---:R0:W-:Y:S01]  /*4ae20*/  STL.64 [R1+0x5cb8], R22 ;  /* 0x005cb81601007387 */ /* 0x0041e20000100a00 */
[----:B------:R-:W2:Y:S02]  /*4ae30*/  LDL.LU R8, [R1+0x910] ;  /* 0x0009100001087983 */ /* 0x000ea40000300800 */
[----:B------:R-:W2:Y:S02]  /*4ae40*/  LDL.LU R9, [R1+0x914] ;  /* 0x0009140001097983 */ /* 0x000ea40000300800 */
[----:B------:R-:W2:Y:S01]  /*4ae50*/  LDL.LU R10, [R1+0x918] ;  /* 0x00091800010a7983 */ /* 0x000ea20000300800 */
[----:B------:R-:W2:Y:S01]  /*4ae60*/  LDL.LU R11, [R1+0x91c] ;  /* 0x00091c00010b7983 */ /* 0x000ea20000300800 */
[----:B0-----:R-:W-:-:S02]  /*4ae70*/  IMAD.MOV.U32 R22, RZ, RZ, R5 ;  /* 0x000000ffff167224 */ /* 0x001fc400078e0005 */
[----:B------:R-:W-:Y:S01]  /*4ae80*/  IMAD.MOV.U32 R23, RZ, RZ, R0 ;  /* 0x000000ffff177224 */ /* 0x000fe200078e0000 */
[----:B------:R-:W3:Y:S01]  /*4ae90*/  LDL.LU R5, [R1+0x5d1c] ;  /* 0x005d1c0001057983 */ /* 0x000ee20000300800 */
[----:B------:R-:W3:Y:S03]  /*4aea0*/  LDL.LU R0, [R1+0x5d18] ;  /* 0x005d180001007983 */ /* 0x000ee60000300800 */
[----:B------:R-:W-:Y:S04]  /*4aeb0*/  STL.64 [R1+0x5cd0], R22 ;  /* 0x005cd01601007387 */ /* 0x000fe80000100a00 */
[----:B--2---:R-:W-:Y:S01]  /*4aec0*/  STL.64 [R1+0x5cb0], R10 ;  /* 0x005cb00a01007387 */ /* 0x004fe20000100a00 */
[----:B------:R0:W-:Y:S03]  /*4aed0*/  STL.64 [R1+0x5ca8], R8 ;  /* 0x005ca80801007387 */ /* 0x0001e60000100a00 */
[----:B0-----:R-:W2:Y:S01]  /*4aee0*/  LDL.LU R8, [R1+0x870] ;  /* 0x0008700001087983 */ /* 0x001ea20000300800 */
[----:B------:R-:W2:Y:S02]  /*4aef0*/  LDL.LU R9, [R1+0x874] ;  /* 0x0008740001097983 */ /* 0x000ea40000300800 */
[----:B------:R-:W2:Y:S02]  /*4af00*/  LDL.LU R10, [R1+0x878] ;  /* 0x00087800010a7983 */ /* 0x000ea40000300800 */
[----:B------:R-:W2:Y:S01]  /*4af10*/  LDL.LU R11, [R1+0x87c] ;  /* 0x00087c00010b7983 */ /* 0x000ea20000300800 */
[----:B------:R-:W2:Y:S01]  /*4af20*/  LDL.LU R22, [R1+0xb8] ;  /* 0x0000b80001167983 */ /* 0x000ea20000300800 */
[----:B------:R-:W2:Y:S03]  /*4af30*/  LDL.LU R23, [R1+0xbc] ;  /* 0x0000bc0001177983 */ /* 0x000ea60000300800 */
[----:B--2---:R-:W-:Y:S01]  /*4af40*/  STL.64 [R1+0x5ce8], R22 ;  /* 0x005ce81601007387 */ /* 0x004fe20000100a00 */
[----:B------:R-:W-:Y:S02]  /*4af50*/  STL.64 [R1+0x5cc8], R10 ;  /* 0x005cc80a01007387 */ /* 0x000fe40000100a00 */
[----:B------:R0:W-:Y:S02]  /*4af60*/  STL.64 [R1+0x5cc0], R8 ;  /* 0x005cc00801007387 */ /* 0x0001e40000100a00 */
[----:B0-----:R-:W2:Y:S01]  /*4af70*/  LDL.LU R8, [R1+0x860] ;  /* 0x0008600001087983 */ /* 0x001ea20000300800 */
[----:B------:R-:W2:Y:S02]  /*4af80*/  LDL.LU R9, [R1+0x864] ;  /* 0x0008640001097983 */ /* 0x000ea40000300800 */
[----:B------:R-:W2:Y:S02]  /*4af90*/  LDL.LU R10, [R1+0x868] ;  /* 0x00086800010a7983 */ /* 0x000ea40000300800 */
[----:B------:R-:W2:Y:S02]  /*4afa0*/  LDL.LU R11, [R1+0x86c] ;  /* 0x00086c00010b7983 */ /* 0x000ea40000300800 */
[----:B---3--:R-:W-:-:S02]  /*4afb0*/  IMAD.MOV.U32 R22, RZ, RZ, R0 ;  /* 0x000000ffff167224 */ /* 0x008fc400078e0000 */
[----:B------:R-:W-:Y:S01]  /*4afc0*/  IMAD.MOV.U32 R23, RZ, RZ, R5 ;  /* 0x000000ffff177224 */ /* 0x000fe200078e0005 */
[----:B------:R-:W3:Y:S01]  /*4afd0*/  LDL.LU R0, [R1+0x5d14] ;  /* 0x005d140001007983 */ /* 0x000ee20000300800 */
[----:B------:R-:W3:Y:S03]  /*4afe0*/  LDL.LU R5, [R1+0x5d10] ;  /* 0x005d100001057983 */ /* 0x000ee60000300800 */
        /* <DEDUP_REMOVED lines=12> */
[----:B----4-:R-:W-:Y:S01]  /*4b0b0*/  STL.64 [R1+0x5c08], R14 ;  /* 0x005c080e01007387 */ /* 0x010fe20000100a00 */
[----:B------:R0:W-:Y:S03]  /*4b0c0*/  STL.64 [R1+0x5c00], R12 ;  /* 0x005c000c01007387 */ /* 0x0001e60000100a00 */
[----:B0-----:R-:W4:Y:S01]  /*4b0d0*/  LDL.LU R12, [R1+0x4e0] ;  /* 0x0004e000010c7983 */ /* 0x001f220000300800 */
[----:B------:R-:W4:Y:S02]  /*4b0e0*/  LDL.LU R13, [R1+0x4e4] ;  /* 0x0004e400010d7983 */ /* 0x000f240000300800 */
[----:B------:R-:W2:Y:S02]  /*4b0f0*/  LDL.LU R14, [R1+0x4e8] ;  /* 0x0004e800010e7983 */ /* 0x000ea40000300800 */
[----:B------:R-:W2:Y:S02]  /*4b100*/  LDL.LU R15, [R1+0x4ec] ;  /* 0x0004ec00010f7983 */ /* 0x000ea40000300800 */
[----:B------:R-:W-:-:S02]  /*4b110*/  IMAD.MOV.U32 R29, RZ, RZ, R24 ;  /* 0x000000ffff1d7224 */ /* 0x000fc400078e0018 */
[----:B------:R-:W-:Y:S01]  /*4b120*/  IMAD.MOV.U32 R19, RZ, RZ, R25 ;  /* 0x000000ffff137224 */ /* 0x000fe200078e0019 */
[----:B--2---:R-:W-:Y:S01]  /*4b130*/  STL.64 [R1+0x5c20], R14 ;  /* 0x005c200e01007387 */ /* 0x004fe20000100a00 */
[----:B----4-:R0:W-:Y:S03]  /*4b140*/  STL.64 [R1+0x5c18], R12 ;  /* 0x005c180c01007387 */ /* 0x0101e60000100a00 */
[----:B0-----:R-:W2:Y:S01]  /*4b150*/  LDL.LU R12, [R1+0x4f0] ;  /* 0x0004f000010c7983 */ /* 0x001ea20000300800 */
[----:B------:R-:W2:Y:S02]  /*4b160*/  LDL.LU R13, [R1+0x4f4] ;  /* 0x0004f400010d7983 */ /* 0x000ea40000300800 */
[----:B------:R-:W2:Y:S02]  /*4b170*/  LDL.LU R14, [R1+0x4f8] ;  /* 0x0004f800010e7983 */ /* 0x000ea40000300800 */
[----:B------:R-:W-:Y:S01]  /*4b180*/  STL.64 [R1+0x110], R24 ;  /* 0x0001101801007387 */ /* 0x000fe20000100a00 */
[----:B------:R-:W-:Y:S02]  /*4b190*/  STL.64 [R1+0x118], R26 ;  /* 0x0001181a01007387 */ /* 0x000fe40000100a00 */
[----:B------:R-:W0:Y:S02]  /*4b1a0*/  LDSM.16.M88.4 R24, [R4+0x1c000] ;  /* 0x01c000000418783b */ /* 0x000e240000000200 */
[----:B0-----:R-:W-:Y:S02]  /*4b1b0*/  STL.64 [R1+0x100], R24 ;  /* 0x0001001801007387 */ /* 0x001fe40000100a00 */
[----:B------:R-:W-:Y:S02]  /*4b1c0*/  STL.64 [R1+0x108], R26 ;  /* 0x0001081a01007387 */ /* 0x000fe40000100a00 */
[----:B------:R-:W0:Y:S02]  /*4b1d0*/  LDSM.16.M88.4 R24, [R4+0x1d000] ;  /* 0x01d000000418783b */ /* 0x000e240000000200 */
[----:B0-----:R-:W-:Y:S02]  /*4b1e0*/  STL.64 [R1+0xf0], R24 ;  /* 0x0000f01801007387 */ /* 0x001fe40000100a00 */
[----:B------:R-:W-:Y:S02]  /*4b1f0*/  STL.64 [R1+0xf8], R26 ;  /* 0x0000f81a01007387 */ /* 0x000fe40000100a00 */
[----:B------:R-:W0:Y:S02]  /*4b200*/  LDSM.16.M88.4 R24, [R4+0x1e000] ;  /* 0x01e000000418783b */ /* 0x000e240000000200 */
[----:B0-----:R-:W-:Y:S02]  /*4b210*/  STL.64 [R1+0xe0], R24 ;  /* 0x0000e01801007387 */ /* 0x001fe40000100a00 */
[----:B------:R0:W-:Y:S02]  /*4b220*/  STL.64 [R1+0xe8], R26 ;  /* 0x0000e81a01007387 */ /* 0x0001e40000100a00 */
[----:B0-----:R-:W4:Y:S01]  /*4b230*/  LDL.LU.64 R26, [R1+0x5d08] ;  /* 0x005d0800011a7983 */ /* 0x001f220000300a00 */
[----:B------:R-:W4:Y:S02]  /*4b240*/  LDL.LU.64 R24, [R1+0x5d00] ;  /* 0x005d000001187983 */ /* 0x000f240000300a00 */
[----:B---3--:R-:W-:-:S02]  /*4b250*/  IMAD.MOV.U32 R15, RZ, RZ, R5 ;  /* 0x000000ffff0f7224 */ /* 0x008fc400078e0005 */
[----:B------:R-:W0:Y:S04]  /*4b260*/  LDSM.16.M88.4 R4, [R4+0x1f000] ;  /* 0x01f000000404783b */ /* 0x000e280000000200 */
[----:B0-----:R-:W-:Y:S01]  /*4b270*/  STL.64 [R1+0xd0], R4 ;  /* 0x0000d00401007387 */ /* 0x001fe20000100a00 */
[----:B------:R-:W-:Y:S02]  /*4b280*/  STL.64 [R1+0xd8], R6 ;  /* 0x0000d80601007387 */ /* 0x000fe40000100a00 */
[----:B------:R-:W0:Y:S02]  /*4b290*/  LDSM.16.MT88.4 R4, [R2+0x4080] ;  /* 0x004080000204783b */ /* 0x000e240000004200 */
[----:B0-----:R-:W-:Y:S02]  /*4b2a0*/  STL.64 [R1+0x5b10], R6 ;  /* 0x005b100601007387 */ /* 0x001fe40000100a00 */
[----:B------:R0:W-:Y:S02]  /*4b2b0*/  STL.64 [R1+0x5b08], R4 ;  /* 0x005b080401007387 */ /* 0x0001e40000100a00 */
[----:B0-----:R-:W3:Y:S01]  /*4b2c0*/  LDL.LU R4, [R1+0x4a0] ;  /* 0x0004a00001047983 */ /* 0x001ee20000300800 */
[----:B------:R-:W3:Y:S02]  /*4b2d0*/  LDL.LU R5, [R1+0x4a4] ;  /* 0x0004a40001057983 */ /* 0x000ee40000300800 */
[----:B------:R-:W3:Y:S02]  /*4b2e0*/  LDL.LU R6, [R1+0x4a8] ;  /* 0x0004a80001067983 */ /* 0x000ee40000300800 */
[----:B------:R-:W3:Y:S01]  /*4b2f0*/  LDL.LU R7, [R1+0x4ac] ;  /* 0x0004ac0001077983 */ /* 0x000ee20000300800 */
        /* <DEDUP_REMOVED lines=56> */
[----:B----4-:R-:W-:Y:S02]  /*4b680*/  HMMA.16816.F32 R24, R24, R22, R8 ;  /* 0x000000161818723c */ /* 0x010fe40000001808 */
[----:B------:R-:W2:Y:S01]  /*4b690*/  LDL.LU.64 R8, [R1+0x5c38] ;  /* 0x005c380001087983 */ /* 0x000ea20000300a00 */
[----:B------:R-:W2:Y:S02]  /*4b6a0*/  LDL.LU.64 R22, [R1+0x5c30] ;  /* 0x005c300001167983 */ /* 0x000ea40000300a00 */
[----:B------:R-:W2:Y:S11]  /*4b6b0*/  LDL.LU.64 R20, [R1+0x5c28] ;  /* 0x005c280001147983 */ /* 0x000eb60000300a00 */
[----:B------:R-:W-:Y:S07]  /*4b6c0*/  @!UPT UIADD3 URZ, URZ, URZ, URZ ;  /* 0x0000003f3f3ff290 */ /* 0x000fee000fffe03f */
[----:B------:R0:W-:Y:S01]  /*4b6d0*/  STL.64 [R1+0x500], R24 ;  /* 0x0005001801007387 */ /* 0x0001e20000100a00 */
[----:B------:R1:W-:Y:S03]  /*4b6e0*/  STL.64 [R1+0x508], R26 ;  /* 0x0005081a01007387 */ /* 0x0003e60000100a00 */
        /* <DEDUP_REMOVED lines=16> */
[----:B------:R-:W-:Y:S03]  /*4b7f0*/  STL.64 [R1+0x4e8], R10 ;  /* 0x0004e80a01007387 */ /* 0x000fe60000100a00 */
[----:B0-----:R-:W2:Y:S02]  /*4b800*/  LDL.LU.64 R8, [R1+0x5bf8] ;  /* 0x005bf80001087983 */ /* 0x001ea40000300a00 */
[C---:B--2---:R-:W-:Y:S11]  /*4b810*/  HMMA.16816.F32 R12, R20.reuse, R8, R12 ;  /* 0x00000008140c723c */ /* 0x044ff6000000180c */
[----:B------:R-:W-:Y:S11]  /*4b820*/  @!UPT UIADD3 URZ, URZ, URZ, URZ ;  /* 0x0000003f3f3ff290 */ /* 0x000ff6000fffe03f */
[----:B------:R-:W-:Y:S01]  /*4b830*/  @!UPT UIADD3 URZ, URZ, URZ, URZ ;  /* 0x0000003f3f3ff290 */ /* 0x000fe2000fffe03f */
[----:B------:R-:W-:Y:S01]  /*4b840*/  STL.64 [R1+0x4d0], R12 ;  /* 0x0004d00c01007387 */ /* 0x000fe20000100a00 */
[----:B------:R0:W-:Y:S03]  /*4b850*/  STL.64 [R1+0x4d8], R14 ;  /* 0x0004d80e01007387 */ /* 0x0001e60000100a00 */
[----:B0-----:R-:W2:Y:S01]  /*4b860*/  LDL.LU.64 R14, [R1+0x5bf0] ;  /* 0x005bf000010e7983 */ /* 0x001ea20000300a00 */
[----:B------:R-:W2:Y:S02]  /*4b870*/  LDL.LU.64 R12, [R1+0x5be8] ;  /* 0x005be800010c7983 */ /* 0x000ea40000300a00 */
[----:B------:R-:W-:Y:S02]  /*4b880*/  IMAD.MOV.U32 R18, RZ, RZ, R9 ;  /* 0x000000ffff127224 */ /* 0x000fe400078e0009 */
[----:B------:R-:W3:Y:S01]  /*4b890*/  LDL.LU.64 R10, [R1+0x5be0] ;  /* 0x005be000010a7983 */ /* 0x000ee20000300a00 */
[----:B------:R-:W3:Y:S01]  /*4b8a0*/  LDL.LU.64 R8, [R1+0x5bd8] ;  /* 0x005bd80001087983 */ /* 0x000ee20000300a00 */
[C---:B--2---:R-:W-:Y:S11]  /*4b8b0*/  HMMA.16816.F32 R12, R20.reuse, R16, R12 ;  /* 0x00000010140c723c */ /* 0x044ff6000000180c */
[----:B------:R-:W-:Y:S11]  /*4b8c0*/  @!UPT UIADD3 URZ, URZ, URZ, URZ ;  /* 0x0000003f3f3ff290 */ /* 0x000ff6000fffe03f */
[----:B------:R-:W-:Y:S01]  /*4b8d0*/  @!UPT UIADD3 URZ, URZ, URZ, URZ ;  /* 0x0000003f3f3ff290 */ /* 0x000fe2000fffe03f */
[----:B------:R0:W-:Y:S01]  /*4b8e0*/  STL.64 [R1+0x4c0], R12 ;  /* 0x0004c00c01007387 */ /* 0x0001e20000100a00 */
[----:B------:R1:W-:Y:S03]  /*4b8f0*/  STL.64 [R1+0x4c8], R14 ;  /* 0x0004c80e01007387 */ /* 0x0003e60000100a00 */
[----:B0-----:R-:W4:Y:S01]  /*4b900*/  LDL.LU.64 R12, [R1+0x5bd0] ;  /* 0x005bd000010c7983 */ /* 0x001f220000300a00 */
[----:B------:R-:W-:Y:S02]  /*4b910*/  STL [R1+0x5b50], R18 ;  /* 0x005b501201007387 */ /* 0x000fe40000100800 */
[----:B------:R-:W-:Y:S01]  /*4b920*/  STL.64 [R1+0x5b48], R16 ;  /* 0x005b481001007387 */ /* 0x000fe20000100a00 */
[C---:B----4-:R-:W-:Y:S11]  /*4b930*/  HMMA.16816.F32 R24, R20.reuse, R12, R24 ;  /* 0x0000000c1418723c */ /* 0x050ff60000001818 */
[----:B------:R-:W-:Y:S11]  /*4b940*/  @!UPT UIADD3 URZ, URZ, URZ, URZ ;  /* 0x0000003f3f3ff290 */ /* 0x000ff6000fffe03f */
[----:B------:R-:W-:Y:S02]  /*4b950*/  @!UPT UIADD3 URZ, URZ, URZ, URZ ;  /* 0x0000003f3f3ff290 */ /* 0x000fe4000fffe03f */
[----:B-1----:R-:W-:Y:S02]  /*4b960*/  IMAD.MOV.U32 R15, RZ, RZ, R27 ;  /* 0x000000ffff0f7224 */ /* 0x002fe400078e001b */
[----:B------:R-:W-:Y:S01]  /*4b970*/  IMAD.MOV.U32 R14, RZ, RZ, R26 ;  /* 0x000000ffff0e7224 */ /* 0x000fe200078e001a */
[----:B------:R-:W-:Y:S01]  /*4b980*/  STL.64 [R1+0x4b0], R24 ;  /* 0x0004b01801007387 */ /* 0x000fe20000100a00 */
[----:B------:R-:W-:Y:S02]  /*4b990*/  STL [R1+0x5af0], R13 ;  /* 0x005af00d01007387 */ /* 0x000fe40000100800 */
[----:B------:R-:W-:Y:S02]  /*4b9a0*/  STL [R1+0x5364], R15 ;  /* 0x0053640f01007387 */ /* 0x000fe40000100800 */
[----:B------:R-:W0:Y:S01]  /*4b9b0*/  LDSM.16.MT88.4 R24, [R2+0x4100] ;  /* 0x004100000218783b */ /* 0x000e220000004200 */
[----:B------:R-:W-:Y:S03]  /*4b9c0*/  STL [R1+0x5360], R14 ;  /* 0x0053600e01007387 */ /* 0x000fe60000100800 */
[----:B------:R3:W-:Y:S02]  /*4b9d0*/  STL [R1+0x5bc0], R12 ;  /* 0x005bc00c01007387 */ /* 0x0007e40000100800 */
[----:B---3--:R-:W-:Y:S01]  /*4b9e0*/  HMMA.16816.F32 R12, R20, R8, R4 ;  /* 0x00000008140c723c */ /* 0x008fe20000001804 */
[----:B------:R-:W2:Y:S06]  /*4b9f0*/  LDL.LU R4, [R1+0x490] ;  /* 0x0004900001047983 */ /* 0x000eac0000300800 */
[----:B------:R-:W-:Y:S11]  /*4ba00*/  IMAD.MOV.U32 R7, RZ, RZ, R0 ;  /* 0x000000ffff077224 */ /* 0x000ff600078e0000 */
[----:B------:R-:W-:Y:S05]  /*4ba10*/  @!UPT UIADD3 URZ, URZ, URZ, URZ ;  /* 0x0000003f3f3ff290 */ /* 0x000fea000fffe03f */
[----:B------:R-:W-:Y:S01]  /*4ba20*/  STL.64 [R1+0x4a0], R12 ;  /* 0x0004a00c01007387 */ /* 0x000fe20000100a00 */
[----:B------:R-:W-:Y:S02]  /*4ba30*/  STL.64 [R1+0x4a8], R14 ;  /* 0x0004a80e01007387 */ /* 0x000fe40000100a00 */
[----:B------:R-:W2:Y:S02]  /*4ba40*/  LDL.LU R5, [R1+0x494] ;  /* 0x0004940001057983 */ /* 0x000ea40000300800 */
[----:B------:R-:W3:Y:S01]  /*4ba50*/  LDL.LU R6, [R1+0x498] ;  /* 0x0004980001067983 */ /* 0x000ee20000300800 */
[----:B------:R-:W4:Y:S01]  /*4ba60*/  LDL.LU R0, [R1+0x5bc8] ;  /* 0x005bc80001007983 */ /* 0x000f220000300800 */
[----:B------:R-:W2:Y:S03]  /*4ba70*/  LDL.64 R16, [R1+0x100] ;  /* 0x0001000001107983 */ /* 0x000ea60000100a00 */
[----:B--2---:R-:W-:Y:S01]  /*4ba80*/  STL.64 [R1+0x5b60], R16 ;  /* 0x005b601001007387 */ /* 0x004fe20000100a00 */
[----:B---3--:R-:W-:Y:S02]  /*4ba90*/  STL.64 [R1+0x5b20], R6 ;  /* 0x005b200601007387 */ /* 0x008fe40000100a00 */
[----:B------:R1:W-:Y:S02]  /*4baa0*/  STL.64 [R1+0x5b18], R4 ;  /* 0x005b180401007387 */ /* 0x0003e40000100a00 */
[----:B-1----:R-:W2:Y:S04]  /*4bab0*/  LDL.64 R4, [R1+0xe0] ;  /* 0x0000e00001047983 */ /* 0x002ea80000100a00 */
[----:B--2---:R1:W-:Y:S04]  /*4bac0*/  STL.64 [R1+0x5b30], R4 ;  /* 0x005b300401007387 */ /* 0x0043e80000100a00 */
[----:B-1----:R-:W2:Y:S04]  /*4bad0*/  LDL.64 R4, [R1+0xf0] ;  /* 0x0000f00001047983 */ /* 0x002ea80000100a00 */
[----:B--2---:R1:W-:Y:S04]  /*4bae0*/  STL.64 [R1+0x5b58], R4 ;  /* 0x005b580401007387 */ /* 0x0043e80000100a00 */
[----:B-1----:R-:W2:Y:S01]  /*4baf0*/  LDL.LU R4, [R1+0x7d0] ;  /* 0x0007d00001047983 */ /* 0x002ea20000300800 */
[----:B------:R-:W2:Y:S02]  /*4bb00*/  LDL.LU R5, [R1+0x7d4] ;  /* 0x0007d40001057983 */ /* 0x000ea40000300800 */
[----:B------:R-:W3:Y:S02]  /*4bb10*/  LDL.LU R6, [R1+0x7d8] ;  /* 0x0007d80001067983 */ /* 0x000ee40000300800 */
[----:B------:R-:W3:Y:S02]  /*4bb20*/  LDL.LU R7, [R1+0x7dc] ;  /* 0x0007dc0001077983 */ /* 0x000ee40000300800 */
[----:B------:R-:W-:-:S02]  /*4bb30*/  IMAD.MOV.U32 R16, RZ, RZ, R29 ;  /* 0x000000ffff107224 */ /* 0x000fc400078e001d */
[----:B------:R-:W-:Y:S01]  /*4bb40*/  IMAD.MOV.U32 R17, RZ, RZ, R19 ;  /* 0x000000ffff117224 */ /* 0x000fe200078e0013 */
[----:B---3--:R-:W-:Y:S01]  /*4bb50*/  STL.64 [R1+0x5b70], R6 ;  /* 0x005b700601007387 */ /* 0x008fe20000100a00 */
[----:B--2---:R1:W-:Y:S03]  /*4bb60*/  STL.64 [R1+0x5b68], R4 ;  /* 0x005b680401007387 */ /* 0x0043e60000100a00 */
[----:B------:R2:W-:Y:S01]  /*4bb70*/  STL.64 [R1+0x5b78], R16 ;  /* 0x005b781001007387 */ /* 0x0005e20000100a00 */
[----:B-1----:R-:W3:Y:S01]  /*4bb80*/  LDL.LU R4, [R1+0x7e0] ;  /* 0x0007e00001047983 */ /* 0x002ee20000300800 */
[----:B------:R-:W3:Y:S02]  /*4bb90*/  LDL.LU R5, [R1+0x7e4] ;  /* 0x0007e40001057983 */ /* 0x000ee40000300800 */
[----:B------:R-:W3:Y:S02]  /*4bba0*/  LDL.LU R6, [R1+0x7e8] ;  /* 0x0007e80001067983 */ /* 0x000ee40000300800 */
[----:B------:R-:W3:Y:S01]  /*4bbb0*/  LDL.LU R7, [R1+0x7ec] ;  /* 0x0007ec0001077983 */ /* 0x000ee20000300800 */
[----:B--2---:R-:W2:Y:S01]  /*4bbc0*/  LDL.LU R16, [R1+0x7f0] ;  /* 0x0007f00001107983 */ /* 0x004ea20000300800 */
[----:B------:R-:W2:Y:S02]  /*4bbd0*/  LDL.LU R17, [R1+0x7f4] ;  /* 0x0007f40001117983 */ /* 0x000ea40000300800 */
[----:B------:R-:W2:Y:S02]  /*4bbe0*/  LDL.LU R18, [R1+0x7f8] ;  /* 0x0007f80001127983 */ /* 0x000ea40000300800 */
[----:B------:R-:W2:Y:S02]  /*4bbf0*/  LDL.LU R19, [R1+0x7fc] ;  /* 0x0007fc0001137983 */ /* 0x000ea40000300800 */
[----:B--2---:R-:W-:Y:S01]  /*4bc00*/  STL.64 [R1+0x5b98], R18 ;  /* 0x005b981201007387 */ /* 0x004fe20000100a00 */
[----:B------:R1:W-:Y:S02]  /*4bc10*/  STL.64 [R1+0x5b90], R16 ;  /* 0x005b901001007387 */ /* 0x0003e40000100a00 */
[----:B------:R-:W2:Y:S02]  /*4bc20*/  LDL.LU R12, [R1+0x9e0] ;  /* 0x0009e000010c7983 */ /* 0x000ea40000300800 */
[----:B------:R-:W2:Y:S01]  /*4bc30*/  LDL.LU R13, [R1+0x9e4] ;  /* 0x0009e400010d7983 */ /* 0x000ea20000300800 */
[----:B------:R-:W2:Y:S01]  /*4bc40*/  LDL.LU R14, [R1+0x9e8] ;  /* 0x0009e800010e7983 */ /* 0x000ea20000300800 */
[----:B------:R-:W2:Y:S02]  /*4bc50*/  LDL.LU R15, [R1+0x9ec] ;  /* 0x0009ec00010f7983 */ /* 0x000ea40000300800 */
[----:B-1----:R-:W-:-:S02]  /*4bc60*/  IMAD.MOV.U32 R16, RZ, RZ, R28 ;  /* 0x000000ffff107224 */ /* 0x002fc400078e001c */
[----:B------:R-:W-:-:S05]  /*4bc70*/  IMAD.MOV.U32 R17, RZ, RZ, R3 ;  /* 0x000000ffff117224 */ /* 0x000fca00078e0003 */
[----:B------:R1:W-:Y:S04]  /*4bc80*/  STL.64 [R1+0x5ba8], R16 ;  /* 0x005ba81001007387 */ /* 0x0003e80000100a00 */
[----:B-1----:R-:W2:Y:S04]  /*4bc90*/  LDL.64 R16, [R1+0x140] ;  /* 0x0001400001107983 */ /* 0x002ea80000100a00 */
[----:B--2---:R1:W-:Y:S04]  /*4bca0*/  STL.64 [R1+0x5bb0], R16 ;  /* 0x005bb01001007387 */ /* 0x0043e80000100a00 */
[----:B-1----:R-:W2:Y:S04]  /*4bcb0*/  LDL.64 R16, [R1+0x150] ;  /* 0x0001500001107983 */ /* 0x002ea80000100a00 */
[----:B--2---:R1:W-:Y:S04]  /*4bcc0*/  STL.64 [R1+0x5bb8], R16 ;  /* 0x005bb81001007387 */ /* 0x0043e80000100a00 */
[----:B-1----:R-:W2:Y:S01]  /*4bcd0*/  LDL.64 R16, [R1+0x30] ;  /* 0x0000300001107983 */ /* 0x002ea20000100a00 */
[----:B---3--:R-:W-:Y:S02]  /*4bce0*/  STL.64 [R1+0x5b88], R6 ;  /* 0x005b880601007387 */ /* 0x008fe40000100a00 */
[----:B------:R1:W-:Y:S02]  /*4bcf0*/  STL.64 [R1+0x5b80], R4 ;  /* 0x005b800401007387 */ /* 0x0003e40000100a00 */
[----:B-1----:R-:W3:Y:S04]  /*4bd00*/  LDL.64 R4, [R1+0x120] ;  /* 0x0001200001047983 */ /* 0x002ee80000100a00 */
[----:B---3--:R1:W-:Y:S04]  /*4bd10*/  STL.64 [R1+0x5ba0], R4 ;  /* 0x005ba00401007387 */ /* 0x0083e80000100a00 */
[----:B-1----:R-:W3:Y:S01]  /*4bd20*/  LDL.LU R4, [R1+0x800] ;  /* 0x0008000001047983 */ /* 0x002ee20000300800 */
[----:B------:R-:W3:Y:S02]  /*4bd30*/  LDL.LU R5, [R1+0x804] ;  /* 0x0008040001057983 */ /* 0x000ee40000300800 */
[----:B------:R-:W3:Y:S02]  /*4bd40*/  LDL.LU R6, [R1+0x808] ;  /* 0x0008080001067983 */ /* 0x000ee40000300800 */
[----:B------:R-:W3:Y:S01]  /*4bd50*/  LDL.LU R7, [R1+0x80c] ;  /* 0x00080c0001077983 */ /* 0x000ee20000300800 */
[----:B------:R-:W-:Y:S01]  /*4bd60*/  STL.64 [R1+0x5ab8], R10 ;  /* 0x005ab80a01007387 */ /* 0x000fe20000100a00 */
[----:B------:R1:W-:Y:S03]  /*4bd70*/  STL.64 [R1+0x5ab0], R8 ;  /* 0x005ab00801007387 */ /* 0x0003e60000100a00 */
[----:B-1----:R-:W3:Y:S01]  /*4bd80*/  LDL.LU R8, [R1+0x820] ;  /* 0x0008200001087983 */ /* 0x002ee20000300800 */
[----:B------:R-:W3:Y:S02]  /*4bd90*/  LDL.LU R9, [R1+0x824] ;  /* 0x0008240001097983 */ /* 0x000ee40000300800 */
[----:B------:R-:W3:Y:S02]  /*4bda0*/  LDL.LU R10, [R1+0x828] ;  /* 0x00082800010a7983 */ /* 0x000ee40000300800 */
[----:B------:R-:W3:Y:S01]  /*4bdb0*/  LDL.LU R11, [R1+0x82c] ;  /* 0x00082c00010b7983 */ /* 0x000ee20000300800 */
[----:B0-----:R-:W-:Y:S01]  /*4bdc0*/  STL.64 [R1+0x59f0], R26 ;  /* 0x0059f01a01007387 */ /* 0x001fe20000100a00 */
[----:B------:R0:W-:Y:S03]  /*4bdd0*/  STL.64 [R1+0x59e8], R24 ;  /* 0x0059e81801007387 */ /* 0x0001e60000100a00 */
[----:B0-----:R-:W3:Y:S01]  /*4bde0*/  LDL.64 R24, [R1+0xd0] ;  /* 0x0000d00001187983 */ /* 0x001ee20000100a00 */
[----:B--2---:R-:W-:Y:S03]  /*4bdf0*/  HMMA.16816.F32 R12, R20, R16, R12 ;  /* 0x00000010140c723c */ /* 0x004fe6000000180c */
[----:B---3--:R0:W-:Y:S04]  /*4be00*/  STL.64 [R1+0x5b28], R24 ;  /* 0x005b281801007387 */ /* 0x0081e80000100a00 */
        /* <DEDUP_REMOVED lines=9> */
[----:B----4-:R-:W-:-:S02]  /*4bea0*/  IMAD.MOV.U32 R27, RZ, RZ, R0 ;  /* 0x000000ffff1b7224 */ /* 0x010fc400078e0000 */
[----:B------:R-:W3:Y:S01]  /*4beb0*/  LDL.LU R0, [R1+0x5bc4] ;  /* 0x005bc40001007983 */ /* 0x000ee20000300800 */
[----:B------:R0:W-:Y:S02]  /*4bec0*/  STL.64 [R1+0x830], R12 ;  /* 0x0008300c01007387 */ /* 0x0001e40000100a00 */
[----:B------:R1:W-:Y:S01]  /*4bed0*/  STL.64 [R1+0x838], R14 ;  /* 0x0008380e01007387 */ /* 0x0003e20000100a00 */
[----:B0-----:R-:W4:Y:S01]  /*4bee0*/  LDL.LU R12, [R1+0x5bc0] ;  /* 0x005bc000010c7983 */ /* 0x001f220000300800 */
[----:B------:R-:W-:Y:S02]  /*4bef0*/  IMAD.MOV.U32 R13, RZ, RZ, R16 ;  /* 0x000000ffff0d7224 */ /* 0x000fe400078e0010 */
[----:B-1----:R-:W-:Y:S02]  /*4bf00*/  IMAD.MOV.U32 R15, RZ, RZ, R17 ;  /* 0x000000ffff0f7224 */ /* 0x002fe400078e0011 */
[----:B------:R-:W2:Y:S03]  /*4bf10*/  LDL.LU.64 R16, [R1+0x5bb8] ;  /* 0x005bb80001107983 */ /* 0x000ea60000300a00 */
[----:B------:R-:W-:Y:S01]  /*4bf20*/  STL [R1+0x5b00], R15 ;  /* 0x005b000f01007387 */ /* 0x000fe20000100800 */
[----:B--2---:R-:W-:Y:S01]  /*4bf30*/  HMMA.16816.F32 R8, R20, R16, R8 ;  /* 0x000000101408723c */ /* 0x004fe20000001808 */
[----:B----4-:R0:W-:Y:S04]  /*4bf40*/  STL.64 [R1+0x5af8], R12 ;  /* 0x005af80c01007387 */ /* 0x0101e80000100a00 */
[----:B0-----:R-:W2:Y:S01]  /*4bf50*/  LDL.LU R12, [R1+0x810] ;  /* 0x00081000010c7983 */ /* 0x001ea20000300800 */
[----:B------:R-:W2:Y:S02]  /*4bf60*/  LDL.LU R13, [R1+0x814] ;  /* 0x00081400010d7983 */ /* 0x000ea40000300800 */
[----:B------:R-:W2:Y:S11]  /*4bf70*/  LDL.LU R14, [R1+0x818] ;  /* 0x00081800010e7983 */ /* 0x000eb60000300800 */
[----:B------:R-:W-:Y:S04]  /*4bf80*/  @!UPT UIADD3 URZ, URZ, URZ, URZ ;  /* 0x0000003f3f3ff290 */ /* 0x000fe8000fffe03f */
[----:B------:R-:W-:Y:S01]  /*4bf90*/  STL.64 [R1+0x820], R8 ;  /* 0x0008200801007387 */ /* 0x000fe20000100a00 */
[----:B------:R0:W-:Y:S02]  /*4bfa0*/  STL.64 [R1+0x828], R10 ;  /* 0x0008280a01007387 */ /* 0x0001e40000100a00 */
[----:B0-----:R-:W-:Y:S02]  /*4bfb0*/  IMAD.MOV.U32 R11, RZ, RZ, R16 ;  /* 0x000000ffff0b7224 */ /* 0x001fe400078e0010 */
[----:B------:R-:W-:Y:S02]  /*4bfc0*/  IMAD.MOV.U32 R10, RZ, RZ, R17 ;  /* 0x000000ffff0a7224 */ /* 0x000fe400078e0011 */
[----:B------:R-:W2:Y:S01]  /*4bfd0*/  LDL.LU.64 R16, [R1+0x5bb0] ;  /* 0x005bb00001107983 */ /* 0x000ea20000300a00 */
[----:B---3--:R-:W-:-:S07]  /*4bfe0*/  IMAD.MOV.U32 R15, RZ, RZ, R0 ;  /* 0x000000ffff0f7224 */ /* 0x008fce00078e0000 */
[C---:B--2---:R-:W-:Y:S11]  /*4bff0*/  HMMA.16816.F32 R12, R20.reuse, R16, R12 ;  /* 0x00000010140c723c */ /* 0x044ff6000000180c */
[----:B------:R-:W-:Y:S11]  /*4c000*/  @!UPT UIADD3 URZ, URZ, URZ, URZ ;  /* 0x0000003f3f3ff290 */ /* 0x000ff6000fffe03f */
[----:B------:R-:W-:Y:S01]  /*4c010*/  @!UPT UIADD3 URZ, URZ, URZ, URZ ;  /* 0x0000003f3f3ff290 */ /* 0x000fe2000fffe03f */
[----:B------:R0:W-:Y:S01]  /*4c020*/  STL.64 [R1+0x810], R12 ;  /* 0x0008100c01007387 */ /* 0x0001e20000100a00 */
[----:B------:R-:W-:Y:S02]  /*4c030*/  STL.64 [R1+0x818], R14 ;  /* 0x0008180e01007387 */ /* 0x000fe40000100a00 */
[----:B0-----:R-:W-:Y:S02]  /*4c040*/  IMAD.MOV.U32 R13, RZ, RZ, R16 ;  /* 0x000000ffff0d7224 */ /* 0x001fe400078e0010 */
[----:B------:R-:W-:Y:S02]  /*4c050*/  IMAD.MOV.U32 R12, RZ, RZ, R17 ;  /* 0x000000ffff0c7224 */ /* 0x000fe400078e0011 */
[----:B------:R-:W2:Y:S02]  /*4c060*/  LDL.LU.64 R16, [R1+0x5ba8] ;  /* 0x005ba80001107983 */ /* 0x000ea40000300a00 */
[----:B--2---:R-:W-:Y:S02]  /*4c070*/  HMMA.16816.F32 R16, R20, R16, R4 ;  /* 0x000000101410723c */ /* 0x004fe40000001804 */
[----:B------:R-:W2:Y:S11]  /*4c080*/  LDL.LU.64 R4, [R1+0x5ba0] ;  /* 0x005ba00001047983 */ /* 0x000eb60000300a00 */
[----:B------:R-:W-:Y:S10]  /*4c090*/  @!UPT UIADD3 URZ, URZ, URZ, URZ ;  /* 0x0000003f3f3ff290 */ /* 0x000ff4000fffe03f */
[----:B------:R-:W-:Y:S01]  /*4c0a0*/  STL.64 [R1+0x800], R16 ;  /* 0x0008001001007387 */ /* 0x000fe20000100a00 */
[----:B------:R0:W-:Y:S03]  /*4c0b0*/  STL.64 [R1+0x808], R18 ;  /* 0x0008081201007387 */ /* 0x0001e60000100a00 */
[----:B0-----:R-:W3:Y:S01]  /*4c0c0*/  LDL.LU.64 R18, [R1+0x5b98] ;  /* 0x005b980001127983 */ /* 0x001ee20000300a00 */
[----:B------:R-:W3:Y:S02]  /*4c0d0*/  LDL.LU.64 R16, [R1+0x5b90] ;  /* 0x005b900001107983 */ /* 0x000ee40000300a00 */
[----:B------:R-:W4:Y:S02]  /*4c0e0*/  LDL R28, [R1+0x1de0] ;  /* 0x001de000011c7983 */ /* 0x000f240000100800 */
[----:B------:R-:W4:Y:S02]  /*4c0f0*/  LDL.LU.64 R6, [R1+0x5b88] ;  /* 0x005b880001067983 */ /* 0x000f240000300a00 */
[----:B--2---:R-:W-:-:S02]  /*4c100*/  IMAD.MOV.U32 R15, RZ, RZ, R4 ;  /* 0x000000ffff0f7224 */ /* 0x004fc400078e0004 */
[----:B------:R-:W-:Y:S01]  /*4c110*/  IMAD.MOV.U32 R14, RZ, RZ, R5 ;  /* 0x000000ffff0e7224 */ /* 0x000fe200078e0005 */
[----:B---3--:R-:W-:Y:S01]  /*4c120*/  HMMA.16816.F32 R16, R20, R4, R16 ;  /* 0x000000041410723c */ /* 0x008fe20000001810 */
[----:B------:R-:W4:Y:S11]  /*4c130*/  LDL.LU.64 R4, [R1+0x5b80] ;  /* 0x005b800001047983 */ /* 0x000f360000300a00 */
[----:B------:R-:W-:Y:S11]  /*4c140*/  @!UPT UIADD3 URZ, URZ, URZ, URZ ;  /* 0x0000003f3f3ff290 */ /* 0x000ff6000fffe03f */
[----:B------:R0:W-:Y:S01]  /*4c150*/  STL.64 [R1+0x7f0], R16 ;  /* 0x0007f01001007387 */ /* 0x0001e20000100a00 */
[----:B------:R4:W-:Y:S03]  /*4c160*/  STL [R1+0x7f8], R18 ;  /* 0x0007f81201007387 */ /* 0x0009e60000100800 */
[----:B0-----:R-:W4:Y:S01]  /*4c170*/  LDL.LU.64 R16, [R1+0x5b78] ;  /* 0x005b780001107983 */ /* 0x001f220000300a00 */
[----:B------:R-:W-:-:S05]  /*4c180*/  IMAD.MOV.U32 R0, RZ, RZ, R19 ;  /* 0x000000ffff007224 */ /* 0x000fca00078e0013 */
[----:B------:R-:W-:Y:S01]  /*4c190*/  STL [R1+0x5368], R0 ;  /* 0x0053680001007387 */ /* 0x000fe20000100800 */
[C---:B----4-:R-:W-:Y:S03]  /*4c1a0*/  HMMA.16816.F32 R16, R20.reuse, R16, R4 ;  /* 0x000000101410723c */ /* 0x050fe60000001804 */
[----:B------:R-:W2:Y:S01]  /*4c1b0*/  LDL.LU.64 R6, [R1+0x5b70] ;  /* 0x005b700001067983 */ /* 0x000ea20000300a00 */
[----:B------:R-:W2:Y:S11]  /*4c1c0*/  LDL.LU.64 R4, [R1+0x5b68] ;  /* 0x005b680001047983 */ /* 0x000eb60000300a00 */
[----:B------:R-:W-:Y:S08]  /*4c1d0*/  @!UPT UIADD3 URZ, URZ, URZ, URZ ;  /* 0x0000003f3f3ff290 */ /* 0x000ff0000fffe03f */
[----:B------:R0:W-:Y:S01]  /*4c1e0*/  STL.64 [R1+0x7e0], R16 ;  /* 0x0007e01001007387 */ /* 0x0001e20000100a00 */
[----:B------:R-:W-:Y:S03]  /*4c1f0*/  STL.64 [R1+0x7e8], R18 ;  /* 0x0007e81201007387 */ /* 0x000fe60000100a00 */
[----:B0-----:R-:W2:Y:S02]  /*4c200*/  LDL.LU.64 R16, [R1+0x5b60] ;  /* 0x005b600001107983 */ /* 0x001ea40000300a00 */
[C---:B--2---:R-:W-:Y:S11]  /*4c210*/  HMMA.16816.F32 R4, R20.reuse, R16, R4 ;  /* 0x000000101404723c */ /* 0x044ff60000001804 */
[----:B------:R-:W-:Y:S11]  /*4c220*/  @!UPT UIADD3 URZ, URZ, URZ, URZ ;  /* 0x0000003f3f3ff290 */ /* 0x000ff6000fffe03f */
[----:B------:R-:W-:Y:S01]  /*4c230*/  @!UPT UIADD3 URZ, URZ, URZ, URZ ;  /* 0x0000003f3f3ff290 */ /* 0x000fe2000fffe03f */
[----:B------:R0:W-:Y:S01]  /*4c240*/  STL.64 [R1+0x7d0], R4 ;  /* 0x0007d00401007387 */ /* 0x0001e20000100a00 */
[----:B------:R-:W-:Y:S03]  /*4c250*/  STL.64 [R1+0x7d8], R6 ;  /* 0x0007d80601007387 */ /* 0x000fe60000100a00 */
[----:B0-----:R-:W2:Y:S01]  /*4c260*/  LDL.LU.64 R4, [R1+0x5b58] ;  /* 0x005b580001047983 */ /* 0x001ea20000300a00 */
[----:B------:R-:W-:Y:S02]  /*4c270*/  IMAD.MOV.U32 R29, RZ, RZ, R16 ;  /* 0x000000ffff1d7224 */ /* 0x000fe400078e0010 */
[----:B------:R-:W-:Y:S02]  /*4c280*/  IMAD.MOV.U32 R19, RZ, RZ, R17 ;  /* 0x000000ffff137224 */ /* 0x000fe400078e0011 */
[----:B------:R-:W3:Y:S01]  /*4c290*/  LDL.LU R18, [R1+0x5b50] ;  /* 0x005b500001127983 */ /* 0x000ee20000300800 */
[----:B------:R-:W4:Y:S01]  /*4c2a0*/  LDL.LU.64 R16, [R1+0x5b48] ;  /* 0x005b480001107983 */ /* 0x000f220000300a00 */
        /* <DEDUP_REMOVED lines=9> */
[----:B------:R-:W3:Y:S01]  /*4c340*/  LDL R8, [R1+0x20] ;  /* 0x0000200001087983 */ /* 0x000ee20000100800 */
[----:B------:R-:W3:Y:S01]  /*4c350*/  LDL R9, [R1+0x24] ;  /* 0x0000240001097983 */ /* 0x000ee20000100800 */
[C---:B--2---:R-:W-:Y:S11]  /*4c360*/  HMMA.16816.F32 R24, R20.reuse, R4, R24 ;  /* 0x000000041418723c */ /* 0x044ff60000001818 */
[----:B------:R-:W-:Y:S11]  /*4c370*/  @!UPT UIADD3 URZ, URZ, URZ, URZ ;  /* 0x0000003f3f3ff290 */ /* 0x000ff6000fffe03f */
[----:B------:R-:W-:Y:S01]  /*4c380*/  @!UPT UIADD3 URZ, URZ, URZ, URZ ;  /* 0x0000003f3f3ff290 */ /* 0x000fe2000fffe03f */
[----:B------:R0:W-:Y:S01]  /*4c390*/  STL.64 [R1+0x7b0], R24 ;  /* 0x0007b01801007387 */ /* 0x0001e20000100a00 */
[----:B------:R1:W-:Y:S03]  /*4c3a0*/  STL.64 [R1+0x7b8], R26 ;  /* 0x0007b81a01007387 */ /* 0x0003e60000100a00 */
[----:B0-----:R-:W2:Y:S01]  /*4c3b0*/  LDL.LU.64 R24, [R1+0x5b28] ;  /* 0x005b280001187983 */ /* 0x001ea20000300a00 */
[----:B-1----:R-:W-:Y:S02]  /*4c3c0*/  IMAD.MOV.U32 R27, RZ, RZ, R4 ;  /* 0x000000ffff1b7224 */ /* 0x002fe400078e0004 */
[----:B------:R-:W-:Y:S02]  /*4c3d0*/  IMAD.MOV.U32 R26, RZ, RZ, R5 ;  /* 0x000000ffff1a7224 */ /* 0x000fe400078e0005 */
[----:B------:R-:W2:Y:S01]  /*4c3e0*/  LDL.LU.64 R6, [R1+0x5b20] ;  /* 0x005b200001067983 */ /* 0x000ea20000300a00 */
[----:B------:R-:W2:Y:S02]  /*4c3f0*/  LDL.LU.64 R4, [R1+0x5b18] ;  /* 0x005b180001047983 */ /* 0x000ea40000300a00 */
[----:B--2---:R-:W-:Y:S02]  /*4c400*/  HMMA.16816.F32 R20, R20, R24, R4 ;  /* 0x000000181414723c */ /* 0x004fe40000001804 */
[----:B------:R-:W3:Y:S01]  /*4c410*/  LDL.LU.64 R6, [R1+0x5b10] ;  /* 0x005b100001067983 */ /* 0x000ee20000300a00 */
[----:B------:R-:W3:Y:S11]  /*4c420*/  LDL.LU.64 R4, [R1+0x5b08] ;  /* 0x005b080001047983 */ /* 0x000ef60000300a00 */
[----:B------:R-:W-:Y:S09]  /*4c430*/  @!UPT UIADD3 URZ, URZ, URZ, URZ ;  /* 0x0000003f3f3ff290 */ /* 0x000ff2000fffe03f */
[----:B------:R0:W-:Y:S01]  /*4c440*/  STL.64 [R1+0x490], R20 ;  /* 0x0004901401007387 */ /* 0x0001e20000100a00 */
[----:B------:R1:W-:Y:S03]  /*4c450*/  STL.64 [R1+0x498], R22 ;  /* 0x0004981601007387 */ /* 0x0003e60000100a00 */
[----:B0-----:R-:W3:Y:S01]  /*4c460*/  LDL.LU R20, [R1+0x400] ;  /* 0x0004000001147983 */ /* 0x001ee20000300800 */
[----:B------:R-:W3:Y:S02]  /*4c470*/  LDL.LU R21, [R1+0x404] ;  /* 0x0004040001157983 */ /* 0x000ee40000300800 */
[----:B-1----:R-:W3:Y:S02]  /*4c480*/  LDL.LU R22, [R1+0x408] ;  /* 0x0004080001167983 */ /* 0x002ee40000300800 */
[----:B------:R-:W3:Y:S01]  /*4c490*/  LDL.LU R23, [R1+0x40c] ;  /* 0x00040c0001177983 */ /* 0x000ee20000300800 */
[----:B------:R0:W-:Y:S01]  /*4c4a0*/  STL.64 [R1+0x59f8], R24 ;  /* 0x0059f81801007387 */ /* 0x0001e20000100a00 */
[----:B------:R1:W-:Y:S03]  /*4c4b0*/  STL.64 [R1+0x5a38], R26 ;  /* 0x005a381a01007387 */ /* 0x0003e60000100a00 */
[----:B0-----:R-:W2:Y:S01]  /*4c4c0*/  LDL.LU R24, [R1+0x6d0] ;  /* 0x0006d00001187983 */ /* 0x001ea20000300800 */
[----:B------:R-:W2:Y:S02]  /*4c4d0*/  LDL.LU R25, [R1+0x6d4] ;  /* 0x0006d40001197983 */ /* 0x000ea40000300800 */
[----:B-1----:R-:W2:Y:S02]  /*4c4e0*/  LDL.LU R26, [R1+0x6d8] ;  /* 0x0006d800011a7983 */ /* 0x002ea40000300800 */
[----:B------:R-:W2:Y:S02]  /*4c4f0*/  LDL.LU R27, [R1+0x6dc] ;  /* 0x0006dc00011b7983 */ /* 0x000ea40000300800 */
[----:B--2---:R-:W-:Y:S01]  /*4c500*/  STL.64 [R1+0x5a48], R26 ;  /* 0x005a481a01007387 */ /* 0x004fe20000100a00 */
[----:B------:R0:W-:Y:S02]  /*4c510*/  STL.64 [R1+0x5a40], R24 ;  /* 0x005a401801007387 */ /* 0x0001e40000100a00 */
[----:B0-----:R-:W-:-:S02]  /*4c520*/  IMAD.MOV.U32 R24, RZ, RZ, R15 ;  /* 0x000000ffff187224 */ /* 0x001fc400078e000f */
[----:B------:R-:W-:-:S05]  /*4c530*/  IMAD.MOV.U32 R25, RZ, RZ, R14 ;  /* 0x000000ffff197224 */ /* 0x000fca00078e000e */
[----:B------:R0:W-:Y:S04]  /*4c540*/  STL.64 [R1+0x5a58], R24 ;  /* 0x005a581801007387 */ /* 0x0001e80000100a00 */
[----:B0-----:R-:W2:Y:S01]  /*4c550*/  LDL.LU R24, [R1+0x6f0] ;  /* 0x0006f00001187983 */ /* 0x001ea20000300800 */
[----:B------:R-:W2:Y:S02]  /*4c560*/  LDL.LU R25, [R1+0x6f4] ;  /* 0x0006f40001197983 */ /* 0x000ea40000300800 */
[----:B------:R-:W2:Y:S02]  /*4c570*/  LDL.LU R26, [R1+0x6f8] ;  /* 0x0006f800011a7983 */ /* 0x000ea40000300800 */
[----:B------:R-:W2:Y:S02]  /*4c580*/  LDL.LU R27, [R1+0x6fc] ;  /* 0x0006fc00011b7983 */ /* 0x000ea40000300800 */
[----:B--2---:R-:W-:Y:S01]  /*4c590*/  STL.64 [R1+0x5a68], R26 ;  /* 0x005a681a01007387 */ /* 0x004fe20000100a00 */
[----:B------:R0:W-:Y:S02]  /*4c5a0*/  STL.64 [R1+0x5a60], R24 ;  /* 0x005a601801007387 */ /* 0x0001e40000100a00 */
[----:B0-----:R-:W-:-:S02]  /*4c5b0*/  IMAD.MOV.U32 R24, RZ, RZ, R13 ;  /* 0x000000ffff187224 */ /* 0x001fc400078e000d */
[----:B------:R-:W-:Y:S02]  /*4c5c0*/  IMAD.MOV.U32 R25, RZ, RZ, R12 ;  /* 0x000000ffff197224 */ /* 0x000fe400078e000c */
[----:B------:R-:W2:Y:S01]  /*4c5d0*/  LDL.LU R12, [R1+0x3f0] ;  /* 0x0003f000010c7983 */ /* 0x000ea20000300800 */
[----:B------:R-:W2:Y:S02]  /*4c5e0*/  LDL.LU R13, [R1+0x3f4] ;  /* 0x0003f400010d7983 */ /* 0x000ea40000300800 */
[----:B------:R-:W2:Y:S02]  /*4c5f0*/  LDL.LU R14, [R1+0x3f8] ;  /* 0x0003f800010e7983 */ /* 0x000ea40000300800 */
[----:B------:R-:W2:Y:S01]  /*4c600*/  LDL.LU R15, [R1+0x3fc] ;  /* 0x0003fc00010f7983 */ /* 0x000ea20000300800 */
[----:B------:R0:W-:Y:S02]  /*4c610*/  STL.64 [R1+0x5a80], R24 ;  /* 0x005a801801007387 */ /* 0x0001e40000100a00 */
[----:B0-----:R-:W-:-:S02]  /*4c620*/  IMAD.MOV.U32 R24, RZ, RZ, R11 ;  /* 0x000000ffff187224 */ /* 0x001fc400078e000b */
[----:B------:R-:W-:Y:S02]  /*4c630*/  IMAD.MOV.U32 R25, RZ, RZ, R10 ;  /* 0x000000ffff197224 */ /* 0x000fe400078e000a */
[C---:B---3--:R-:W-:Y:S03]  /*4c640*/  HMMA.16816.F32 R8, R4.reuse, R8, R20 ;  /* 0x000000080408723c */ /* 0x048fe60000001814 */
[----:B------:R0:W-:Y:S04]  /*4c650*/  STL.64 [R1+0x5a98], R24 ;  /* 0x005a981801007387 */ /* 0x0001e80000100a00 */
[----:B0-----:R-:W2:Y:S01]  /*4c660*/  LDL.64 R24, [R1+0x10] ;  /* 0x0000100001187983 */ /* 0x001ea20000100a00 */
[----:B------:R-:W3:Y:S11]  /*4c670*/  LDL.LU R20, [R1+0x3b0] ;  /* 0x0003b00001147983 */ /* 0x000ef60000300800 */
[----:B------:R-:W-:Y:S04]  /*4c680*/  @!UPT UIADD3 URZ, URZ, URZ, URZ ;  /* 0x0000003f3f3ff290 */ /* 0x000fe8000fffe03f */
[----:B------:R-:W-:Y:S01]  /*4c690*/  STL.64 [R1+0x400], R8 ;  /* 0x0004000801007387 */ /* 0x000fe20000100a00 */
[----:B------:R-:W-:Y:S02]  /*4c6a0*/  STL.64 [R1+0x408], R10 ;  /* 0x0004080a01007387 */ /* 0x000fe40000100a00 */
[----:B------:R-:W3:Y:S02]  /*4c6b0*/  LDL.LU R21, [R1+0x3b4] ;  /* 0x0003b40001157983 */ /* 0x000ee40000300800 */
[----:B------:R-:W2:Y:S01]  /*4c6c0*/  LDL.LU R22, [R1+0x3b8] ;  /* 0x0003b80001167983 */ /* 0x000ea20000300800 */
[----:B------:R-:W2:Y:S04]  /*4c6d0*/  LDL.LU R23, [R1+0x3bc] ;  /* 0x0003bc0001177983 */ /* 0x000ea80000300800 */
        /* <DEDUP_REMOVED lines=8> */
[----:B0-----:R-:W2:Y:S01]  /*4c760*/  LDL R20, [R1] ;  /* 0x0000000001147983 */ /* 0x001ea20000100800 */
[----:B------:R-:W3:Y:S02]  /*4c770*/  LDL.LU R8, [R1+0x3c0] ;  /* 0x0003c00001087983 */ /* 0x000ee40000300800 */
[----:B------:R-:W3:Y:S02]  /*4c780*/  LDL.LU R9, [R1+0x3c4] ;  /* 0x0003c40001097983 */ /* 0x000ee40000300800 */
[----:B------:R-:W2:Y:S01]  /*4c790*/  LDL.LU R10, [R1+0x3c8] ;  /* 0x0003c800010a7983 */ /* 0x000ea20000300800 */
[----:B------:R-:W2:Y:S01]  /*4c7a0*/  LDL.LU R11, [R1+0x3cc] ;  /* 0x0003cc00010b7983 */ /* 0x000ea20000300800 */
[----:B------:R-:W-:Y:S01]  /*4c7b0*/  HMMA.16816.F32 R12, R4, R24, R12 ;  /* 0x00000018040c723c */ /* 0x000fe2000000180c */
[----:B------:R-:W-:-:S02]  /*4c7c0*/  IMAD.MOV.U32 R21, RZ, RZ, R18 ;  /* 0x000000ffff157224 */ /* 0x000fc400078e0012 */
[----:B--2---:R-:W-:Y:S01]  /*4c7d0*/  STL.64 [R1+0x5ae8], R10 ;  /* 0x005ae80a01007387 */ /* 0x004fe20000100a00 */
[----:B---3--:R0:W-:Y:S03]  /*4c7e0*/  STL.64 [R1+0x5ae0], R8 ;  /* 0x005ae00801007387 */ /* 0x0081e60000100a00 */
[----:B0-----:R-:W2:Y:S01]  /*4c7f0*/  LDL.LU R8, [R1+0x3e0] ;  /* 0x0003e00001087983 */ /* 0x001ea20000300800 */
[----:B------:R-:W2:Y:S02]  /*4c800*/  LDL.LU R9, [R1+0x3e4] ;  /* 0x0003e40001097983 */ /* 0x000ea40000300800 */
[----:B------:R-:W2:Y:S02]  /*4c810*/  LDL.LU R10, [R1+0x3e8] ;  /* 0x0003e800010a7983 */ /* 0x000ea40000300800 */
[----:B------:R-:W2:Y:S11]  /*4c820*/  LDL.LU R11, [R1+0x3ec] ;  /* 0x0003ec00010b7983 */ /* 0x000eb60000300800 */
[----:B------:R-:W-:Y:S01]  /*4c830*/  STL.64 [R1+0x3f0], R12 ;  /* 0x0003f00c01007387 */ /* 0x000fe20000100a00 */
[----:B------:R0:W-:Y:S03]  /*4c840*/  STL.64 [R1+0x3f8], R14 ;  /* 0x0003f80e01007387 */ /* 0x0001e60000100a00 */
[----:B0-----:R-:W3:Y:S01]  /*4c850*/  LDL.LU R15, [R1+0x5b00] ;  /* 0x005b0000010f7983 */ /* 0x001ee20000300800 */
[----:B------:R-:W3:Y:S02]  /*4c860*/  LDL.LU.64 R12, [R1+0x5af8] ;  /* 0x005af800010c7983 */ /* 0x000ee40000300a00 */
[----:B------:R-:W-:Y:S01]  /*4c870*/  IMAD.MOV.U32 R18, RZ, RZ, R24 ;  /* 0x000000ffff127224 */ /* 0x000fe200078e0018 */
[----:B--2---:R-:W-:Y:S01]  /*4c880*/  HMMA.16816.F32 R20, R4, R20, R8 ;  /* 0x000000140414723c */ /* 0x004fe20000001808 */
[----:B---3--:R-:W-:-:S02]  /*4c890*/  IMAD.MOV.U32 R24, RZ, RZ, R13 ;  /* 0x000000ffff187224 */ /* 0x008fc400078e000d */
[----:B------:R-:W2:Y:S01]  /*4c8a0*/  LDL.LU R13, [R1+0x5af0] ;  /* 0x005af000010d7983 */ /* 0x000ea20000300800 */
[----:B------:R-:W2:Y:S02]  /*4c8b0*/  LDL.LU.64 R10, [R1+0x5ae8] ;  /* 0x005ae800010a7983 */ /* 0x000ea40000300a00 */
[----:B------:R-:W2:Y:S11]  /*4c8c0*/  LDL.LU.64 R8, [R1+0x5ae0] ;  /* 0x005ae00001087983 */ /* 0x000eb60000300a00 */
[----:B------:R-:W-:Y:S06]  /*4c8d0*/  @!UPT UIADD3 URZ, URZ, URZ, URZ ;  /* 0x0000003f3f3ff290 */ /* 0x000fec000fffe03f */
[----:B------:R-:W-:Y:S01]  /*4c8e0*/  STL.64 [R1+0x3e0], R20 ;  /* 0x0003e01401007387 */ /* 0x000fe20000100a00 */
[----:B------:R0:W-:Y:S03]  /*4c8f0*/  STL.64 [R1+0x3e8], R22 ;  /* 0x0003e81601007387 */ /* 0x0001e60000100a00 */
[----:B0-----:R-:W4:Y:S01]  /*4c900*/  LDL.LU.64 R22, [R1+0x5ad8] ;  /* 0x005ad80001167983 */ /* 0x001f220000300a00 */
[----:B------:R-:W4:Y:S02]  /*4c910*/  LDL.LU.64 R20, [R1+0x5ad0] ;  /* 0x005ad00001147983 */ /* 0x000f240000300a00 */
[C---:B----4-:R-:W-:Y:S11]  /*4c920*/  HMMA.16816.F32 R20, R4.reuse, R16, R20 ;  /* 0x000000100414723c */ /* 0x050ff60000001814 */
[----:B------:R-:W-:Y:S11]  /*4c930*/  @!UPT UIADD3 URZ, URZ, URZ, URZ ;  /* 0x0000003f3f3ff290 */ /* 0x000ff6000fffe03f */
[----:B------:R-:W-:Y:S01]  /*4c940*/  @!UPT UIADD3 URZ, URZ, URZ, URZ ;  /* 0x0000003f3f3ff290 */ /* 0x000fe2000fffe03f */
[----:B------:R-:W-:Y:S01]  /*4c950*/  STL.64 [R1+0x3d0], R20 ;  /* 0x0003d01401007387 */ /* 0x000fe20000100a00 */
[----:B------:R0:W-:Y:S03]  /*4c960*/  STL.64 [R1+0x3d8], R22 ;  /* 0x0003d81601007387 */ /* 0x0001e60000100a00 */
[----:B0-----:R-:W3:Y:S01]  /*4c970*/  LDL.LU.64 R22, [R1+0x5ac8] ;  /* 0x005ac80001167983 */ /* 0x001ee20000300a00 */
[----:B------:R-:W3:Y:S02]  /*4c980*/  LDL.LU.64 R20, [R1+0x5ac0] ;  /* 0x005ac00001147983 */ /* 0x000ee40000300a00 */
[----:B------:R0:W-:Y:S02]  /*4c990*/  STL.64 [R1+0x59e0], R16 ;  /* 0x0059e01001007387 */ /* 0x0001e40000100a00 */
[----:B------:R1:W-:Y:S01]  /*4c9a0*/  STL.64 [R1+0x5a50], R18 ;  /* 0x005a501201007387 */ /* 0x0003e20000100a00 */
[----:B0-----:R-:W4:Y:S01]  /*4c9b0*/  LDL.LU R16, [R1+0x6e0] ;  /* 0x0006e00001107983 */ /* 0x001f220000300800 */
[----:B------:R-:W4:Y:S02]  /*4c9c0*/  LDL.LU R17, [R1+0x6e4] ;  /* 0x0006e40001117983 */ /* 0x000f240000300800 */
[----:B-1----:R-:W2:Y:S02]  /*4c9d0*/  LDL.LU R18, [R1+0x6e8] ;  /* 0x0006e80001127983 */ /* 0x002ea40000300800 */
[----:B------:R-:W2:Y:S02]  /*4c9e0*/  LDL.LU R19, [R1+0x6ec] ;  /* 0x0006ec0001137983 */ /* 0x000ea40000300800 */
[----:B--2---:R-:W-:Y:S01]  /*4c9f0*/  STL.64 [R1+0x5a78], R18 ;  /* 0x005a781201007387 */ /* 0x004fe20000100a00 */
[----:B----4-:R0:W-:Y:S03]  /*4ca00*/  STL.64 [R1+0x5a70], R16 ;  /* 0x005a701001007387 */ /* 0x0101e60000100a00 */
[----:B0-----:R-:W2:Y:S01]  /*4ca10*/  LDL.LU R16, [R1+0x700] ;  /* 0x0007000001107983 */ /* 0x001ea20000300800 */
[----:B------:R-:W2:Y:S02]  /*4ca20*/  LDL.LU R17, [R1+0x704] ;  /* 0x0007040001117983 */ /* 0x000ea40000300800 */
[----:B------:R-:W4:Y:S02]  /*4ca30*/  LDL.LU R18, [R1+0x708] ;  /* 0x0007080001127983 */ /* 0x000f240000300800 */
[----:B------:R-:W4:Y:S01]  /*4ca40*/  LDL.LU R19, [R1+0x70c] ;  /* 0x00070c0001137983 */ /* 0x000f220000300800 */
[----:B------:R-:W-:Y:S01]  /*4ca50*/  HMMA.16816.F32 R8, R4, R12, R8 ;  /* 0x0000000c0408723c */ /* 0x000fe20000001808 */
[----:B----4-:R-:W-:Y:S01]  /*4ca60*/  STL.64 [R1+0x5a90], R18 ;  /* 0x005a901201007387 */ /* 0x010fe20000100a00 */
[----:B--2---:R0:W-:Y:S03]  /*4ca70*/  STL.64 [R1+0x5a88], R16 ;  /* 0x005a881001007387 */ /* 0x0041e60000100a00 */
        /* <DEDUP_REMOVED lines=12> */
[----:B0-----:R-:W4:Y:S01]  /*4cb40*/  LDL.LU.64 R10, [R1+0x5ab8] ;  /* 0x005ab800010a7983 */ /* 0x001f220000300a00 */
[----:B------:R-:W3:Y:S02]  /*4cb50*/  LDL.LU.64 R8, [R1+0x5ab0] ;  /* 0x005ab00001087983 */ /* 0x000ee40000300a00 */
[----:B------:R-:W-:-:S02]  /*4cb60*/  IMAD.MOV.U32 R14, RZ, RZ, R25 ;  /* 0x000000ffff0e7224 */ /* 0x000fc400078e0019 */
[----:B------:R-:W-:Y:S01]  /*4cb70*/  IMAD.MOV.U32 R25, RZ, RZ, R15 ;  /* 0x000000ffff197224 */ /* 0x000fe200078e000f */
[C---:B---3--:R-:W-:Y:S01]  /*4cb80*/  HMMA.16816.F32 R20, R4.reuse, R8, R20 ;  /* 0x000000080414723c */ /* 0x048fe20000001814 */
[----:B----4-:R-:W-:Y:S01]  /*4cb90*/  STL.64 [R1+0x5988], R10 ;  /* 0x0059880a01007387 */ /* 0x010fe20000100a00 */
[----:B------:R0:W-:Y:S11]  /*4cba0*/  STL.64 [R1+0x5980], R8 ;  /* 0x0059800801007387 */ /* 0x0001f60000100a00 */
[----:B------:R-:W-:Y:S10]  /*4cbb0*/  @!UPT UIADD3 URZ, URZ, URZ, URZ ;  /* 0x0000003f3f3ff290 */ /* 0x000ff4000fffe03f */
[----:B------:R-:W-:Y:S01]  /*4cbc0*/  STL.64 [R1+0x3b0], R20 ;  /* 0x0003b01401007387 */ /* 0x000fe20000100a00 */
[----:B------:R-:W-:Y:S02]  /*4cbd0*/  STL.64 [R1+0x3b8], R22 ;  /* 0x0003b81601007387 */ /* 0x000fe40000100a00 */
[----:B------:R-:W1:Y:S01]  /*4cbe0*/  LDSM.16.MT88.4 R20, [R2+0x4180] ;  /* 0x004180000214783b */ /* 0x000e620000004200 */
[C---:B--2---:R-:W-:Y:S01]  /*4cbf0*/  HMMA.16816.F32 R24, R4.reuse, R24, R16 ;  /* 0x000000180418723c */ /* 0x044fe20000001810 */
[----:B0-----:R-:W2:Y:S04]  /*4cc00*/  LDL.64 R8, [R1+0x110] ;  /* 0x0001100001087983 */ /* 0x001ea80000100a00 */
[----:B-1----:R-:W-:Y:S01]  /*4cc10*/  STL.64 [R1+0x58b8], R22 ;  /* 0x0058b81601007387 */ /* 0x002fe20000100a00 */
[----:B------:R0:W-:Y:S03]  /*4cc20*/  STL.64 [R1+0x58b0], R20 ;  /* 0x0058b01401007387 */ /* 0x0001e60000100a00 */
[----:B0-----:R-:W3:Y:S01]  /*4cc30*/  LDL.64 R20, [R1+0x130] ;  /* 0x0001300001147983 */ /* 0x001ee20000100a00 */
[----:B------:R-:W-:Y:S02]  /*4cc40*/  STL [R1+0x55f8], R2 ;  /* 0x0055f80201007387 */ /* 0x000fe40000100800 */
[----:B------:R-:W4:Y:S02]  /*4cc50*/  LDL.LU.64 R18, [R1+0x5aa8] ;  /* 0x005aa80001127983 */ /* 0x000f240000300a00 */
[----:B------:R-:W4:Y:S09]  /*4cc60*/  LDL.LU.64 R16, [R1+0x5aa0] ;  /* 0x005aa00001107983 */ /* 0x000f320000300a00 */
[----:B------:R0:W-:Y:S01]  /*4cc70*/  STL.64 [R1+0x720], R24 ;  /* 0x0007201801007387 */ /* 0x0001e20000100a00 */
[----:B------:R4:W-:Y:S03]  /*4cc80*/  STL.64 [R1+0x728], R26 ;  /* 0x0007281a01007387 */ /* 0x0009e60000100a00 */
        /* <DEDUP_REMOVED lines=14> */
[----:B0-----:R-:W3:Y:S01]  /*4cd70*/  LDL.LU.64 R26, [R1+0x5a68] ;  /* 0x005a6800011a7983 */ /* 0x001ee20000300a00 */
[----:B------:R-:W3:Y:S02]  /*4cd80*/  LDL.LU.64 R24, [R1+0x5a60] ;  /* 0x005a600001187983 */ /* 0x000ee40000300a00 */
[C---:B---3--:R-:W-:Y:S11]  /*4cd90*/  HMMA.16816.F32 R24, R4.reuse, R20, R24 ;  /* 0x000000140418723c */ /* 0x048ff60000001818 */
[----:B------:R-:W-:Y:S11]  /*4cda0*/  @!UPT UIADD3 URZ, URZ, URZ, URZ ;  /* 0x0000003f3f3ff290 */ /* 0x000ff6000fffe03f */
[----:B------:R-:W-:Y:S01]  /*4cdb0*/  @!UPT UIADD3 URZ, URZ, URZ, URZ ;  /* 0x0000003f3f3ff290 */ /* 0x000fe2000fffe03f */
[----:B------:R0:W-:Y:S01]  /*4cdc0*/  STL.64 [R1+0x6f0], R24 ;  /* 0x0006f01801007387 */ /* 0x0001e20000100a00 */
[----:B------:R4:W-:Y:S03]  /*4cdd0*/  STL.64 [R1+0x6f8], R26 ;  /* 0x0006f81a01007387 */ /* 0x0009e60000100a00 */
[----:B0-----:R-:W4:Y:S02]  /*4cde0*/  LDL.LU.64 R24, [R1+0x5a58] ;  /* 0x005a580001187983 */ /* 0x001f240000300a00 */
[C---:B----4-:R-:W-:Y:S02]  /*4cdf0*/  HMMA.16816.F32 R24, R4.reuse, R24, R16 ;  /* 0x000000180418723c */ /* 0x050fe40000001810 */
[----:B------:R-:W3:Y:S11]  /*4ce00*/  LDL.LU.64 R18, [R1+0x5a50] ;  /* 0x005a500001127983 */ /* 0x000ef60000300a00 */
[----:B------:R-:W-:Y:S10]  /*4ce10*/  @!UPT UIADD3 URZ, URZ, URZ, URZ ;  /* 0x0000003f3f3ff290 */ /* 0x000ff4000fffe03f */
[----:B------:R-:W-:Y:S01]  /*4ce20*/  STL.64 [R1+0x6e0], R24 ;  /* 0x0006e01801007387 */ /* 0x000fe20000100a00 */
[----:B------:R0:W-:Y:S03]  /*4ce30*/  STL.64 [R1+0x6e8], R26 ;  /* 0x0006e81a01007387 */ /* 0x0001e60000100a00 */
[----:B0-----:R-:W4:Y:S01]  /*4ce40*/  LDL.LU.64 R26, [R1+0x5a48] ;  /* 0x005a4800011a7983 */ /* 0x001f220000300a00 */
        /* <DEDUP_REMOVED lines=9> */
[----:B------:R-:W4:Y:S02]  /*4cee0*/  LDL.LU R8, [R1+0x3a0] ;  /* 0x0003a00001087983 */ /* 0x000f240000300800 */
[----:B------:R-:W4:Y:S02]  /*4cef0*/  LDL.LU R9, [R1+0x3a4] ;  /* 0x0003a40001097983 */ /* 0x000f240000300800 */
[----:B------:R-:W3:Y:S01]  /*4cf00*/  LDL.LU R10, [R1+0x3a8] ;  /* 0x0003a800010a7983 */ /* 0x000ee20000300800 */
[----:B------:R-:W3:Y:S01]  /*4cf10*/  LDL.LU R11, [R1+0x3ac] ;  /* 0x0003ac00010b7983 */ /* 0x000ee20000300800 */
[----:B--2---:R-:W-:-:S02]  /*4cf20*/  IMAD.MOV.U32 R24, RZ, RZ, R27 ;  /* 0x000000ffff187224 */ /* 0x004fc400078e001b */
[----:B------:R-:W-:Y:S01]  /*4cf30*/  IMAD.MOV.U32 R25, RZ, RZ, R26 ;  /* 0x000000ffff197224 */ /* 0x000fe200078e001a */
[----:B---3--:R-:W-:Y:S01]  /*4cf40*/  STL.64 [R1+0x5a08], R10 ;  /* 0x005a080a01007387 */ /* 0x008fe20000100a00 */
[----:B----4-:R-:W-:Y:S03]  /*4cf50*/  STL.64 [R1+0x5a00], R8 ;  /* 0x005a000801007387 */ /* 0x010fe60000100a00 */
[----:B------:R0:W-:Y:S02]  /*4cf60*/  STL.64 [R1+0x5a10], R24 ;  /* 0x005a101801007387 */ /* 0x0001e40000100a00 */
[----:B0-----:R-:W2:Y:S01]  /*4cf70*/  LDL.LU R24, [R1+0x6b0] ;  /* 0x0006b00001187983 */ /* 0x001ea20000300800 */
[----:B------:R-:W2:Y:S02]  /*4cf80*/  LDL.LU R25, [R1+0x6b4] ;  /* 0x0006b40001197983 */ /* 0x000ea40000300800 */
[----:B------:R-:W3:Y:S02]  /*4cf90*/  LDL.LU R26, [R1+0x6b8] ;  /* 0x0006b800011a7983 */ /* 0x000ee40000300800 */
[----:B------:R-:W3:Y:S02]  /*4cfa0*/  LDL.LU R27, [R1+0x6bc] ;  /* 0x0006bc00011b7983 */ /* 0x000ee40000300800 */
[----:B---3--:R-:W-:Y:S01]  /*4cfb0*/  STL.64 [R1+0x5a20], R26 ;  /* 0x005a201a01007387 */ /* 0x008fe20000100a00 */
[----:B--2---:R-:W-:Y:S02]  /*4cfc0*/  STL.64 [R1+0x5a18], R24 ;  /* 0x005a181801007387 */ /* 0x004fe40000100a00 */
[----:B------:R-:W2:Y:S02]  /*4cfd0*/  LDL.LU R8, [R1+0x6a0] ;  /* 0x0006a00001087983 */ /* 0x000ea40000300800 */
[----:B------:R-:W2:Y:S01]  /*4cfe0*/  LDL.LU R9, [R1+0x6a4] ;  /* 0x0006a40001097983 */ /* 0x000ea20000300800 */
[----:B------:R-:W3:Y:S01]  /*4cff0*/  LDL.LU R10, [R1+0x6a8] ;  /* 0x0006a800010a7983 */ /* 0x000ee20000300800 */
[----:B------:R-:W3:Y:S03]  /*4d000*/  LDL.LU R11, [R1+0x6ac] ;  /* 0x0006ac00010b7983 */ /* 0x000ee60000300800 */
[----:B---3--:R-:W-:Y:S01]  /*4d010*/  STL.64 [R1+0x5a30], R10 ;  /* 0x005a300a01007387 */ /* 0x008fe20000100a00 */
[----:B--2---:R0:W-:Y:S03]  /*4d020*/  STL.64 [R1+0x5a28], R8 ;  /* 0x005a280801007387 */ /* 0x0041e60000100a00 */
[----:B0-----:R-:W2:Y:S01]  /*4d030*/  LDL.LU R8, [R1+0x6c0] ;  /* 0x0006c00001087983 */ /* 0x001ea20000300800 */
[----:B------:R-:W2:Y:S02]  /*4d040*/  LDL.LU R9, [R1+0x6c4] ;  /* 0x0006c40001097983 */ /* 0x000ea40000300800 */
[----:B------:R-:W2:Y:S02]  /*4d050*/  LDL.LU R10, [R1+0x6c8] ;  /* 0x0006c800010a7983 */ /* 0x000ea40000300800 */
[----:B------:R-:W2:Y:S01]  /*4d060*/  LDL.LU R11, [R1+0x6cc] ;  /* 0x0006cc00010b7983 */ /* 0x000ea20000300800 */
[----:B------:R-:W-:Y:S01]  /*4d070*/  STL [R1+0x59a8], R22 ;  /* 0x0059a81601007387 */ /* 0x000fe20000100800 */
[----:B------:R0:W-:Y:S03]  /*4d080*/  STL.64 [R1+0x59a0], R20 ;  /* 0x0059a01401007387 */ /* 0x0001e60000100a00 */
[----:B0-----:R-:W3:Y:S01]  /*4d090*/  LDL.64 R20, [R1] ;  /* 0x0000000001147983 */ /* 0x001ee20000100a00 */
[----:B------:R-:W-:-:S02]  /*4d0a0*/  IMAD.MOV.U32 R24, RZ, RZ, R29 ;  /* 0x000000ffff187224 */ /* 0x000fc400078e001d */
[----:B------:R-:W-:-:S07]  /*4d0b0*/  IMAD.MOV.U32 R25, RZ, RZ, R19 ;  /* 0x000000ffff197224 */ /* 0x000fce00078e0013 */
[----:B--2---:R-:W-:Y:S01]  /*4d0c0*/  HMMA.16816.F32 R24, R4, R24, R8 ;  /* 0x000000180418723c */ /* 0x004fe20000001808 */
[----:B---3--:R0:W-:Y:S01]  /*4d0d0*/  STL.64 [R1+0x59c0], R20 ;  /* 0x0059c01401007387 */ /* 0x0081e20000100a00 */
[----:B------:R-:W2:Y:S02]  /*4d0e0*/  LDL.LU R16, [R1+0x380] ;  /* 0x0003800001107983 */ /* 0x000ea40000300800 */
[----:B------:R-:W2:Y:S02]  /*4d0f0*/  LDL.LU R17, [R1+0x384] ;  /* 0x0003840001117983 */ /* 0x000ea40000300800 */
[----:B0-----:R-:W-:Y:S02]  /*4d100*/  IMAD.MOV.U32 R20, RZ, RZ, R18 ;  /* 0x000000ffff147224 */ /* 0x001fe400078e0012 */
[----:B------:R-:W-:Y:S01]  /*4d110*/  IMAD.MOV.U32 R21, RZ, RZ, R14 ;  /* 0x000000ffff157224 */ /* 0x000fe200078e000e */
[----:B------:R-:W2:Y:S01]  /*4d120*/  LDL.LU R18, [R1+0x388] ;  /* 0x0003880001127983 */ /* 0x000ea20000300800 */
[----:B------:R-:W2:Y:S03]  /*4d130*/  LDL.LU R19, [R1+0x38c] ;  /* 0x00038c0001137983 */ /* 0x000ea60000300800 */
[----:B------:R0:W-:Y:S04]  /*4d140*/  STL.64 [R1+0x59d8], R20 ;  /* 0x0059d81401007387 */ /* 0x0001e80000100a00 */
[----:B0-----:R-:W2:Y:S01]  /*4d150*/  LDL.64 R20, [R1+0x20] ;  /* 0x0000200001147983 */ /* 0x001ea20000100a00 */
[----:B------:R-:W-:Y:S02]  /*4d160*/  STL [R1+0x5998], R15 ;  /* 0x0059980f01007387 */ /* 0x000fe40000100800 */
[----:B------:R-:W-:Y:S02]  /*4d170*/  STL.64 [R1+0x5990], R12 ;  /* 0x0059900c01007387 */ /* 0x000fe40000100a00 */
[----:B------:R-:W3:Y:S01]  /*4d180*/  LDL.LU.64 R10, [R1+0x5a30] ;  /* 0x005a3000010a7983 */ /* 0x000ee20000300a00 */
[----:B------:R-:W3:Y:S01]  /*4d190*/  LDL.LU.64 R8, [R1+0x5a28] ;  /* 0x005a280001087983 */ /* 0x000ee20000300a00 */
[----:B------:R-:W-:Y:S02]  /*4d1a0*/  STL.64 [R1+0x6c0], R24 ;  /* 0x0006c01801007387 */ /* 0x000fe40000100a00 */
[----:B------:R0:W-:Y:S02]  /*4d1b0*/  STL.64 [R1+0x6c8], R26 ;  /* 0x0006c81a01007387 */ /* 0x0001e40000100a00 */
[----:B0-----:R-:W4:Y:S01]  /*4d1c0*/  LDL.LU.64 R26, [R1+0x5a20] ;  /* 0x005a2000011a7983 */ /* 0x001f220000300a00 */
[----:B------:R-:W4:Y:S02]  /*4d1d0*/  LDL.LU.64 R24, [R1+0x5a18] ;  /* 0x005a180001187983 */ /* 0x000f240000300a00 */
[----:B------:R-:W-:-:S02]  /*4d1e0*/  IMAD.MOV.U32 R12, RZ, RZ, R3 ;  /* 0x000000ffff0c7224 */ /* 0x000fc400078e0003 */
[----:B------:R-:W-:-:S07]  /*4d1f0*/  IMAD.MOV.U32 R13, RZ, RZ, R0 ;  /* 0x000000ffff0d7224 */ /* 0x000fce00078e0000 */
[C---:B----4-:R-:W-:Y:S01]  /*4d200*/  HMMA.16816.F32 R12, R4.reuse, R12, R24 ;  /* 0x0000000c040c723c */ /* 0x050fe20000001818 */
[----:B------:R-:W3:Y:S11]  /*4d210*/  LDL.LU.64 R24, [R1+0x5a10] ;  /* 0x005a100001187983 */ /* 0x000ef60000300a00 */
[----:B------:R-:W-:Y:S11]  /*4d220*/  @!UPT UIADD3 URZ, URZ, URZ, URZ ;  /* 0x0000003f3f3ff290 */ /* 0x000ff6000fffe03f */
[----:B------:R0:W-:Y:S01]  /*4d230*/  STL.64 [R1+0x6b0], R12 ;  /* 0x0006b00c01007387 */ /* 0x0001e20000100a00 */
[----:B------:R1:W-:Y:S03]  /*4d240*/  STL.64 [R1+0x6b8], R14 ;  /* 0x0006b80e01007387 */ /* 0x0003e60000100a00 */
        /* <DEDUP_REMOVED lines=10> */
[C---:B---3--:R-:W-:Y:S01]  /*4d2f0*/  HMMA.16816.F32 R24, R4.reuse, R24, R8 ;  /* 0x000000180418723c */ /* 0x048fe20000001808 */
[----:B----4-:R-:W-:Y:S01]  /*4d300*/  STL.64 [R1+0x59d0], R14 ;  /* 0x0059d00e01007387 */ /* 0x010fe20000100a00 */
[----:B--2---:R0:W-:Y:S03]  /*4d310*/  STL.64 [R1+0x59c8], R12 ;  /* 0x0059c80c01007387 */ /* 0x0041e60000100a00 */
[----:B0-----:R-:W2:Y:S01]  /*4d320*/  LDL.LU R12, [R1+0x370] ;  /* 0x00037000010c7983 */ /* 0x001ea20000300800 */
[----:B------:R-:W2:Y:S02]  /*4d330*/  LDL.LU R13, [R1+0x374] ;  /* 0x00037400010d7983 */ /* 0x000ea40000300800 */
[----:B------:R-:W2:Y:S02]  /*4d340*/  LDL.LU R14, [R1+0x378] ;  /* 0x00037800010e7983 */ /* 0x000ea40000300800 */
[----:B------:R-:W2:Y:S01]  /*4d350*/  LDL.LU R15, [R1+0x37c] ;  /* 0x00037c00010f7983 */ /* 0x000ea20000300800 */
[----:B------:R-:W3:Y:S01]  /*4d360*/  LDL.LU.64 R10, [R1+0x5a08] ;  /* 0x005a0800010a7983 */ /* 0x000ee20000300a00 */
[----:B------:R-:W3:Y:S11]  /*4d370*/  LDL.LU.64 R8, [R1+0x5a00] ;  /* 0x005a000001087983 */ /* 0x000ef60000300a00 */
[----:B------:R0:W-:Y:S02]  /*4d380*/  STL.64 [R1+0x6a0], R24 ;  /* 0x0006a01801007387 */ /* 0x0001e40000100a00 */
[----:B------:R1:W-:Y:S01]  /*4d390*/  STL.64 [R1+0x6a8], R26 ;  /* 0x0006a81a01007387 */ /* 0x0003e20000100a00 */
[----:B0-----:R-:W3:Y:S02]  /*4d3a0*/  LDL.LU.64 R24, [R1+0x59f8] ;  /* 0x0059f80001187983 */ /* 0x001ee40000300a00 */
[----:B---3--:R-:W-:Y:S01]  /*4d3b0*/  HMMA.16816.F32 R4, R4, R24, R8 ;  /* 0x000000180404723c */ /* 0x008fe20000001808 */
[----:B------:R-:W-:-:S02]  /*4d3c0*/  IMAD.MOV.U32 R2, RZ, RZ, R24 ;  /* 0x000000ffff027224 */ /* 0x000fc400078e0018 */
[----:B------:R-:W-:Y:S11]  /*4d3d0*/  IMAD.MOV.U32 R0, RZ, RZ, R25 ;  /* 0x000000ffff007224 */ /* 0x000ff600078e0019 */
[----:B------:R-:W-:Y:S09]  /*4d3e0*/  @!UPT UIADD3 URZ, URZ, URZ, URZ ;  /* 0x0000003f3f3ff290 */ /* 0x000ff2000fffe03f */
[----:B------:R0:W-:Y:S01]  /*4d3f0*/  STL.64 [R1+0x3a0], R4 ;  /* 0x0003a00401007387 */ /* 0x0001e20000100a00 */
[----:B------:R3:W-:Y:S02]  /*4d400*/  STL.64 [R1+0x3a8], R6 ;  /* 0x0003a80601007387 */ /* 0x0007e40000100a00 */
[----:B-1----:R-:W4:Y:S02]  /*4d410*/  LDL.LU.64 R26, [R1+0x59f0] ;  /* 0x0059f000011a7983 */ /* 0x002f240000300a00 */
[----:B------:R-:W4:Y:S01]  /*4d420*/  LDL.LU.64 R24, [R1+0x59e8] ;  /* 0x0059e80001187983 */ /* 0x000f220000300a00 */
[----:B0-----:R-:W2:Y:S01]  /*4d430*/  LDL.LU R4, [R1+0x330] ;  /* 0x0003300001047983 */ /* 0x001ea20000300800 */
[----:B------:R-:W2:Y:S02]  /*4d440*/  LDL.LU R5, [R1+0x334] ;  /* 0x0003340001057983 */ /* 0x000ea40000300800 */
[----:B---3--:R-:W3:Y:S02]  /*4d450*/  LDL.LU R6, [R1+0x338] ;  /* 0x0003380001067983 */ /* 0x008ee40000300800 */
[----:B------:R-:W3:Y:S01]  /*4d460*/  LDL.LU R7, [R1+0x33c] ;  /* 0x00033c0001077983 */ /* 0x000ee20000300800 */
[----:B------:R-:W2:Y:S01]  /*4d470*/  LDL.LU R8, [R1+0x340] ;  /* 0x0003400001087983 */ /* 0x000ea20000300800 */
[----:B------:R-:W2:Y:S02]  /*4d480*/  LDL.LU R9, [R1+0x344] ;  /* 0x0003440001097983 */ /* 0x000ea40000300800 */
[----:B------:R-:W2:Y:S02]  /*4d490*/  LDL.LU R10, [R1+0x348] ;  /* 0x00034800010a7983 */ /* 0x000ea40000300800 */
[----:B------:R-:W2:Y:S01]  /*4d4a0*/  LDL.LU R11, [R1+0x34c] ;  /* 0x00034c00010b7983 */ /* 0x000ea20000300800 */
        /* <DEDUP_REMOVED lines=16> */
[C---:B--2---:R-:W-:Y:S01]  /*4d5b0*/  HMMA.16816.F32 R12, R24.reuse, R20, R12 ;  /* 0x00000014180c723c */ /* 0x044fe2000000180c */
[----:B------:R-:W-:Y:S02]  /*4d5c0*/  IMAD.MOV.U32 R29, RZ, RZ, R20 ;  /* 0x000000ffff1d7224 */ /* 0x000fe400078e0014 */
[----:B-1----:R-:W-:Y:S11]  /*4d5d0*/  IMAD.MOV.U32 R23, RZ, RZ, R21 ;  /* 0x000000ffff177224 */ /* 0x002ff600078e0015 */
[----:B------:R-:W-:Y:S09]  /*4d5e0*/  @!UPT UIADD3 URZ, URZ, URZ, URZ ;  /* 0x0000003f3f3ff290 */ /* 0x000ff2000fffe03f */
[----:B------:R-:W-:Y:S01]  /*4d5f0*/  STL.64 [R1+0x360], R12 ;  /* 0x0003600c01007387 */ /* 0x000fe20000100a00 */
[----:B------:R0:W-:Y:S03]  /*4d600*/  STL.64 [R1+0x368], R14 ;  /* 0x0003680e01007387 */ /* 0x0001e60000100a00 */
[----:B0-----:R-:W4:Y:S01]  /*4d610*/  LDL.LU.64 R14, [R1+0x59b8] ;  /* 0x0059b800010e7983 */ /* 0x001f220000300a00 */
[----:B------:R-:W4:Y:S02]  /*4d620*/  LDL.LU.64 R12, [R1+0x59b0] ;  /* 0x0059b000010c7983 */ /* 0x000f240000300a00 */
[----:B------:R-:W2:Y:S02]  /*4d630*/  LDL.LU R22, [R1+0x59a8] ;  /* 0x0059a80001167983 */ /* 0x000ea40000300800 */
[----:B------:R-:W3:Y:S01]  /*4d640*/  LDL.LU.64 R20, [R1+0x59a0] ;  /* 0x0059a00001147983 */ /* 0x000ee20000300a00 */
[----:B--2---:R-:W-:Y:S01]  /*4d650*/  STL.64 [R1+0x5948], R22 ;  /* 0x0059481601007387 */ /* 0x004fe20000100a00 */
[----:B---3--:R0:W-:Y:S03]  /*4d660*/  STL.64 [R1+0x5940], R20 ;  /* 0x0059401401007387 */ /* 0x0081e60000100a00 */
[----:B0-----:R-:W2:Y:S01]  /*4d670*/  LDL.LU R20, [R1+0x580] ;  /* 0x0005800001147983 */ /* 0x001ea20000300800 */
[----:B------:R-:W2:Y:S02]  /*4d680*/  LDL.LU R21, [R1+0x584] ;  /* 0x0005840001157983 */ /* 0x000ea40000300800 */
[----:B------:R-:W3:Y:S02]  /*4d690*/  LDL.LU R22, [R1+0x588] ;  /* 0x0005880001167983 */ /* 0x000ee40000300800 */
[----:B------:R-:W3:Y:S01]  /*4d6a0*/  LDL.LU R23, [R1+0x58c] ;  /* 0x00058c0001177983 */ /* 0x000ee20000300800 */
[C---:B----4-:R-:W-:Y:S01]  /*4d6b0*/  HMMA.16816.F32 R12, R24.reuse, R16, R12 ;  /* 0x00000010180c723c */ /* 0x050fe2000000180c */
[----:B---3--:R-:W-:Y:S01]  /*4d6c0*/  STL.64 [R1+0x5958], R22 ;  /* 0x0059581601007387 */ /* 0x008fe20000100a00 */
[----:B--2---:R0:W-:Y:S03]  /*4d6d0*/  STL.64 [R1+0x5950], R20 ;  /* 0x0059501401007387 */ /* 0x0041e60000100a00 */
[----:B0-----:R-:W2:Y:S04]  /*4d6e0*/  LDL.64 R20, [R1+0x150] ;  /* 0x0001500001147983 */ /* 0x001ea80000100a00 */
[----:B--2---:R0:W-:Y:S04]  /*4d6f0*/  STL.64 [R1+0x5968], R20 ;  /* 0x0059681401007387 */ /* 0x0041e80000100a00 */
[----:B0-----:R-:W2:Y:S10]  /*4d700*/  LDL.64 R20, [R1+0x30] ;  /* 0x0000300001147983 */ /* 0x001eb40000100a00 */
[----:B------:R-:W-:Y:S02]  /*4d710*/  STL.64 [R1+0x350], R12 ;  /* 0x0003500c01007387 */ /* 0x000fe40000100a00 */
[----:B------:R0:W-:Y:S02]  /*4d720*/  STL.64 [R1+0x358], R14 ;  /* 0x0003580e01007387 */ /* 0x0001e40000100a00 */
[----:B0-----:R-:W3:Y:S01]  /*4d730*/  LDL.LU R15, [R1+0x5998] ;  /* 0x00599800010f7983 */ /* 0x001ee20000300800 */
[----:B------:R-:W4:Y:S02]  /*4d740*/  LDL.LU.64 R12, [R1+0x5990] ;  /* 0x00599000010c7983 */ /* 0x000f240000300a00 */
[----:B------:R0:W-:Y:S02]  /*4d750*/  STL.64 [R1+0x58c8], R16 ;  /* 0x0058c81001007387 */ /* 0x0001e40000100a00 */
[----:B------:R1:W-:Y:S01]  /*4d760*/  STL.64 [R1+0x5960], R18 ;  /* 0x0059601201007387 */ /* 0x0003e20000100a00 */
[----:B0-----:R-:W2:Y:S01]  /*4d770*/  LDL.LU R16, [R1+0x590] ;  /* 0x0005900001107983 */ /* 0x001ea20000300800 */
[----:B------:R-:W2:Y:S02]  /*4d780*/  LDL.LU R17, [R1+0x594] ;  /* 0x0005940001117983 */ /* 0x000ea40000300800 */
[----:B-1----:R-:W2:Y:S02]  /*4d790*/  LDL.LU R18, [R1+0x598] ;  /* 0x0005980001127983 */ /* 0x002ea40000300800 */
[----:B------:R-:W2:Y:S01]  /*4d7a0*/  LDL.LU R19, [R1+0x59c] ;  /* 0x00059c0001137983 */ /* 0x000ea20000300800 */
[C---:B----4-:R-:W-:Y:S01]  /*4d7b0*/  HMMA.16816.F32 R8, R24.reuse, R12, R8 ;  /* 0x0000000c1808723c */ /* 0x050fe20000001808 */
        /* <DEDUP_REMOVED lines=10> */
[----:B------:R-:W2:Y:S02]  /*4d860*/  LDL.LU.64 R8, [R1+0x5980] ;  /* 0x0059800001087983 */ /* 0x000ea40000300a00 */
[C---:B--2---:R-:W-:Y:S01]  /*4d870*/  HMMA.16816.F32 R4, R24.reuse, R8, R4 ;  /* 0x000000081804723c */ /* 0x044fe20000001804 */
[----:B----4-:R-:W-:Y:S01]  /*4d880*/  STL.64 [R1+0x5848], R10 ;  /* 0x0058480a01007387 */ /* 0x010fe20000100a00 */
[----:B------:R0:W-:Y:S11]  /*4d890*/  STL.64 [R1+0x5840], R8 ;  /* 0x0058400801007387 */ /* 0x0001f60000100a00 */
[----:B------:R-:W-:Y:S10]  /*4d8a0*/  @!UPT UIADD3 URZ, URZ, URZ, URZ ;  /* 0x0000003f3f3ff290 */ /* 0x000ff4000fffe03f */
[----:B------:R-:W-:Y:S01]  /*4d8b0*/  STL.64 [R1+0x330], R4 ;  /* 0x0003300401007387 */ /* 0x000fe20000100a00 */
[----:B------:R-:W-:Y:S02]  /*4d8c0*/  STL.64 [R1+0x338], R6 ;  /* 0x0003380601007387 */ /* 0x000fe40000100a00 */
[----:B------:R-:W1:Y:S01]  /*4d8d0*/  LDSM.16.MT88.4 R4, [R28+0x4000] ;  /* 0x004000001c04783b */ /* 0x000e620000004200 */
[----:B------:R-:W-:Y:S01]  /*4d8e0*/  HMMA.16816.F32 R16, R24, R20, R16 ;  /* 0x000000141810723c */ /* 0x000fe20000001810 */
[----:B0-----:R-:W2:Y:S02]  /*4d8f0*/  LDL.64 R8, [R1+0x140] ;  /* 0x0001400001087983 */ /* 0x001ea40000100a00 */
[----:B------:R-:W-:Y:S02]  /*4d900*/  STL [R1+0x5828], R28 ;  /* 0x0058281c01007387 */ /* 0x000fe40000100800 */
[----:B-1----:R-:W-:Y:S01]  /*4d910*/  STL.64 [R1+0x5740], R6 ;  /* 0x0057400601007387 */ /* 0x002fe20000100a00 */
[----:B------:R0:W-:Y:S11]  /*4d920*/  STL.64 [R1+0x5738], R4 ;  /* 0x0057380401007387 */ /* 0x0001f60000100a00 */
[----:B------:R-:W-:Y:S06]  /*4d930*/  @!UPT UIADD3 URZ, URZ, URZ, URZ ;  /* 0x0000003f3f3ff290 */ /* 0x000fec000fffe03f */
[----:B------:R-:W-:Y:S02]  /*4d940*/  STL.64 [R1+0x5a0], R16 ;  /* 0x0005a01001007387 */ /* 0x000fe40000100a00 */
[----:B------:R1:W-:Y:S02]  /*4d950*/  STL.64 [R1+0x5a8], R18 ;  /* 0x0005a81201007387 */ /* 0x0003e40000100a00 */
[----:B0-----:R-:W-:Y:S02]  /*4d960*/  IMAD.MOV.U32 R4, RZ, RZ, R2 ;  /* 0x000000ffff047224 */ /* 0x001fe400078e0002 */
[----:B------:R-:W-:Y:S01]  /*4d970*/  IMAD.MOV.U32 R5, RZ, RZ, R0 ;  /* 0x000000ffff057224 */ /* 0x000fe200078e0000 */
[----:B-1----:R-:W4:Y:S01]  /*4d980*/  LDL.LU.64 R18, [R1+0x5978] ;  /* 0x0059780001127983 */ /* 0x002f220000300a00 */
[----:B------:R-:W4:Y:S02]  /*4d990*/  LDL.LU.64 R16, [R1+0x5970] ;  /* 0x0059700001107983 */ /* 0x000f240000300a00 */
[----:B------:R-:W-:-:S02]  /*4d9a0*/  IMAD.MOV.U32 R2, RZ, RZ, R20 ;  /* 0x000000ffff027224 */ /* 0x000fc400078e0014 */
[----:B------:R-:W-:Y:S02]  /*4d9b0*/  IMAD.MOV.U32 R0, RZ, RZ, R21 ;  /* 0x000000ffff007224 */ /* 0x000fe400078e0015 */
[----:B------:R-:W4:Y:S03]  /*4d9c0*/  LDL.LU.64 R20, [R1+0x5968] ;  /* 0x0059680001147983 */ /* 0x000f260000300a00 */
[----:B------:R-:W-:Y:S02]  /*4d9d0*/  STL [R1+0x5830], R0 ;  /* 0x0058300001007387 */ /* 0x000fe40000100800 */
[----:B------:R-:W-:Y:S01]  /*4d9e0*/  STL [R1+0x582c], R2 ;  /* 0x00582c0201007387 */ /* 0x000fe20000100800 */
[----:B----4-:R-:W-:Y:S01]  /*4d9f0*/  HMMA.16816.F32 R16, R24, R20, R16 ;  /* 0x000000141810723c */ /* 0x010fe20000001810 */
[----:B------:R-:W-:Y:S02]  /*4da00*/  IMAD.MOV.U32 R6, RZ, RZ, R20 ;  /* 0x000000ffff067224 */ /* 0x000fe400078e0014 */
[----:B------:R-:W-:Y:S11]  /*4da10*/  IMAD.MOV.U32 R3, RZ, RZ, R21 ;  /* 0x000000ffff037224 */ /* 0x000ff600078e0015 */
[----:B------:R-:W-:Y:S09]  /*4da20*/  @!UPT UIADD3 URZ, URZ, URZ, URZ ;  /* 0x0000003f3f3ff290 */ /* 0x000ff2000fffe03f */
[----:B------:R-:W-:Y:S01]  /*4da30*/  STL.64 [R1+0x590], R16 ;  /* 0x0005901001007387 */ /* 0x000fe20000100a00 */
[----:B------:R0:W-:Y:S03]  /*4da40*/  STL.64 [R1+0x598], R18 ;  /* 0x0005981201007387 */ /* 0x0001e60000100a00 */
[----:B0-----:R-:W4:Y:S01]  /*4da50*/  LDL.LU.64 R18, [R1+0x5960] ;  /* 0x0059600001127983 */ /* 0x001f220000300a00 */
[----:B------:R-:W3:Y:S02]  /*4da60*/  LDL.LU.64 R22, [R1+0x5958] ;  /* 0x0059580001167983 */ /* 0x000ee40000300a00 */
[----:B------:R-:W3:Y:S02]  /*4da70*/  LDL.LU.64 R20, [R1+0x5950] ;  /* 0x0059500001147983 */ /* 0x000ee40000300a00 */
[----:B------:R-:W-:Y:S01]  /*4da80*/  STL [R1+0x5838], R3 ;  /* 0x0058380301007387 */ /* 0x000fe20000100800 */
[----:B------:R-:W-:Y:S01]  /*4da90*/  STL [R1+0x5834], R6 ;  /* 0x0058340601007387 */ /* 0x000fe20000100800 */
[----:B--2---:R-:W-:-:S02]  /*4daa0*/  IMAD.MOV.U32 R7, RZ, RZ, R9 ;  /* 0x000000ffff077224 */ /* 0x004fc400078e0009 */
[----:B------:R-:W-:Y:S01]  /*4dab0*/  IMAD.MOV.U32 R14, RZ, RZ, R8 ;  /* 0x000000ffff0e7224 */ /* 0x000fe200078e0008 */
[----:B---3--:R-:W-:Y:S11]  /*4dac0*/  HMMA.16816.F32 R20, R24, R8, R20 ;  /* 0x000000081814723c */ /* 0x008ff60000001814 */
[----:B------:R-:W-:Y:S11]  /*4dad0*/  @!UPT UIADD3 URZ, URZ, URZ, URZ ;  /* 0x0000003f3f3ff290 */ /* 0x000ff6000fffe03f */
[----:B------:R-:W-:Y:S01]  /*4dae0*/  @!UPT UIADD3 URZ, URZ, URZ, URZ ;  /* 0x0000003f3f3ff290 */ /* 0x000fe2000fffe03f */
[----:B------:R-:W-:Y:S01]  /*4daf0*/  STL.64 [R1+0x580], R20 ;  /* 0x0005801401007387 */ /* 0x000fe20000100a00 */
[----:B------:R0:W-:Y:S03]  /*4db00*/  STL.64 [R1+0x588], R22 ;  /* 0x0005881601007387 */ /* 0x0001e60000100a00 */
[----:B0-----:R-:W2:Y:S01]  /*4db10*/  LDL.LU.64 R22, [R1+0x5948] ;  /* 0x0059480001167983 */ /* 0x001ea20000300a00 */
[----:B------:R-:W3:Y:S02]  /*4db20*/  LDL.LU.64 R20, [R1+0x5940] ;  /* 0x0059400001147983 */ /* 0x000ee40000300a00 */
[----:B------:R-:W-:Y:S02]  /*4db30*/  STL [R1+0x5908], R7 ;  /* 0x0059080701007387 */ /* 0x000fe40000100800 */
[----:B------:R-:W-:Y:S01]  /*4db40*/  STL.64 [R1+0x5900], R4 ;  /* 0x0059000401007387 */ /* 0x000fe20000100a00 */
[----:B------:R-:W2:Y:S01]  /*4db50*/  LDL.LU R8, [R1+0x1e0] ;  /* 0x0001e00001087983 */ /* 0x000ea20000300800 */
        /* <DEDUP_REMOVED lines=15> */
[----:B0-----:R-:W-:-:S02]  /*4dc50*/  IMAD.MOV.U32 R8, RZ, RZ, R29 ;  /* 0x000000ffff087224 */ /* 0x001fc400078e001d */
[----:B------:R-:W-:Y:S01]  /*4dc60*/  IMAD.MOV.U32 R9, RZ, RZ, R23 ;  /* 0x000000ffff097224 */ /* 0x000fe200078e0017 */
[----:B--2---:R-:W-:Y:S01]  /*4dc70*/  STL.64 [R1+0x5918], R6 ;  /* 0x0059180601007387 */ /* 0x004fe20000100a00 */
[----:B------:R0:W-:Y:S02]  /*4dc80*/  STL.64 [R1+0x5910], R4 ;  /* 0x0059100401007387 */ /* 0x0001e40000100a00 */
[----:B0-----:R-:W-:Y:S02]  /*4dc90*/  IMAD.MOV.U32 R4, RZ, RZ, R22 ;  /* 0x000000ffff047224 */ /* 0x001fe400078e0016 */
[----:B------:R-:W-:-:S05]  /*4dca0*/  IMAD.MOV.U32 R5, RZ, RZ, R15 ;  /* 0x000000ffff057224 */ /* 0x000fca00078e000f */
[----:B------:R0:W-:Y:S04]  /*4dcb0*/  STL.64 [R1+0x5928], R4 ;  /* 0x0059280401007387 */ /* 0x0001e80000100a00 */
[----:B0-----:R-:W2:Y:S01]  /*4dcc0*/  LDL.64 R4, [R1+0x120] ;  /* 0x0001200001047983 */ /* 0x001ea20000100a00 */
[----:B------:R0:W-:Y:S03]  /*4dcd0*/  STL.64 [R1+0x5880], R8 ;  /* 0x0058800801007387 */ /* 0x0001e60000100a00 */
[----:B0-----:R-:W2:Y:S04]  /*4dce0*/  LDL.64 R8, [R1+0x10] ;  /* 0x0000100001087983 */ /* 0x001ea80000100a00 */
[----:B--2---:R0:W-:Y:S04]  /*4dcf0*/  STL.64 [R1+0x5898], R8 ;  /* 0x0058980801007387 */ /* 0x0041e80000100a00 */
[----:B0-----:R-:W2:Y:S01]  /*4dd00*/  LDL.LU R8, [R1+0x570] ;  /* 0x0005700001087983 */ /* 0x001ea20000300800 */
[----:B------:R-:W2:Y:S02]  /*4dd10*/  LDL.LU R9, [R1+0x574] ;  /* 0x0005740001097983 */ /* 0x000ea40000300800 */
[----:B------:R-:W2:Y:S02]  /*4dd20*/  LDL.LU R10, [R1+0x578] ;  /* 0x00057800010a7983 */ /* 0x000ea40000300800 */
[----:B------:R-:W2:Y:S02]  /*4dd30*/  LDL.LU R11, [R1+0x57c] ;  /* 0x00057c00010b7983 */ /* 0x000ea40000300800 */
[----:B---3--:R-:W-:Y:S01]  /*4dd40*/  IMAD.MOV.U32 R15, RZ, RZ, R21 ;  /* 0x000000ffff0f7224 */ /* 0x008fe200078e0015 */
[----:B------:R-:W-:Y:S01]  /*4dd50*/  STL [R1+0x583c], R14 ;  /* 0x00583c0e01007387 */ /* 0x000fe20000100800 */
[----:B--2---:R-:W-:Y:S11]  /*4dd60*/  HMMA.16816.F32 R8, R24, R20, R8 ;  /* 0x000000141808723c */ /* 0x004ff60000001808 */
[----:B------:R-:W-:Y:S11]  /*4dd70*/  @!UPT UIADD3 URZ, URZ, URZ, URZ ;  /* 0x0000003f3f3ff290 */ /* 0x000ff6000fffe03f */
[----:B------:R-:W-:Y:S01]  /*4dd80*/  @!UPT UIADD3 URZ, URZ, URZ, URZ ;  /* 0x0000003f3f3ff290 */ /* 0x000fe2000fffe03f */
[----:B------:R-:W-:Y:S01]  /*4dd90*/  STL.64 [R1+0x570], R8 ;  /* 0x0005700801007387 */ /* 0x000fe20000100a00 */
[----:B------:R-:W-:Y:S02]  /*4dda0*/  STL.64 [R1+0x578], R10 ;  /* 0x0005780a01007387 */ /* 0x000fe40000100a00 */
[----:B------:R-:W-:Y:S02]  /*4ddb0*/  STL [R1+0x58e8], R15 ;  /* 0x0058e80f01007387 */ /* 0x000fe40000100800 */
[----:B------:R0:W-:Y:S02]  /*4ddc0*/  STL.64 [R1+0x58e0], R12 ;  /* 0x0058e00c01007387 */ /* 0x0001e40000100a00 */
[----:B0-----:R-:W2:Y:S01]  /*4ddd0*/  LDL.LU R12, [R1+0x530] ;  /* 0x00053000010c7983 */ /* 0x001ea20000300800 */
[----:B------:R-:W2:Y:S02]  /*4dde0*/  LDL.LU R13, [R1+0x534] ;  /* 0x00053400010d7983 */ /* 0x000ea40000300800 */
[----:B------:R-:W3:Y:S02]  /*4ddf0*/  LDL.LU R14, [R1+0x538] ;  /* 0x00053800010e7983 */ /* 0x000ee40000300800 */
[----:B------:R-:W3:Y:S02]  /*4de00*/  LDL.LU R15, [R1+0x53c] ;  /* 0x00053c00010f7983 */ /* 0x000ee40000300800 */
[----:B---3--:R-:W-:Y:S01]  /*4de10*/  STL.64 [R1+0x58f8], R14 ;  /* 0x0058f80e01007387 */ /* 0x008fe20000100a00 */
[----:B--2---:R0:W-:Y:S03]  /*4de20*/  STL.64 [R1+0x58f0], R12 ;  /* 0x0058f00c01007387 */ /* 0x0041e60000100a00 */
[----:B0-----:R-:W2:Y:S04]  /*4de30*/  LDL.64 R12, [R1+0x100] ;  /* 0x00010000010c7983 */ /* 0x001ea80000100a00 */
[----:B--2---:R0:W-:Y:S04]  /*4de40*/  STL.64 [R1+0x5920], R12 ;  /* 0x0059200c01007387 */ /* 0x0041e80000100a00 */
        /* <DEDUP_REMOVED lines=14> */
[----:B------:R-:W4:Y:S02]  /*4df30*/  LDL.LU R18, [R1+0x528] ;  /* 0x0005280001127983 */ /* 0x000f240000300800 */
[----:B------:R-:W4:Y:S02]  /*4df40*/  LDL.LU R19, [R1+0x52c] ;  /* 0x00052c0001137983 */ /* 0x000f240000300800 */
[----:B------:R-:W-:-:S02]  /*4df50*/  IMAD.MOV.U32 R29, RZ, RZ, R20 ;  /* 0x000000ffff1d7224 */ /* 0x000fc400078e0014 */
[----:B------:R-:W-:Y:S02]  /*4df60*/  IMAD.MOV.U32 R2, RZ, RZ, R4 ;  /* 0x000000ffff027224 */ /* 0x000fe400078e0004 */
[----:B------:R-:W-:Y:S01]  /*4df70*/  IMAD.MOV.U32 R28, RZ, RZ, R5 ;  /* 0x000000ffff1c7224 */ /* 0x000fe200078e0005 */
[C---:B--2---:R-:W-:Y:S01]  /*4df80*/  HMMA.16816.F32 R12, R24.reuse, R4, R12 ;  /* 0x00000004180c723c */ /* 0x044fe2000000180c */
[----:B----4-:R-:W-:Y:S01]  /*4df90*/  STL.64 [R1+0x58d8], R18 ;  /* 0x0058d81201007387 */ /* 0x010fe20000100a00 */
[----:B---3--:R0:W-:Y:S03]  /*4dfa0*/  STL.64 [R1+0x58d0], R16 ;  /* 0x0058d01001007387 */ /* 0x0081e60000100a00 */
[----:B0-----:R-:W2:Y:S01]  /*4dfb0*/  LDL.64 R16, [R1+0xf0] ;  /* 0x0000f00001107983 */ /* 0x001ea20000100a00 */
[----:B------:R0:W-:Y:S03]  /*4dfc0*/  STL.64 [R1+0x58c0], R8 ;  /* 0x0058c00801007387 */ /* 0x0001e60000100a00 */
[----:B0-----:R-:W3:Y:S01]  /*4dfd0*/  LDL.64 R8, [R1+0xe0] ;  /* 0x0000e00001087983 */ /* 0x001ee20000100a00 */
[----:B------:R-:W4:Y:S02]  /*4dfe0*/  LDL.LU R20, [R1+0x320] ;  /* 0x0003200001147983 */ /* 0x000f240000300800 */
[----:B------:R-:W4:Y:S02]  /*4dff0*/  LDL.LU R21, [R1+0x324] ;  /* 0x0003240001157983 */ /* 0x000f240000300800 */
[----:B------:R-:W4:Y:S01]  /*4e000*/  LDL.LU R22, [R1+0x328] ;  /* 0x0003280001167983 */ /* 0x000f220000300800 */
[----:B------:R-:W4:Y:S08]  /*4e010*/  LDL.LU R23, [R1+0x32c] ;  /* 0x00032c0001177983 */ /* 0x000f300000300800 */
[----:B------:R-:W-:Y:S02]  /*4e020*/  STL.64 [R1+0x560], R12 ;  /* 0x0005600c01007387 */ /* 0x000fe40000100a00 */
[----:B------:R0:W-:Y:S02]  /*4e030*/  STL.64 [R1+0x568], R14 ;  /* 0x0005680e01007387 */ /* 0x0001e40000100a00 */
[----:B0-----:R-:W2:Y:S01]  /*4e040*/  LDL.LU.64 R14, [R1+0x5938] ;  /* 0x00593800010e7983 */ /* 0x001ea20000300a00 */
[----:B------:R-:W2:Y:S02]  /*4e050*/  LDL.LU.64 R12, [R1+0x5930] ;  /* 0x00593000010c7983 */ /* 0x000ea40000300a00 */
[----:B------:R-:W2:Y:S02]  /*4e060*/  LDL.LU.64 R4, [R1+0x5928] ;  /* 0x0059280001047983 */ /* 0x000ea40000300a00 */
[C---:B--2---:R-:W-:Y:S01]  /*4e070*/  HMMA.16816.F32 R4, R24.reuse, R4, R12 ;  /* 0x000000041804723c */ /* 0x044fe2000000180c */
[----:B------:R-:W2:Y:S11]  /*4e080*/  LDL.LU.64 R12, [R1+0x5920] ;  /* 0x00592000010c7983 */ /* 0x000eb60000300a00 */
[----:B------:R-:W-:Y:S11]  /*4e090*/  @!UPT UIADD3 URZ, URZ, URZ, URZ ;  /* 0x0000003f3f3ff290 */ /* 0x000ff6000fffe03f */
[----:B------:R-:W-:Y:S01]  /*4e0a0*/  STL.64 [R1+0x550], R4 ;  /* 0x0005500401007387 */ /* 0x000fe20000100a00 */
[----:B------:R0:W-:Y:S03]  /*4e0b0*/  STL.64 [R1+0x558], R6 ;  /* 0x0005580601007387 */ /* 0x0001e60000100a00 */
[----:B0-----:R-:W3:Y:S01]  /*4e0c0*/  LDL.LU.64 R6, [R1+0x5918] ;  /* 0x0059180001067983 */ /* 0x001ee20000300a00 */
[----:B------:R-:W3:Y:S02]  /*4e0d0*/  LDL.LU.64 R4, [R1+0x5910] ;  /* 0x0059100001047983 */ /* 0x000ee40000300a00 */
[----:B--2---:R-:W-:Y:S01]  /*4e0e0*/  IMAD.MOV.U32 R0, RZ, RZ, R13 ;  /* 0x000000ffff007224 */ /* 0x004fe200078e000d */
[C---:B---3--:R-:W-:Y:S11]  /*4e0f0*/  HMMA.16816.F32 R4, R24.reuse, R12, R4 ;  /* 0x0000000c1804723c */ /* 0x048ff60000001804 */
[----:B------:R-:W-:Y:S11]  /*4e100*/  @!UPT UIADD3 URZ, URZ, URZ, URZ ;  /* 0x0000003f3f3ff290 */ /* 0x000ff6000fffe03f */
[----:B------:R-:W-:Y:S01]  /*4e110*/  @!UPT UIADD3 URZ, URZ, URZ, URZ ;  /* 0x0000003f3f3ff290 */ /* 0x000fe2000fffe03f */
[----:B------:R-:W-:Y:S01]  /*4e120*/  STL.64 [R1+0x540], R4 ;  /* 0x0005400401007387 */ /* 0x000fe20000100a00 */
[----:B------:R0:W-:Y:S03]  /*4e130*/  STL.64 [R1+0x548], R6 ;  /* 0x0005480601007387 */ /* 0x0001e60000100a00 */
[----:B0-----:R-:W2:Y:S01]  /*4e140*/  LDL.LU R7, [R1+0x5908] ;  /* 0x0059080001077983 */ /* 0x001ea20000300800 */
[----:B------:R-:W4:Y:S02]  /*4e150*/  LDL.LU.64 R4, [R1+0x5900] ;  /* 0x0059000001047983 */ /* 0x000f240000300a00 */
[----:B------:R-:W-:Y:S02]  /*4e160*/  IMAD.MOV.U32 R6, RZ, RZ, R12 ;  /* 0x000000ffff067224 */ /* 0x000fe400078e000c */
[----:B------:R-:W3:Y:S01]  /*4e170*/  LDL.LU.64 R14, [R1+0x58f8] ;  /* 0x0058f800010e7983 */ /* 0x000ee20000300a00 */
[----:B------:R-:W3:Y:S02]  /*4e180*/  LDL.LU.64 R12, [R1+0x58f0] ;  /* 0x0058f000010c7983 */ /* 0x000ee40000300a00 */
[C---:B---3--:R-:W-:Y:S11]  /*4e190*/  HMMA.16816.F32 R12, R24.reuse, R16, R12 ;  /* 0x00000010180c723c */ /* 0x048ff6000000180c */
[----:B------:R-:W-:Y:S11]  /*4e1a0*/  @!UPT UIADD3 URZ, URZ, URZ, URZ ;  /* 0x0000003f3f3ff290 */ /* 0x000ff6000fffe03f */
[----:B------:R-:W-:Y:S01]  /*4e1b0*/  @!UPT UIADD3 URZ, URZ, URZ, URZ ;  /* 0x0000003f3f3ff290 */ /* 0x000fe2000fffe03f */
[----:B------:R-:W-:Y:S01]  /*4e1c0*/  STL.64 [R1+0x530], R12 ;  /* 0x0005300c01007387 */ /* 0x000fe20000100a00 */
[----:B------:R0:W-:Y:S03]  /*4e1d0*/  STL.64 [R1+0x538], R14 ;  /* 0x0005380e01007387 */ /* 0x0001e60000100a00 */
[----:B0-----:R-:W3:Y:S01]  /*4e1e0*/  LDL.LU R15, [R1+0x58e8] ;  /* 0x0058e800010f7983 */ /* 0x001ee20000300800 */
[----:B------:R-:W2:Y:S02]  /*4e1f0*/  LDL.LU.64 R12, [R1+0x58e0] ;  /* 0x0058e000010c7983 */ /* 0x000ea40000300a00 */
[----:B------:R-:W-:Y:S02]  /*4e200*/  IMAD.MOV.U32 R14, RZ, RZ, R16 ;  /* 0x000000ffff0e7224 */ /* 0x000fe400078e0010 */
[----:B------:R-:W-:Y:S01]  /*4e210*/  IMAD.MOV.U32 R3, RZ, RZ, R17 ;  /* 0x000000ffff037224 */ /* 0x000fe200078e0011 */
[----:B------:R-:W4:Y:S01]  /*4e220*/  LDL.LU.64 R18, [R1+0x58d8] ;  /* 0x0058d80001127983 */ /* 0x000f220000300a00 */
[----:B------:R-:W4:Y:S03]  /*4e230*/  LDL.LU.64 R16, [R1+0x58d0] ;  /* 0x0058d00001107983 */ /* 0x000f260000300a00 */
[----:B---3--:R-:W-:Y:S01]  /*4e240*/  STL.64 [R1+0x5878], R14 ;  /* 0x0058780e01007387 */ /* 0x008fe20000100a00 */
[----:B--2---:R0:W-:Y:S03]  /*4e250*/  STL.64 [R1+0x5870], R12 ;  /* 0x0058700c01007387 */ /* 0x0041e60000100a00 */
[----:B0-----:R-:W2:Y:S01]  /*4e260*/  LDL.LU R12, [R1+0x200] ;  /* 0x00020000010c7983 */ /* 0x001ea20000300800 */
[----:B------:R-:W2:Y:S02]  /*4e270*/  LDL.LU R13, [R1+0x204] ;  /* 0x00020400010d7983 */ /* 0x000ea40000300800 */
[----:B------:R-:W3:Y:S02]  /*4e280*/  LDL.LU R14, [R1+0x208] ;  /* 0x00020800010e7983 */ /* 0x000ee40000300800 */
[----:B------:R-:W3:Y:S01]  /*4e290*/  LDL.LU R15, [R1+0x20c] ;  /* 0x00020c00010f7983 */ /* 0x000ee20000300800 */
[C---:B----4-:R-:W-:Y:S01]  /*4e2a0*/  HMMA.16816.F32 R16, R24.reuse, R8, R16 ;  /* 0x000000081810723c */ /* 0x050fe20000001810 */
[----:B---3--:R-:W-:Y:S01]  /*4e2b0*/  STL.64 [R1+0x5890], R14 ;  /* 0x0058900e01007387 */ /* 0x008fe20000100a00 */
[----:B--2---:R0:W-:Y:S03]  /*4e2c0*/  STL.64 [R1+0x5888], R12 ;  /* 0x0058880c01007387 */ /* 0x0041e60000100a00 */
[----:B0-----:R-:W2:Y:S01]  /*4e2d0*/  LDL.LU R12, [R1+0x210] ;  /* 0x00021000010c7983 */ /* 0x001ea20000300800 */
[----:B------:R-:W2:Y:S02]  /*4e2e0*/  LDL.LU R13, [R1+0x214] ;  /* 0x00021400010d7983 */ /* 0x000ea40000300800 */
[----:B------:R-:W3:Y:S02]  /*4e2f0*/  LDL.LU R14, [R1+0x218] ;  /* 0x00021800010e7983 */ /* 0x000ee40000300800 */
[----:B------:R-:W3:Y:S01]  /*4e300*/  LDL.LU R15, [R1+0x21c] ;  /* 0x00021c00010f7983 */ /* 0x000ee20000300800 */
[----:B------:R-:W-:Y:S01]  /*4e310*/  HMMA.16816.F32 R24, R24, R4, R20 ;  /* 0x000000041818723c */ /* 0x000fe20000001814 */
[----:B---3--:R-:W-:Y:S01]  /*4e320*/  STL.64 [R1+0x58a8], R14 ;  /* 0x0058a80e01007387 */ /* 0x008fe20000100a00 */
[----:B--2---:R0:W-:Y:S03]  /*4e330*/  STL.64 [R1+0x58a0], R12 ;  /* 0x0058a00c01007387 */ /* 0x0041e60000100a00 */
[----:B0-----:R-:W2:Y:S01]  /*4e340*/  LDL.LU R12, [R1+0x220] ;  /* 0x00022000010c7983 */ /* 0x001ea20000300800 */
[----:B------:R-:W2:Y:S02]  /*4e350*/  LDL.LU R13, [R1+0x224] ;  /* 0x00022400010d7983 */ /* 0x000ea40000300800 */
[----:B------:R-:W2:Y:S02]  /*4e360*/  LDL.LU R14, [R1+0x228] ;  /* 0x00022800010e7983 */ /* 0x000ea40000300800 */
[----:B------:R-:W2:Y:S02]  /*4e370*/  LDL.LU R15, [R1+0x22c] ;  /* 0x00022c00010f7983 */ /* 0x000ea40000300800 */
[----:B------:R0:W-:Y:S01]  /*4e380*/  STL.64 [R1+0x520], R16 ;  /* 0x0005201001007387 */ /* 0x0001e20000100a00 */
[----:B------:R1:W-:Y:S03]  /*4e390*/  STL.64 [R1+0x528], R18 ;  /* 0x0005281201007387 */ /* 0x0003e60000100a00 */
[----:B0-----:R-:W3:Y:S01]  /*4e3a0*/  LDL.LU.64 R16, [R1+0x58c8] ;  /* 0x0058c80001107983 */ /* 0x001ee20000300a00 */
[----:B-1----:R-:W-:-:S02]  /*4e3b0*/  IMAD.MOV.U32 R19, RZ, RZ, R8 ;  /* 0x000000ffff137224 */ /* 0x002fc400078e0008 */
[----:B------:R-:W-:Y:S02]  /*4e3c0*/  IMAD.MOV.U32 R18, RZ, RZ, R9 ;  /* 0x000000ffff127224 */ /* 0x000fe400078e0009 */
[----:B------:R-:W2:Y:S01]  /*4e3d0*/  LDL.LU.64 R8, [R1+0x58c0] ;  /* 0x0058c00001087983 */ /* 0x000ea20000300a00 */
[----:B------:R-:W2:Y:S02]  /*4e3e0*/  LDL.LU.64 R22, [R1+0x58b8] ;  /* 0x0058b80001167983 */ /* 0x000ea40000300a00 */
[----:B------:R-:W2:Y:S02]  /*4e3f0*/  LDL.LU.64 R20, [R1+0x58b0] ;  /* 0x0058b00001147983 */ /* 0x000ea40000300a00 */
[----:B------:R0:W-:Y:S01]  /*4e400*/  STL.64 [R1+0x320], R24 ;  /* 0x0003201801007387 */ /* 0x0001e20000100a00 */
[----:B------:R1:W-:Y:S04]  /*4e410*/  STL.64 [R1+0x328], R26 ;  /* 0x0003281a01007387 */ /* 0x0003e80000100a00 */
[----:B0-----:R-:W4:Y:S01]  /*4e420*/  LDL.LU R24, [R1+0x1d0] ;  /* 0x0001d00001187983 */ /* 0x001f220000300800 */
[----:B------:R-:W4:Y:S02]  /*4e430*/  LDL.LU R25, [R1+0x1d4] ;  /* 0x0001d40001197983 */ /* 0x000f240000300800 */
[----:B-1----:R-:W4:Y:S02]  /*4e440*/  LDL.LU R26, [R1+0x1d8] ;  /* 0x0001d800011a7983 */ /* 0x002f240000300800 */
[----:B------:R-:W4:Y:S01]  /*4e450*/  LDL.LU R27, [R1+0x1dc] ;  /* 0x0001dc00011b7983 */ /* 0x000f220000300800 */
[----:B------:R-:W-:Y:S01]  /*4e460*/  STL.64 [R1+0x5750], R4 ;  /* 0x0057500401007387 */ /* 0x000fe20000100a00 */
[C---:B--2---:R-:W-:Y:S03]  /*4e470*/  HMMA.16816.F32 R8, R20.reuse, R8, R12 ;  /* 0x000000081408723c */ /* 0x044fe6000000180c */
[----:B------:R-:W2:Y:S01]  /*4e480*/  LDL.LU.64 R14, [R1+0x58a8] ;  /* 0x0058a800010e7983 */ /* 0x000ea20000300a00 */
[----:B------:R-:W2:Y:S11]  /*4e490*/  LDL.LU.64 R12, [R1+0x58a0] ;  /* 0x0058a000010c7983 */ /* 0x000eb60000300a00 */
[----:B------:R-:W-:Y:S08]  /*4e4a0*/  @!UPT UIADD3 URZ, URZ, URZ, URZ ;  /* 0x0000003f3f3ff290 */ /* 0x000ff0000fffe03f */
        /* <DEDUP_REMOVED lines=18> */
[----:B0-----:R-:W3:Y:S01]  /*4e5d0*/  LDL.LU.64 R10, [R1+0x5868] ;  /* 0x00586800010a7983 */ /* 0x001ee20000300a00 */
[----:B------:R-:W3:Y:S02]  /*4e5e0*/  LDL.LU.64 R8, [R1+0x5860] ;  /* 0x0058600001087983 */ /* 0x000ee40000300a00 */
[C---:B---3--:R-:W-:Y:S11]  /*4e5f0*/  HMMA.16816.F32 R8, R20.reuse, R16, R8 ;  /* 0x000000101408723c */ /* 0x048ff60000001808 */
[----:B------:R-:W-:Y:S11]  /*4e600*/  @!UPT UIADD3 URZ, URZ, URZ, URZ ;  /* 0x0000003f3f3ff290 */ /* 0x000ff6000fffe03f */
[----:B------:R-:W-:Y:S01]  /*4e610*/  @!UPT UIADD3 URZ, URZ, URZ, URZ ;  /* 0x0000003f3f3ff290 */ /* 0x000fe2000fffe03f */
[----:B------:R-:W-:Y:S01]  /*4e620*/  STL.64 [R1+0x1f0], R8 ;  /* 0x0001f00801007387 */ /* 0x000fe20000100a00 */
[----:B------:R0:W-:Y:S03]  /*4e630*/  STL.64 [R1+0x1f8], R10 ;  /* 0x0001f80a01007387 */ /* 0x0001e60000100a00 */
[----:B0-----:R-:W2:Y:S01]  /*4e640*/  LDL.LU.64 R10, [R1+0x5858] ;  /* 0x00585800010a7983 */ /* 0x001ea20000300a00 */
[----:B------:R-:W2:Y:S02]  /*4e650*/  LDL.LU.64 R8, [R1+0x5850] ;  /* 0x0058500001087983 */ /* 0x000ea40000300a00 */
[----:B------:R-:W-:Y:S01]  /*4e660*/  STL.64 [R1+0x5700], R16 ;  /* 0x0057001001007387 */ /* 0x000fe20000100a00 */
[C---:B--2---:R-:W-:Y:S11]  /*4e670*/  HMMA.16816.F32 R8, R20.reuse, R12, R8 ;  /* 0x0000000c1408723c */ /* 0x044ff60000001808 */
[----:B------:R-:W-:Y:S11]  /*4e680*/  @!UPT UIADD3 URZ, URZ, URZ, URZ ;  /* 0x0000003f3f3ff290 */ /* 0x000ff6000fffe03f */
[----:B------:R-:W-:Y:S01]  /*4e690*/  @!UPT UIADD3 URZ, URZ, URZ, URZ ;  /* 0x0000003f3f3ff290 */ /* 0x000fe2000fffe03f */
[----:B------:R-:W-:Y:S01]  /*4e6a0*/  STL.64 [R1+0x1e0], R8 ;  /* 0x0001e00801007387 */ /* 0x000fe20000100a00 */
[----:B------:R0:W-:Y:S03]  /*4e6b0*/  STL.64 [R1+0x1e8], R10 ;  /* 0x0001e80a01007387 */ /* 0x0001e60000100a00 */
[----:B0-----:R-:W2:Y:S01]  /*4e6c0*/  LDL.LU.64 R10, [R1+0x5848] ;  /* 0x00584800010a7983 */ /* 0x001ea20000300a00 */
[----:B------:R-:W4:Y:S02]  /*4e6d0*/  LDL.LU.64 R8, [R1+0x5840] ;  /* 0x0058400001087983 */ /* 0x000f240000300a00 */
[----:B------:R-:W3:Y:S01]  /*4e6e0*/  LDL.64 R16, [R1] ;  /* 0x0000000001107983 */ /* 0x000ee20000100a00 */
[----:B----4-:R-:W-:Y:S01]  /*4e6f0*/  HMMA.16816.F32 R24, R20, R8, R24 ;  /* 0x000000081418723c */ /* 0x010fe20000001818 */
[----:B---3--:R0:W-:Y:S01]  /*4e700*/  STL.64 [R1+0x5708], R16 ;  /* 0x0057081001007387 */ /* 0x0081e20000100a00 */
[----:B------:R-:W-:Y:S02]  /*4e710*/  STL.64 [R1+0x56f8], R12 ;  /* 0x0056f80c01007387 */ /* 0x000fe40000100a00 */
[----:B--2---:R-:W-:Y:S02]  /*4e720*/  STL.64 [R1+0x5718], R10 ;  /* 0x0057180a01007387 */ /* 0x004fe40000100a00 */
[----:B------:R-:W-:Y:S02]  /*4e730*/  STL.64 [R1+0x5710], R8 ;  /* 0x0057100801007387 */ /* 0x000fe40000100a00 */
[----:B0-----:R-:W-:-:S02]  /*4e740*/  IMAD.MOV.U32 R16, RZ, RZ, R5 ;  /* 0x000000ffff107224 */ /* 0x001fc400078e0005 */
[----:B------:R-:W-:Y:S11]  /*4e750*/  IMAD.MOV.U32 R17, RZ, RZ, R4 ;  /* 0x000000ffff117224 */ /* 0x000ff600078e0004 */
[----:B------:R-:W-:Y:S02]  /*4e760*/  @!UPT UIADD3 URZ, URZ, URZ, URZ ;  /* 0x0000003f3f3ff290 */ /* 0x000fe4000fffe03f */
[----:B------:R-:W-:Y:S01]  /*4e770*/  STL.64 [R1+0x1d0], R24 ;  /* 0x0001d01801007387 */ /* 0x000fe20000100a00 */
[----:B------:R-:W-:Y:S02]  /*4e780*/  STL.64 [R1+0x1d8], R26 ;  /* 0x0001d81a01007387 */ /* 0x000fe40000100a00 */
[----:B------:R0:W-:Y:S02]  /*4e790*/  STL.64 [R1+0x5720], R16 ;  /* 0x0057201001007387 */ /* 0x0001e40000100a00 */
[----:B0-----:R-:W2:Y:S01]  /*4e7a0*/  LDL.64 R16, [R1+0x20] ;  /* 0x0000200001107983 */ /* 0x001ea20000100a00 */
[----:B------:R-:W-:Y:S02]  /*4e7b0*/  IMAD.MOV.U32 R4, RZ, RZ, R19 ;  /* 0x000000ffff047224 */ /* 0x000fe400078e0013 */
[----:B------:R-:W-:Y:S01]  /*4e7c0*/  IMAD.MOV.U32 R5, RZ, RZ, R18 ;  /* 0x000000ffff057224 */ /* 0x000fe200078e0012 */
[----:B--2---:R0:W-:Y:S01]  /*4e7d0*/  STL.64 [R1+0x5748], R16 ;  /* 0x0057481001007387 */ /* 0x0041e20000100a00 */
[----:B------:R-:W2:Y:S02]  /*4e7e0*/  LDL.LU R8, [R1+0x470] ;  /* 0x0004700001087983 */ /* 0x000ea40000300800 */
[----:B------:R-:W2:Y:S02]  /*4e7f0*/  LDL.LU R9, [R1+0x474] ;  /* 0x0004740001097983 */ /* 0x000ea40000300800 */
[----:B------:R-:W3:Y:S01]  /*4e800*/  LDL.LU R10, [R1+0x478] ;  /* 0x00047800010a7983 */ /* 0x000ee20000300800 */
[----:B------:R-:W3:Y:S01]  /*4e810*/  LDL.LU R11, [R1+0x47c] ;  /* 0x00047c00010b7983 */ /* 0x000ee20000300800 */
[----:B------:R1:W-:Y:S03]  /*4e820*/  STL.64 [R1+0x5768], R4 ;  /* 0x0057680401007387 */ /* 0x0003e60000100a00 */
[----:B0-----:R-:W4:Y:S01]  /*4e830*/  LDL.LU R16, [R1+0x690] ;  /* 0x0006900001107983 */ /* 0x001f220000300800 */
[----:B------:R-:W4:Y:S02]  /*4e840*/  LDL.LU R17, [R1+0x694] ;  /* 0x0006940001117983 */ /* 0x000f240000300800 */
[----:B------:R-:W2:Y:S02]  /*4e850*/  LDL.LU R18, [R1+0x698] ;  /* 0x0006980001127983 */ /* 0x000ea40000300800 */
[----:B------:R-:W2:Y:S02]  /*4e860*/  LDL.LU R19, [R1+0x69c] ;  /* 0x00069c0001137983 */ /* 0x000ea40000300800 */
[----:B-1----:R-:W-:-:S02]  /*4e870*/  IMAD.MOV.U32 R4, RZ, RZ, R14 ;  /* 0x000000ffff047224 */ /* 0x002fc400078e000e */
[----:B------:R-:W-:Y:S01]  /*4e880*/  IMAD.MOV.U32 R5, RZ, RZ, R3 ;  /* 0x000000ffff057224 */ /* 0x000fe200078e0003 */
[----:B------:R-:W3:Y:S01]  /*4e890*/  LDL.LU R14, [R1+0x583c] ;  /* 0x00583c00010e7983 */ /* 0x000ee20000300800 */
[----:B------:R-:W3:Y:S03]  /*4e8a0*/  LDL.LU R3, [R1+0x5838] ;  /* 0x0058380001037983 */ /* 0x000ee60000300800 */
[----:B------:R-:W-:Y:S04]  /*4e8b0*/  STL.64 [R1+0x5780], R4 ;  /* 0x0057800401007387 */ /* 0x000fe80000100a00 */
[----:B--2---:R-:W-:Y:S01]  /*4e8c0*/  STL.64 [R1+0x5760], R18 ;  /* 0x0057601201007387 */ /* 0x004fe20000100a00 */
[----:B----4-:R0:W-:Y:S03]  /*4e8d0*/  STL.64 [R1+0x5758], R16 ;  /* 0x0057581001007387 */ /* 0x0101e60000100a00 */
[----:B0-----:R-:W2:Y:S01]  /*4e8e0*/  LDL.LU R16, [R1+0x510] ;  /* 0x0005100001107983 */ /* 0x001ea20000300800 */
[----:B------:R-:W2:Y:S02]  /*4e8f0*/  LDL.LU R17, [R1+0x514] ;  /* 0x0005140001117983 */ /* 0x000ea40000300800 */
[----:B------:R-:W4:Y:S02]  /*4e900*/  LDL.LU R18, [R1+0x518] ;  /* 0x0005180001127983 */ /* 0x000f240000300800 */
[----:B------:R-:W4:Y:S02]  /*4e910*/  LDL.LU R19, [R1+0x51c] ;  /* 0x00051c0001137983 */ /* 0x000f240000300800 */
[----:B------:R-:W-:-:S02]  /*4e920*/  IMAD.MOV.U32 R4, RZ, RZ, R6 ;  /* 0x000000ffff047224 */ /* 0x000fc400078e0006 */
[----:B------:R-:W-:Y:S01]  /*4e930*/  IMAD.MOV.U32 R5, RZ, RZ, R0 ;  /* 0x000000ffff057224 */ /* 0x000fe200078e0000 */
[----:B------:R-:W3:Y:S01]  /*4e940*/  LDL.LU R6, [R1+0x5834] ;  /* 0x0058340001067983 */ /* 0x000ee20000300800 */
[----:B------:R-:W3:Y:S03]  /*4e950*/  LDL.LU R0, [R1+0x5830] ;  /* 0x0058300001007983 */ /* 0x000ee60000300800 */
[----:B------:R-:W-:Y:S04]  /*4e960*/  STL.64 [R1+0x5798], R4 ;  /* 0x0057980401007387 */ /* 0x000fe80000100a00 */
[----:B----4-:R-:W-:Y:S01]  /*4e970*/  STL.64 [R1+0x5778], R18 ;  /* 0x0057781201007387 */ /* 0x010fe20000100a00 */
[----:B--2---:R0:W-:Y:S03]  /*4e980*/  STL.64 [R1+0x5770], R16 ;  /* 0x0057701001007387 */ /* 0x0041e60000100a00 */
[----:B0-----:R-:W2:Y:S01]  /*4e990*/  LDL.LU R16, [R1+0x7a0] ;  /* 0x0007a00001107983 */ /* 0x001ea20000300800 */
[----:B------:R-:W2:Y:S02]  /*4e9a0*/  LDL.LU R17, [R1+0x7a4] ;  /* 0x0007a40001117983 */ /* 0x000ea40000300800 */
[----:B------:R-:W4:Y:S02]  /*4e9b0*/  LDL.LU R18, [R1+0x7a8] ;  /* 0x0007a80001127983 */ /* 0x000f240000300800 */
[----:B------:R-:W4:Y:S01]  /*4e9c0*/  LDL.LU R19, [R1+0x7ac] ;  /* 0x0007ac0001137983 */ /* 0x000f220000300800 */
[----:B------:R-:W2:Y:S04]  /*4e9d0*/  LDL.64 R4, [R1+0x110] ;  /* 0x0001100001047983 */ /* 0x000ea80000100a00 */
[----:B--2---:R0:W-:Y:S02]  /*4e9e0*/  STL.64 [R1+0x57b0], R4 ;  /* 0x0057b00401007387 */ /* 0x0041e40000100a00 */
[----:B0-----:R-:W-:-:S02]  /*4e9f0*/  IMAD.MOV.U32 R4, RZ, RZ, R2 ;  /* 0x000000ffff047224 */ /* 0x001fc400078e0002 */
[----:B------:R-:W-:Y:S01]  /*4ea00*/  IMAD.MOV.U32 R5, RZ, RZ, R28 ;  /* 0x000000ffff057224 */ /* 0x000fe200078e001c */
[----:B------:R-:W2:Y:S01]  /*4ea10*/  LDL.LU R2, [R1+0x582c] ;  /* 0x00582c0001027983 */ /* 0x000ea20000300800 */
[----:B------:R-:W2:Y:S03]  /*4ea20*/  LDL.LU R28, [R1+0x5828] ;  /* 0x00582800011c7983 */ /* 0x000ea60000300800 */
[----:B------:R-:W-:Y:S01]  /*4ea30*/  STL.64 [R1+0x57c8], R4 ;  /* 0x0057c80401007387 */ /* 0x000fe20000100a00 */
[----:B----4-:R-:W-:Y:S02]  /*4ea40*/  STL.64 [R1+0x5790], R18 ;  /* 0x0057901201007387 */ /* 0x010fe40000100a00 */
[----:B------:R0:W-:Y:S02]  /*4ea50*/  STL.64 [R1+0x5788], R16 ;  /* 0x0057881001007387 */ /* 0x0001e40000100a00 */
[----:B0-----:R-:W4:Y:S01]  /*4ea60*/  LDL.LU R16, [R1+0x160] ;  /* 0x0001600001107983 */ /* 0x001f220000300800 */
[----:B------:R-:W4:Y:S02]  /*4ea70*/  LDL.LU R17, [R1+0x164] ;  /* 0x0001640001117983 */ /* 0x000f240000300800 */
[----:B------:R-:W3:Y:S02]  /*4ea80*/  LDL.LU R18, [R1+0x168] ;  /* 0x0001680001127983 */ /* 0x000ee40000300800 */
[----:B------:R-:W3:Y:S02]  /*4ea90*/  LDL.LU R19, [R1+0x16c] ;  /* 0x00016c0001137983 */ /* 0x000ee40000300800 */
[----:B------:R-:W-:-:S02]  /*4eaa0*/  IMAD.MOV.U32 R4, RZ, RZ, R29 ;  /* 0x000000ffff047224 */ /* 0x000fc400078e001d */
[----:B------:R-:W-:-:S05]  /*4eab0*/  IMAD.MOV.U32 R5, RZ, RZ, R15 ;  /* 0x000000ffff057224 */ /* 0x000fca00078e000f */
[----:B------:R-:W-:Y:S04]  /*4eac0*/  STL.64 [R1+0x57e0], R4 ;  /* 0x0057e00401007387 */ /* 0x000fe80000100a00 */
[----:B--2---:R-:W0:Y:S04]  /*4ead0*/  LDSM.16.MT88.4 R24, [R28+0x4080] ;  /* 0x004080001c18783b */ /* 0x004e280000004200 */
[----:B---3--:R-:W-:Y:S01]  /*4eae0*/  STL.64 [R1+0x57a8], R18 ;  /* 0x0057a81201007387 */ /* 0x008fe20000100a00 */
[----:B----4-:R1:W-:Y:S03]  /*4eaf0*/  STL.64 [R1+0x57a0], R16 ;  /* 0x0057a01001007387 */ /* 0x0103e60000100a00 */
[----:B-1----:R-:W2:Y:S01]  /*4eb00*/  LDL.LU R16, [R1+0x170] ;  /* 0x0001700001107983 */ /* 0x002ea20000300800 */
        /* <DEDUP_REMOVED lines=37> */
[----:B-1----:R-:W2:Y:S01]  /*4ed60*/  LDL.LU R16, [R1+0x1c0] ;  /* 0x0001c00001107983 */ /* 0x002ea20000300800 */
[----:B------:R-:W2:Y:S02]  /*4ed70*/  LDL.LU R17, [R1+0x1c4] ;  /* 0x0001c40001117983 */ /* 0x000ea40000300800 */
[----:B------:R-:W2:Y:S02]  /*4ed80*/  LDL.LU R18, [R1+0x1c8] ;  /* 0x0001c80001127983 */ /* 0x000ea40000300800 */
[----:B------:R-:W2:Y:S01]  /*4ed90*/  LDL.LU R19, [R1+0x1cc] ;  /* 0x0001cc0001137983 */ /* 0x000ea20000300800 */
[----:B------:R-:W-:Y:S01]  /*4eda0*/  STL.64 [R1+0x5730], R10 ;  /* 0x0057300a01007387 */ /* 0x000fe20000100a00 */
[----:B------:R1:W-:Y:S03]  /*4edb0*/  STL.64 [R1+0x5728], R8 ;  /* 0x0057280801007387 */ /* 0x0003e60000100a00 */
[----:B-1----:R-:W3:Y:S01]  /*4edc0*/  LDL.LU R8, [R1+0x480] ;  /* 0x0004800001087983 */ /* 0x002ee20000300800 */
[----:B------:R-:W3:Y:S02]  /*4edd0*/  LDL.LU R9, [R1+0x484] ;  /* 0x0004840001097983 */ /* 0x000ee40000300800 */
[----:B------:R-:W3:Y:S02]  /*4ede0*/  LDL.LU R10, [R1+0x488] ;  /* 0x00048800010a7983 */ /* 0x000ee40000300800 */
[----:B------:R-:W3:Y:S01]  /*4edf0*/  LDL.LU R11, [R1+0x48c] ;  /* 0x00048c00010b7983 */ /* 0x000ee20000300800 */
[----:B------:R-:W4:Y:S01]  /*4ee00*/  LDL.LU R12, [R1+0x450] ;  /* 0x00045000010c7983 */ /* 0x000f220000300800 */
[----:B------:R-:W4:Y:S02]  /*4ee10*/  LDL.LU R13, [R1+0x454] ;  /* 0x00045400010d7983 */ /* 0x000f240000300800 */
[----:B------:R-:W4:Y:S02]  /*4ee20*/  LDL.LU R14, [R1+0x458] ;  /* 0x00045800010e7983 */ /* 0x000f240000300800 */
[----:B------:R-:W4:Y:S01]  /*4ee30*/  LDL.LU R15, [R1+0x45c] ;  /* 0x00045c00010f7983 */ /* 0x000f220000300800 */
[----:B0-----:R0:W-:Y:S01]  /*4ee40*/  STL [R1+0x5654], R24 ;  /* 0x0056541801007387 */ /* 0x0011e20000100800 */
[----:B------:R1:W-:Y:S02]  /*4ee50*/  STL [R1+0x5650], R25 ;  /* 0x0056501901007387 */ /* 0x0003e40000100800 */
[----:B------:R1:W-:Y:S02]  /*4ee60*/  STL [R1+0x564c], R26 ;  /* 0x00564c1a01007387 */ /* 0x0003e40000100800 */
[----:B------:R1:W-:Y:S01]  /*4ee70*/  STL [R1+0x5648], R27 ;  /* 0x0056481b01007387 */ /* 0x0003e20000100800 */
[----:B0-----:R-:W3:Y:S01]  /*4ee80*/  LDL.LU R24, [R1+0x460] ;  /* 0x0004600001187983 */ /* 0x001ee20000300800 */
[----:B-1----:R-:W3:Y:S02]  /*4ee90*/  LDL.LU R25, [R1+0x464] ;  /* 0x0004640001197983 */ /* 0x002ee40000300800 */
[----:B------:R-:W3:Y:S02]  /*4eea0*/  LDL.LU R26, [R1+0x468] ;  /* 0x00046800011a7983 */ /* 0x000ee40000300800 */
[----:B------:R-:W3:Y:S01]  /*4eeb0*/  LDL.LU R27, [R1+0x46c] ;  /* 0x00046c00011b7983 */ /* 0x000ee20000300800 */
        /* <DEDUP_REMOVED lines=65> */
[----:B--2---:R-:W-:Y:S02]  /*4f2d0*/  HMMA.16816.F32 R20, R20, R4, R16 ;  /* 0x000000041414723c */ /* 0x004fe40000001810 */
[----:B------:R-:W3:Y:S01]  /*4f2e0*/  LDL.LU.64 R16, [R1+0x5748] ;  /* 0x0057480001107983 */ /* 0x000ee20000300a00 */
[----:B-1----:R-:W3:Y:S02]  /*4f2f0*/  LDL.LU.64 R6, [R1+0x5740] ;  /* 0x0057400001067983 */ /* 0x002ee40000300a00 */
[----:B------:R-:W3:Y:S11]  /*4f300*/  LDL.LU.64 R4, [R1+0x5738] ;  /* 0x0057380001047983 */ /* 0x000ef60000300a00 */
[----:B------:R-:W-:Y:S07]  /*4f310*/  @!UPT UIADD3 URZ, URZ, URZ, URZ ;  /* 0x0000003f3f3ff290 */ /* 0x000fee000fffe03f */
[----:B------:R0:W-:Y:S01]  /*4f320*/  STL.64 [R1+0xb0], R20 ;  /* 0x0000b01401007387 */ /* 0x0001e20000100a00 */
[----:B------:R1:W-:Y:S03]  /*4f330*/  STL.64 [R1+0xb8], R22 ;  /* 0x0000b81601007387 */ /* 0x0003e60000100a00 */
[----:B0-----:R-:W2:Y:S01]  /*4f340*/  LDL.LU R20, [R1+0x430] ;  /* 0x0004300001147983 */ /* 0x001ea20000300800 */
[----:B------:R-:W2:Y:S02]  /*4f350*/  LDL.LU R21, [R1+0x434] ;  /* 0x0004340001157983 */ /* 0x000ea40000300800 */
[----:B-1----:R-:W2:Y:S02]  /*4f360*/  LDL.LU R22, [R1+0x438] ;  /* 0x0004380001167983 */ /* 0x002ea40000300800 */
[----:B------:R-:W2:Y:S01]  /*4f370*/  LDL.LU R23, [R1+0x43c] ;  /* 0x00043c0001177983 */ /* 0x000ea20000300800 */
        /* <DEDUP_REMOVED lines=10> */
[----:B------:R-:W3:Y:S01]  /*4f420*/  LDL.LU.64 R10, [R1+0x5718] ;  /* 0x00571800010a7983 */ /* 0x000ee20000300a00 */
[----:B------:R-:W2:Y:S11]  /*4f430*/  LDL.LU.64 R8, [R1+0x5710] ;  /* 0x0057100001087983 */ /* 0x000eb60000300a00 */
[----:B------:R-:W-:Y:S10]  /*4f440*/  @!UPT UIADD3 URZ, URZ, URZ, URZ ;  /* 0x0000003f3f3ff290 */ /* 0x000ff4000fffe03f */
[----:B------:R0:W-:Y:S01]  /*4f450*/  STL.64 [R1+0x470], R16 ;  /* 0x0004701001007387 */ /* 0x0001e20000100a00 */
[----:B------:R-:W-:Y:S03]  /*4f460*/  STL.64 [R1+0x478], R18 ;  /* 0x0004781201007387 */ /* 0x000fe60000100a00 */
[----:B0-----:R-:W2:Y:S02]  /*4f470*/  LDL.LU.64 R16, [R1+0x5708] ;  /* 0x0057080001107983 */ /* 0x001ea40000300a00 */
[C---:B--2---:R-:W-:Y:S11]  /*4f480*/  HMMA.16816.F32 R24, R4.reuse, R16, R24 ;  /* 0x000000100418723c */ /* 0x044ff60000001818 */
[----:B------:R-:W-:Y:S11]  /*4f490*/  @!UPT UIADD3 URZ, URZ, URZ, URZ ;  /* 0x0000003f3f3ff290 */ /* 0x000ff6000fffe03f */
[----:B------:R-:W-:Y:S01]  /*4f4a0*/  @!UPT UIADD3 URZ, URZ, URZ, URZ ;  /* 0x0000003f3f3ff290 */ /* 0x000fe2000fffe03f */
[----:B------:R0:W-:Y:S01]  /*4f4b0*/  STL.64 [R1+0x460], R24 ;  /* 0x0004601801007387 */ /* 0x0001e20000100a00 */
[----:B------:R-:W-:Y:S02]  /*4f4c0*/  STL.64 [R1+0x468], R26 ;  /* 0x0004681a01007387 */ /* 0x000fe40000100a00 */
[----:B0-----:R-:W-:Y:S02]  /*4f4d0*/  IMAD.MOV.U32 R24, RZ, RZ, R16 ;  /* 0x000000ffff187224 */ /* 0x001fe400078e0010 */
[----:B------:R-:W-:Y:S02]  /*4f4e0*/  IMAD.MOV.U32 R25, RZ, RZ, R17 ;  /* 0x000000ffff197224 */ /* 0x000fe400078e0011 */
[----:B------:R-:W4:Y:S03]  /*4f4f0*/  LDL.LU.64 R16, [R1+0x5700] ;  /* 0x0057000001107983 */ /* 0x000f260000300a00 */
[----:B------:R0:W-:Y:S02]  /*4f500*/  STL.64 [R1+0x56b8], R24 ;  /* 0x0056b81801007387 */ /* 0x0001e40000100a00 */
[----:B0-----:R-:W2:Y:S01]  /*4f510*/  LDL.LU R24, [R1+0x440] ;  /* 0x0004400001187983 */ /* 0x001ea20000300800 */
[----:B------:R-:W2:Y:S02]  /*4f520*/  LDL.LU R25, [R1+0x444] ;  /* 0x0004440001197983 */ /* 0x000ea40000300800 */
[----:B------:R-:W2:Y:S02]  /*4f530*/  LDL.LU R26, [R1+0x448] ;  /* 0x00044800011a7983 */ /* 0x000ea40000300800 */
[----:B------:R-:W2:Y:S01]  /*4f540*/  LDL.LU R27, [R1+0x44c] ;  /* 0x00044c00011b7983 */ /* 0x000ea20000300800 */
[C---:B----4-:R-:W-:Y:S11]  /*4f550*/  HMMA.16816.F32 R12, R4.reuse, R16, R12 ;  /* 0x00000010040c723c */ /* 0x050ff6000000180c */
[----:B------:R-:W-:Y:S11]  /*4f560*/  @!UPT UIADD3 URZ, URZ, URZ, URZ ;  /* 0x0000003f3f3ff290 */ /* 0x000ff6000fffe03f */
[----:B------:R-:W-:Y:S01]  /*4f570*/  @!UPT UIADD3 URZ, URZ, URZ, URZ ;  /* 0x0000003f3f3ff290 */ /* 0x000fe2000fffe03f */
[----:B------:R0:W-:Y:S01]  /*4f580*/  STL.64 [R1+0x450], R12 ;  /* 0x0004500c01007387 */ /* 0x0001e20000100a00 */
[----:B------:R-:W-:Y:S03]  /*4f590*/  STL.64 [R1+0x458], R14 ;  /* 0x0004580e01007387 */ /* 0x000fe60000100a00 */
[----:B0-----:R-:W2:Y:S01]  /*4f5a0*/  LDL.LU.64 R12, [R1+0x56f8] ;  /* 0x0056f800010c7983 */ /* 0x001ea20000300a00 */
[----:B------:R2:W-:Y:S02]  /*4f5b0*/  STL.64 [R1+0x56d8], R16 ;  /* 0x0056d81001007387 */ /* 0x0005e40000100a00 */
[C---:B--2---:R-:W-:Y:S01]  /*4f5c0*/  HMMA.16816.F32 R16, R4.reuse, R12, R24 ;  /* 0x0000000c0410723c */ /* 0x044fe20000001818 */
[----:B------:R-:W-:Y:S01]  /*4f5d0*/  STL [R1+0x5600], R12 ;  /* 0x0056000c01007387 */ /* 0x000fe20000100800 */
[----:B------:R0:W-:Y:S06]  /*4f5e0*/  STL [R1+0x55fc], R13 ;  /* 0x0055fc0d01007387 */ /* 0x0001ec0000100800 */
[C---:B0-----:R-:W-:Y:S01]  /*4f5f0*/  HMMA.16816.F32 R12, R4.reuse, R8, R20 ;  /* 0x00000008040c723c */ /* 0x041fe20000001814 */
[----:B------:R-:W0:Y:S11]  /*4f600*/  LDSM.16.MT88.4 R20, [R28+0x4100] ;  /* 0x004100001c14783b */ /* 0x000e360000004200 */
[----:B------:R-:W-:Y:S03]  /*4f610*/  @!UPT UIADD3 URZ, URZ, URZ, URZ ;  /* 0x0000003f3f3ff290 */ /* 0x000fe6000fffe03f */
[----:B------:R1:W-:Y:S01]  /*4f620*/  STL.64 [R1+0x440], R16 ;  /* 0x0004401001007387 */ /* 0x0003e20000100a00 */
[----:B------:R2:W-:Y:S03]  /*4f630*/  STL.64 [R1+0x448], R18 ;  /* 0x0004481201007387 */ /* 0x0005e60000100a00 */
[----:B-1----:R-:W4:Y:S04]  /*4f640*/  LDL.LU R16, [R1+0x9d0] ;  /* 0x0009d00001107983 */ /* 0x002f280000300800 */
[----:B------:R-:W-:Y:S02]  /*4f650*/  STL.64 [R1+0x430], R12 ;  /* 0x0004300c01007387 */ /* 0x000fe40000100a00 */
[----:B------:R-:W-:Y:S02]  /*4f660*/  STL.64 [R1+0x438], R14 ;  /* 0x0004380e01007387 */ /* 0x000fe40000100a00 */
[----:B------:R-:W4:Y:S01]  /*4f670*/  LDL.LU R17, [R1+0x9d4] ;  /* 0x0009d40001117983 */ /* 0x000f220000300800 */
[----:B--2---:R-:W2:Y:S01]  /*4f680*/  LDL.LU R18, [R1+0x9d8] ;  /* 0x0009d80001127983 */ /* 0x004ea20000300800 */
[----:B------:R-:W2:Y:S03]  /*4f690*/  LDL.LU R19, [R1+0x9dc] ;  /* 0x0009dc0001137983 */ /* 0x000ea60000300800 */
[----:B--2---:R-:W-:Y:S01]  /*4f6a0*/  STL.64 [R1+0x56e8], R18 ;  /* 0x0056e81201007387 */ /* 0x004fe20000100a00 */
[----:B----4-:R1:W-:Y:S03]  /*4f6b0*/  STL.64 [R1+0x56e0], R16 ;  /* 0x0056e01001007387 */ /* 0x0103e60000100a00 */
[----:B-1----:R-:W2:Y:S01]  /*4f6c0*/  LDL.64 R16, [R1+0x30] ;  /* 0x0000300001107983 */ /* 0x002ea20000100a00 */
[----:B------:R-:W4:Y:S02]  /*4f6d0*/  LDL.LU R24, [R1+0x780] ;  /* 0x0007800001187983 */ /* 0x000f240000300800 */
[----:B------:R-:W4:Y:S02]  /*4f6e0*/  LDL.LU R25, [R1+0x784] ;  /* 0x0007840001197983 */ /* 0x000f240000300800 */
[----:B------:R-:W2:Y:S01]  /*4f6f0*/  LDL.LU R26, [R1+0x788] ;  /* 0x00078800011a7983 */ /* 0x000ea20000300800 */
[----:B------:R-:W2:Y:S04]  /*4f700*/  LDL.LU R27, [R1+0x78c] ;  /* 0x00078c00011b7983 */ /* 0x000ea80000300800 */
[----:B--2---:R-:W-:Y:S01]  /*4f710*/  STL.64 [R1+0x56c8], R26 ;  /* 0x0056c81a01007387 */ /* 0x004fe20000100a00 */
[----:B----4-:R1:W-:Y:S03]  /*4f720*/  STL.64 [R1+0x56c0], R24 ;  /* 0x0056c01801007387 */ /* 0x0103e60000100a00 */
[----:B-1----:R-:W2:Y:S04]  /*4f730*/  LDL.64 R24, [R1+0x140] ;  /* 0x0001400001187983 */ /* 0x002ea80000100a00 */
[----:B--2---:R1:W-:Y:S04]  /*4f740*/  STL.64 [R1+0x56d0], R24 ;  /* 0x0056d01801007387 */ /* 0x0043e80000100a00 */
[----:B-1----:R-:W2:Y:S04]  /*4f750*/  LDL.64 R24, [R1+0x150] ;  /* 0x0001500001187983 */ /* 0x002ea80000100a00 */
[----:B--2---:R1:W-:Y:S04]  /*4f760*/  STL.64 [R1+0x56f0], R24 ;  /* 0x0056f01801007387 */ /* 0x0043e80000100a00 */
[----:B-1----:R-:W2:Y:S01]  /*4f770*/  LDL.LU R24, [R1+0x420] ;  /* 0x0004200001187983 */ /* 0x002ea20000300800 */
[----:B------:R-:W2:Y:S02]  /*4f780*/  LDL.LU R25, [R1+0x424] ;  /* 0x0004240001197983 */ /* 0x000ea40000300800 */
[----:B------:R-:W2:Y:S02]  /*4f790*/  LDL.LU R26, [R1+0x428] ;  /* 0x00042800011a7983 */ /* 0x000ea40000300800 */
[----:B------:R-:W2:Y:S01]  /*4f7a0*/  LDL.LU R27, [R1+0x42c] ;  /* 0x00042c00011b7983 */ /* 0x000ea20000300800 */
[----:B------:R-:W4:Y:S01]  /*4f7b0*/  LDL.LU R12, [R1+0x770] ;  /* 0x00077000010c7983 */ /* 0x000f220000300800 */
[----:B------:R-:W4:Y:S02]  /*4f7c0*/  LDL.LU R13, [R1+0x774] ;  /* 0x00077400010d7983 */ /* 0x000f240000300800 */
[----:B------:R-:W2:Y:S02]  /*4f7d0*/  LDL.LU R14, [R1+0x778] ;  /* 0x00077800010e7983 */ /* 0x000ea40000300800 */
[----:B------:R-:W2:Y:S02]  /*4f7e0*/  LDL.LU R15, [R1+0x77c] ;  /* 0x00077c00010f7983 */ /* 0x000ea40000300800 */
[----:B--2---:R-:W-:Y:S01]  /*4f7f0*/  STL.64 [R1+0x56b0], R14 ;  /* 0x0056b00e01007387 */ /* 0x004fe20000100a00 */
[----:B----4-:R1:W-:Y:S03]  /*4f800*/  STL.64 [R1+0x56a8], R12 ;  /* 0x0056a80c01007387 */ /* 0x0103e60000100a00 */
[----:B-1----:R-:W2:Y:S01]  /*4f810*/  LDL.64 R12, [R1+0x130] ;  /* 0x00013000010c7983 */ /* 0x002ea20000100a00 */
[----:B---3--:R-:W-:Y:S02]  /*4f820*/  STL.64 [R1+0x55f0], R10 ;  /* 0x0055f00a01007387 */ /* 0x008fe40000100a00 */
[----:B------:R-:W-:Y:S02]  /*4f830*/  STL.64 [R1+0x55e8], R8 ;  /* 0x0055e80801007387 */ /* 0x000fe40000100a00 */
[----:B0-----:R-:W-:Y:S01]  /*4f840*/  STL.64 [R1+0x5528], R22 ;  /* 0x0055281601007387 */ /* 0x001fe20000100a00 */
[----:B------:R0:W-:Y:S04]  /*4f850*/  STL.64 [R1+0x5520], R20 ;  /* 0x0055201401007387 */ /* 0x0001e80000100a00 */
[----:B0-----:R-:W3:Y:S01]  /*4f860*/  LDL.64 R20, [R1+0xd0] ;  /* 0x0000d00001147983 */ /* 0x001ee20000100a00 */
[----:B------:R-:W-:Y:S01]  /*4f870*/  HMMA.16816.F32 R24, R4, R16, R24 ;  /* 0x000000100418723c */ /* 0x000fe20000001818 */
[----:B------:R-:W-:-:S02]  /*4f880*/  IMAD.MOV.U32 R8, RZ, RZ, R29 ;  /* 0x000000ffff087224 */ /* 0x000fc400078e001d */
[----:B------:R-:W-:Y:S02]  /*4f890*/  IMAD.MOV.U32 R9, RZ, RZ, R2 ;  /* 0x000000ffff097224 */ /* 0x000fe400078e0002 */
[----:B------:R-:W-:Y:S02]  /*4f8a0*/  IMAD.MOV.U32 R2, RZ, RZ, R16 ;  /* 0x000000ffff027224 */ /* 0x000fe400078e0010 */
[----:B------:R-:W-:Y:S01]  /*4f8b0*/  IMAD.MOV.U32 R29, RZ, RZ, R17 ;  /* 0x000000ffff1d7224 */ /* 0x000fe200078e0011 */
[----:B---3--:R0:W-:Y:S04]  /*4f8c0*/  STL.64 [R1+0x5678], R20 ;  /* 0x0056781401007387 */ /* 0x0081e80000100a00 */
[----:B0-----:R-:W3:Y:S01]  /*4f8d0*/  LDL.LU R20, [R1+0x760] ;  /* 0x0007600001147983 */ /* 0x001ee20000300800 */
[----:B------:R-:W3:Y:S02]  /*4f8e0*/  LDL.LU R21, [R1+0x764] ;  /* 0x0007640001157983 */ /* 0x000ee40000300800 */
[----:B------:R-:W3:Y:S02]  /*4f8f0*/  LDL.LU R22, [R1+0x768] ;  /* 0x0007680001167983 */ /* 0x000ee40000300800 */
[----:B------:R-:W3:Y:S06]  /*4f900*/  LDL.LU R23, [R1+0x76c] ;  /* 0x00076c0001177983 */ /* 0x000eec0000300800 */
[----:B------:R0:W-:Y:S01]  /*4f910*/  STL.64 [R1+0x420], R24 ;  /* 0x0004201801007387 */ /* 0x0001e20000100a00 */
[----:B------:R-:W-:Y:S03]  /*4f920*/  STL.64 [R1+0x428], R26 ;  /* 0x0004281a01007387 */ /* 0x000fe60000100a00 */
[----:B0-----:R-:W4:Y:S01]  /*4f930*/  LDL.LU.64 R24, [R1+0x56f0] ;  /* 0x0056f00001187983 */ /* 0x001f220000300a00 */
[----:B------:R-:W4:Y:S02]  /*4f940*/  LDL.LU.64 R18, [R1+0x56e8] ;  /* 0x0056e80001127983 */ /* 0x000f240000300a00 */
[----:B------:R-:W4:Y:S02]  /*4f950*/  LDL.LU.64 R16, [R1+0x56e0] ;  /* 0x0056e00001107983 */ /* 0x000f240000300a00 */
        /* <DEDUP_REMOVED lines=8> */
[----:B------:R-:W2:Y:S03]  /*4f9e0*/  LDL.LU.64 R24, [R1+0x56d0] ;  /* 0x0056d00001187983 */ /* 0x000ea60000300a00 */
[----:B------:R-:W-:Y:S01]  /*4f9f0*/  STL.64 [R1+0x5618], R18 ;  /* 0x0056181201007387 */ /* 0x000fe20000100a00 */
[----:B----4-:R0:W-:Y:S04]  /*4fa00*/  STL.64 [R1+0x5610], R16 ;  /* 0x0056101001007387 */ /* 0x0101e80000100a00 */
[----:B0-----:R-:W2:Y:S01]  /*4fa10*/  LDL.LU R16, [R1+0x790] ;  /* 0x0007900001107983 */ /* 0x001ea20000300800 */
[----:B------:R-:W2:Y:S02]  /*4fa20*/  LDL.LU R17, [R1+0x794] ;  /* 0x0007940001117983 */ /* 0x000ea40000300800 */
[----:B------:R-:W2:Y:S02]  /*4fa30*/  LDL.LU R18, [R1+0x798] ;  /* 0x0007980001127983 */ /* 0x000ea40000300800 */
[----:B------:R-:W2:Y:S02]  /*4fa40*/  LDL.LU R19, [R1+0x79c] ;  /* 0x00079c0001137983 */ /* 0x000ea40000300800 */
[C---:B--2---:R-:W-:Y:S11]  /*4fa50*/  HMMA.16816.F32 R16, R4.reuse, R24, R16 ;  /* 0x000000180410723c */ /* 0x044ff60000001810 */
[----:B------:R-:W-:Y:S11]  /*4fa60*/  @!UPT UIADD3 URZ, URZ, URZ, URZ ;  /* 0x0000003f3f3ff290 */ /* 0x000ff6000fffe03f */
[----:B------:R-:W-:Y:S01]  /*4fa70*/  @!UPT UIADD3 URZ, URZ, URZ, URZ ;  /* 0x0000003f3f3ff290 */ /* 0x000fe2000fffe03f */
[----:B------:R-:W-:Y:S01]  /*4fa80*/  STL.64 [R1+0x790], R16 ;  /* 0x0007901001007387 */ /* 0x000fe20000100a00 */
[----:B------:R0:W-:Y:S02]  /*4fa90*/  STL.64 [R1+0x798], R18 ;  /* 0x0007981201007387 */ /* 0x0001e40000100a00 */
[----:B------:R-:W2:Y:S02]  /*4faa0*/  LDL.LU.64 R26, [R1+0x56c8] ;  /* 0x0056c800011a7983 */ /* 0x000ea40000300a00 */
[----:B0-----:R-:W-:Y:S02]  /*4fab0*/  IMAD.MOV.U32 R19, RZ, RZ, R24 ;  /* 0x000000ffff137224 */ /* 0x001fe400078e0018 */
[----:B------:R-:W-:Y:S02]  /*4fac0*/  IMAD.MOV.U32 R18, RZ, RZ, R25 ;  /* 0x000000ffff127224 */ /* 0x000fe400078e0019 */
[----:B------:R-:W2:Y:S02]  /*4fad0*/  LDL.LU.64 R24, [R1+0x56c0] ;  /* 0x0056c00001187983 */ /* 0x000ea40000300a00 */
        /* <DEDUP_REMOVED lines=8> */
[----:B------:R-:W4:Y:S01]  /*4fb60*/  LDL.LU.64 R14, [R1+0x56b0] ;  /* 0x0056b000010e7983 */ /* 0x000f220000300a00 */
[----:B------:R-:W4:Y:S02]  /*4fb70*/  LDL.LU.64 R12, [R1+0x56a8] ;  /* 0x0056a800010c7983 */ /* 0x000f240000300a00 */
[----:B------:R-:W-:Y:S02]  /*4fb80*/  STL.64 [R1+0x5660], R26 ;  /* 0x0056601a01007387 */ /* 0x000fe40000100a00 */
[----:B--2---:R0:W-:Y:S04]  /*4fb90*/  STL.64 [R1+0x5658], R24 ;  /* 0x0056581801007387 */ /* 0x0041e80000100a00 */
[----:B0-----:R-:W4:Y:S01]  /*4fba0*/  LDL.64 R24, [R1+0x120] ;  /* 0x0001200001187983 */ /* 0x001f220000100a00 */
[C---:B---3--:R-:W-:Y:S08]  /*4fbb0*/  HMMA.16816.F32 R8, R4.reuse, R8, R20 ;  /* 0x000000080408723c */ /* 0x048ff00000001814 */
[----:B----4-:R-:W-:Y:S11]  /*4fbc0*/  HMMA.16816.F32 R12, R4, R24, R12 ;  /* 0x00000018040c723c */ /* 0x010ff6000000180c */
[----:B------:R-:W-:Y:S11]  /*4fbd0*/  @!UPT UIADD3 URZ, URZ, URZ, URZ ;  /* 0x0000003f3f3ff290 */ /* 0x000ff6000fffe03f */
[----:B------:R-:W-:Y:S01]  /*4fbe0*/  @!UPT UIADD3 URZ, URZ, URZ, URZ ;  /* 0x0000003f3f3ff290 */ /* 0x000fe2000fffe03f */
[----:B------:R0:W-:Y:S01]  /*4fbf0*/  STL.64 [R1+0x770], R12 ;  /* 0x0007700c01007387 */ /* 0x0001e20000100a00 */
[----:B------:R-:W-:Y:S02]  /*4fc00*/  STL.64 [R1+0x778], R14 ;  /* 0x0007780e01007387 */ /* 0x000fe40000100a00 */
[----:B0-----:R-:W-:Y:S02]  /*4fc10*/  IMAD.MOV.U32 R12, RZ, RZ, R24 ;  /* 0x000000ffff0c7224 */ /* 0x001fe400078e0018 */
[----:B------:R-:W-:-:S05]  /*4fc20*/  IMAD.MOV.U32 R13, RZ, RZ, R25 ;  /* 0x000000ffff0d7224 */ /* 0x000fca00078e0019 */
[----:B------:R0:W-:Y:S01]  /*4fc30*/  STL.64 [R1+0x56a0], R12 ;  /* 0x0056a00c01007387 */ /* 0x0001e20000100a00 */
[----:B------:R-:W2:Y:S02]  /*4fc40*/  LDL.LU R24, [R1+0x410] ;  /* 0x0004100001187983 */ /* 0x000ea40000300800 */
[----:B------:R-:W-:Y:S02]  /*4fc50*/  STL.64 [R1+0x760], R8 ;  /* 0x0007600801007387 */ /* 0x000fe40000100a00 */
[----:B------:R-:W-:Y:S01]  /*4fc60*/  STL.64 [R1+0x768], R10 ;  /* 0x0007680a01007387 */ /* 0x000fe20000100a00 */
[----:B------:R-:W2:Y:S01]  /*4fc70*/  LDL.LU R25, [R1+0x414] ;  /* 0x0004140001197983 */ /* 0x000ea20000300800 */
[----:B------:R-:W3:Y:S02]  /*4fc80*/  LDL.LU R26, [R1+0x418] ;  /* 0x00041800011a7983 */ /* 0x000ee40000300800 */
[----:B------:R-:W3:Y:S02]  /*4fc90*/  LDL.LU R27, [R1+0x41c] ;  /* 0x00041c00011b7983 */ /* 0x000ee40000300800 */
[----:B------:R-:W4:Y:S01]  /*4fca0*/  LDL.LU R20, [R1+0x730] ;  /* 0x0007300001147983 */ /* 0x000f220000300800 */
[----:B------:R-:W4:Y:S01]  /*4fcb0*/  LDL.LU R21, [R1+0x734] ;  /* 0x0007340001157983 */ /* 0x000f220000300800 */
[----:B------:R-:W2:Y:S02]  /*4fcc0*/  LDL.LU R22, [R1+0x738] ;  /* 0x0007380001167983 */ /* 0x000ea40000300800 */
[----:B------:R-:W2:Y:S01]  /*4fcd0*/  LDL.LU R23, [R1+0x73c] ;  /* 0x00073c0001177983 */ /* 0x000ea20000300800 */
[----:B0-----:R-:W3:Y:S01]  /*4fce0*/  LDL.LU R12, [R1+0x750] ;  /* 0x00075000010c7983 */ /* 0x001ee20000300800 */
[----:B------:R-:W3:Y:S02]  /*4fcf0*/  LDL.LU R13, [R1+0x754] ;  /* 0x00075400010d7983 */ /* 0x000ee40000300800 */
[----:B------:R-:W3:Y:S02]  /*4fd00*/  LDL.LU R14, [R1+0x758] ;  /* 0x00075800010e7983 */ /* 0x000ee40000300800 */
[----:B------:R-:W3:Y:S01]  /*4fd10*/  LDL.LU R15, [R1+0x75c] ;  /* 0x00075c00010f7983 */ /* 0x000ee20000300800 */
[----:B--2---:R-:W-:Y:S01]  /*4fd20*/  STL.64 [R1+0x5688], R22 ;  /* 0x0056881601007387 */ /* 0x004fe20000100a00 */
[----:B----4-:R0:W-:Y:S03]  /*4fd30*/  STL.64 [R1+0x5680], R20 ;  /* 0x0056801401007387 */ /* 0x0101e60000100a00 */
[----:B0-----:R-:W2:Y:S04]  /*4fd40*/  LDL.64 R20, [R1+0xf0] ;  /* 0x0000f00001147983 */ /* 0x001ea80000100a00 */
[----:B--2---:R0:W-:Y:S04]  /*4fd50*/  STL.64 [R1+0x5698], R20 ;  /* 0x0056981401007387 */ /* 0x0041e80000100a00 */
[----:B0-----:R-:W2:Y:S01]  /*4fd60*/  LDL.64 R20, [R1+0x100] ;  /* 0x0001000001147983 */ /* 0x001ea20000100a00 */
[----:B---3--:R-:W-:Y:S02]  /*4fd70*/  STL.64 [R1+0x5670], R26 ;  /* 0x0056701a01007387 */ /* 0x008fe40000100a00 */
[----:B------:R0:W-:Y:S02]  /*4fd80*/  STL.64 [R1+0x5668], R24 ;  /* 0x0056681801007387 */ /* 0x0001e40000100a00 */
[----:B0-----:R-:W3:Y:S04]  /*4fd90*/  LDL.64 R24, [R1+0xe0] ;  /* 0x0000e00001187983 */ /* 0x001ee80000100a00 */
[----:B---3--:R0:W-:Y:S04]  /*4fda0*/  STL.64 [R1+0x5690], R24 ;  /* 0x0056901801007387 */ /* 0x0081e80000100a00 */
[----:B0-----:R-:W3:Y:S01]  /*4fdb0*/  LDL.LU R24, [R1+0x740] ;  /* 0x0007400001187983 */ /* 0x001ee20000300800 */
[----:B------:R-:W3:Y:S02]  /*4fdc0*/  LDL.LU R25, [R1+0x744] ;  /* 0x0007440001197983 */ /* 0x000ee40000300800 */
[----:B------:R-:W3:Y:S02]  /*4fdd0*/  LDL.LU R26, [R1+0x748] ;  /* 0x00074800011a7983 */ /* 0x000ee40000300800 */
[----:B------:R-:W3:Y:S01]  /*4fde0*/  LDL.LU R27, [R1+0x74c] ;  /* 0x00074c00011b7983 */ /* 0x000ee20000300800 */
[----:B------:R-:W4:Y:S01]  /*4fdf0*/  LDL.LU R8, [R1+0x650] ;  /* 0x0006500001087983 */ /* 0x000f220000300800 */
[----:B------:R-:W4:Y:S02]  /*4fe00*/  LDL.LU R9, [R1+0x654] ;  /* 0x0006540001097983 */ /* 0x000f240000300800 */
[----:B------:R-:W2:Y:S02]  /*4fe10*/  LDL.LU R10, [R1+0x658] ;  /* 0x00065800010a7983 */ /* 0x000ea40000300800 */
[----:B------:R-:W2:Y:S02]  /*4fe20*/  LDL.LU R11, [R1+0x65c] ;  /* 0x00065c00010b7983 */ /* 0x000ea40000300800 */
[----:B--2---:R-:W-:Y:S01]  /*4fe30*/  STL.64 [R1+0x5628], R10 ;  /* 0x0056280a01007387 */ /* 0x004fe20000100a00 */
[----:B----4-:R0:W-:Y:S02]  /*4fe40*/  STL.64 [R1+0x5620], R8 ;  /* 0x0056200801007387 */ /* 0x0101e40000100a00 */
[----:B------:R-:W2:Y:S02]  /*4fe50*/  LDL R16, [R1+0x10] ;  /* 0x0000100001107983 */ /* 0x000ea40000100800 */
[----:B------:R-:W2:Y:S01]  /*4fe60*/  LDL R17, [R1+0x14] ;  /* 0x0000140001117983 */ /* 0x000ea20000100800 */
[----:B------:R-:W-:Y:S01]  /*4fe70*/  HMMA.16816.F32 R12, R4, R20, R12 ;  /* 0x00000014040c723c */ /* 0x000fe2000000180c */
[----:B--2---:R1:W-:Y:S01]  /*4fe80*/  STL.64 [R1+0x5630], R16 ;  /* 0x0056301001007387 */ /* 0x0043e20000100a00 */
[----:B0-----:R-:W2:Y:S02]  /*4fe90*/  LDL.LU R8, [R1+0x670] ;  /* 0x0006700001087983 */ /* 0x001ea40000300800 */
[----:B------:R-:W2:Y:S02]  /*4fea0*/  LDL.LU R9, [R1+0x674] ;  /* 0x0006740001097983 */ /* 0x000ea40000300800 */
[----:B------:R-:W4:Y:S01]  /*4feb0*/  LDL.LU R10, [R1+0x678] ;  /* 0x00067800010a7983 */ /* 0x000f220000300800 */
[----:B------:R-:W4:Y:S01]  /*4fec0*/  LDL.LU R11, [R1+0x67c] ;  /* 0x00067c00010b7983 */ /* 0x000f220000300800 */
[----:B-1----:R-:W-:-:S02]  /*4fed0*/  IMAD.MOV.U32 R17, RZ, RZ, R0 ;  /* 0x000000ffff117224 */ /* 0x002fc400078e0000 */
[----:B------:R-:W-:Y:S01]  /*4fee0*/  IMAD.MOV.U32 R0, RZ, RZ, R21 ;  /* 0x000000ffff007224 */ /* 0x000fe200078e0015 */
[----:B----4-:R-:W-:Y:S01]  /*4fef0*/  STL.64 [R1+0x5640], R10 ;  /* 0x0056400a01007387 */ /* 0x010fe20000100a00 */
[----:B--2---:R0:W-:Y:S03]  /*4ff00*/  STL.64 [R1+0x5638], R8 ;  /* 0x0056380801007387 */ /* 0x0041e60000100a00 */
[----:B0-----:R-:W2:Y:S01]  /*4ff10*/  LDL.LU R8, [R1+0x680] ;  /* 0x0006800001087983 */ /* 0x001ea20000300800 */
[----:B------:R-:W2:Y:S02]  /*4ff20*/  LDL.LU R9, [R1+0x684] ;  /* 0x0006840001097983 */ /* 0x000ea40000300800 */
[----:B------:R-:W2:Y:S02]  /*4ff30*/  LDL.LU R10, [R1+0x688] ;  /* 0x00068800010a7983 */ /* 0x000ea40000300800 */
[----:B------:R-:W2:Y:S03]  /*4ff40*/  LDL.LU R11, [R1+0x68c] ;  /* 0x00068c00010b7983 */ /* 0x000ea60000300800 */
[----:B------:R0:W-:Y:S01]  /*4ff50*/  STL.64 [R1+0x750], R12 ;  /* 0x0007500c01007387 */ /* 0x0001e20000100a00 */
[----:B------:R1:W-:Y:S03]  /*4ff60*/  STL.64 [R1+0x758], R14 ;  /* 0x0007580e01007387 */ /* 0x0003e60000100a00 */
[----:B0-----:R-:W4:Y:S01]  /*4ff70*/  LDL.LU.64 R12, [R1+0x56a0] ;  /* 0x0056a000010c7983 */ /* 0x001f220000300a00 */
[----:B-1----:R-:W-:-:S02]  /*4ff80*/  IMAD.MOV.U32 R14, RZ, RZ, R20 ;  /* 0x000000ffff0e7224 */ /* 0x002fc400078e0014 */
[----:B------:R-:W3:Y:S02]  /*4ff90*/  LDL.LU.64 R20, [R1+0x5698] ;  /* 0x0056980001147983 */ /* 0x000ee40000300a00 */
[----:B------:R-:W-:Y:S01]  /*4ffa0*/  IMAD.MOV.U32 R16, RZ, RZ, R3 ;  /* 0x000000ffff107224 */ /* 0x000fe200078e0003 */
[C---:B---3--:R-:W-:Y:S01]  /*4ffb0*/  HMMA.16816.F32 R24, R4.reuse, R20, R24 ;  /* 0x000000140418723c */ /* 0x048fe20000001818 */
[----:B------:R-:W-:Y:S02]  /*4ffc0*/  IMAD.MOV.U32 R3, RZ, RZ, R20 ;  /* 0x000000ffff037224 */ /* 0x000fe400078e0014 */
[----:B------:R-:W-:Y:S11]  /*4ffd0*/  IMAD.MOV.U32 R15, RZ, RZ, R21 ;  /* 0x000000ffff0f7224 */ /* 0x000ff600078e0015 */
[----:B------:R-:W-:Y:S09]  /*4ffe0*/  @!UPT UIADD3 URZ, URZ, URZ, URZ ;  /* 0x0000003f3f3ff290 */ /* 0x000ff2000fffe03f */
[----:B------:R0:W-:Y:S01]  /*4fff0*/  STL.64 [R1+0x740], R24 ;  /* 0x0007401801007387 */ /* 0x0001e20000100a00 */
[----:B------:R-:W-:Y:S03]  /*50000*/  STL.64 [R1+0x748], R26 ;  /* 0x0007481a01007387 */ /* 0x000fe60000100a00 */
[----:B0-----:R-:W3:Y:S01]  /*50010*/  LDL.LU.64 R24, [R1+0x5690] ;  /* 0x0056900001187983 */ /* 0x001ee20000300a00 */
[----:B------:R-:W3:Y:S02]  /*50020*/  LDL.LU.64 R22, [R1+0x5688] ;  /* 0x0056880001167983 */ /* 0x000ee40000300a00 */
[----:B------:R-:W3:Y:S02]  /*50030*/  LDL.LU.64 R20, [R1+0x5680] ;  /* 0x0056800001147983 */ /* 0x000ee40000300a00 */
[C---:B---3--:R-:W-:Y:S11]  /*50040*/  HMMA.16816.F32 R20, R4.reuse, R24, R20 ;  /* 0x000000180414723c */ /* 0x048ff60000001814 */
        /* <DEDUP_REMOVED lines=9> */
[----:B---3--:R-:W-:Y:S02]  /*500e0*/  HMMA.16816.F32 R4, R4, R20, R24 ;  /* 0x000000140404723c */ /* 0x008fe40000001818 */
[----:B------:R-:W3:Y:S01]  /*500f0*/  LDL.LU.64 R26, [R1+0x5660] ;  /* 0x00566000011a7983 */ /* 0x000ee20000300a00 */
[----:B------:R-:W2:Y:S11]  /*50100*/  LDL.LU.64 R24, [R1+0x5658] ;  /* 0x0056580001187983 */ /* 0x000eb60000300a00 */
[----:B------:R-:W-:Y:S09]  /*50110*/  @!UPT UIADD3 URZ, URZ, URZ, URZ ;  /* 0x0000003f3f3ff290 */ /* 0x000ff2000fffe03f */
[----:B------:R2:W-:Y:S01]  /*50120*/  STL.64 [R1+0x410], R4 ;  /* 0x0004100401007387 */ /* 0x0005e20000100a00 */
[----:B------:R-:W-:Y:S02]  /*50130*/  STL.64 [R1+0x418], R6 ;  /* 0x0004180601007387 */ /* 0x000fe40000100a00 */
[----:B--2---:R-:W-:Y:S02]  /*50140*/  IMAD.MOV.U32 R4, RZ, RZ, R24 ;  /* 0x000000ffff047224 */ /* 0x004fe400078e0018 */
[----:B------:R-:W-:Y:S01]  /*50150*/  IMAD.MOV.U32 R5, RZ, RZ, R25 ;  /* 0x000000ffff057224 */ /* 0x000fe200078e0019 */
[----:B------:R-:W2:Y:S01]  /*50160*/  LDL.LU R24, [R1+0x5654] ;  /* 0x0056540001187983 */ /* 0x000ea20000300800 */
[----:B------:R-:W2:Y:S02]  /*50170*/  LDL.LU R25, [R1+0x5650] ;  /* 0x0056500001197983 */ /* 0x000ea40000300800 */
[----:B------:R0:W-:Y:S02]  /*50180*/  STL.64 [R1+0x5540], R20 ;  /* 0x0055401401007387 */ /* 0x0001e40000100a00 */
[----:B------:R1:W-:Y:S01]  /*50190*/  STL.64 [R1+0x5580], R22 ;  /* 0x0055801601007387 */ /* 0x0003e20000100a00 */
[----:B0-----:R-:W2:Y:S01]  /*501a0*/  LDL.LU R20, [R1+0x5f0] ;  /* 0x0005f00001147983 */ /* 0x001ea20000300800 */
[----:B------:R-:W2:Y:S02]  /*501b0*/  LDL.LU R21, [R1+0x5f4] ;  /* 0x0005f40001157983 */ /* 0x000ea40000300800 */
[----:B-1----:R-:W2:Y:S02]  /*501c0*/  LDL.LU R22, [R1+0x5f8] ;  /* 0x0005f80001167983 */ /* 0x002ea40000300800 */
[----:B------:R-:W2:Y:S02]  /*501d0*/  LDL.LU R23, [R1+0x5fc] ;  /* 0x0005fc0001177983 */ /* 0x000ea40000300800 */
[----:B--2---:R-:W-:Y:S01]  /*501e0*/  STL.64 [R1+0x5590], R22 ;  /* 0x0055901601007387 */ /* 0x004fe20000100a00 */
[----:B------:R3:W-:Y:S02]  /*501f0*/  STL.64 [R1+0x5588], R20 ;  /* 0x0055881401007387 */ /* 0x0007e40000100a00 */
[----:B---3--:R-:W-:-:S02]  /*50200*/  IMAD.MOV.U32 R20, RZ, RZ, R26 ;  /* 0x000000ffff147224 */ /* 0x008fc400078e001a */
[----:B------:R-:W-:Y:S01]  /*50210*/  IMAD.MOV.U32 R21, RZ, RZ, R27 ;  /* 0x000000ffff157224 */ /* 0x000fe200078e001b */
[----:B------:R-:W2:Y:S01]  /*50220*/  LDL.LU R26, [R1+0x564c] ;  /* 0x00564c00011a7983 */ /* 0x000ea20000300800 */
[----:B------:R-:W2:Y:S03]  /*50230*/  LDL.LU R27, [R1+0x5648] ;  /* 0x00564800011b7983 */ /* 0x000ea60000300800 */
[----:B------:R0:W-:Y:S02]  /*50240*/  STL.64 [R1+0x55a0], R20 ;  /* 0x0055a01401007387 */ /* 0x0001e40000100a00 */
[----:B0-----:R-:W-:Y:S02]  /*50250*/  IMAD.MOV.U32 R20, RZ, RZ, R19 ;  /* 0x000000ffff147224 */ /* 0x001fe400078e0013 */
[----:B------:R-:W-:-:S05]  /*50260*/  IMAD.MOV.U32 R21, RZ, RZ, R18 ;  /* 0x000000ffff157224 */ /* 0x000fca00078e0012 */
[----:B------:R0:W-:Y:S04]  /*50270*/  STL.64 [R1+0x55b8], R20 ;  /* 0x0055b81401007387 */ /* 0x0001e80000100a00 */
[----:B0-----:R-:W3:Y:S01]  /*50280*/  LDL.LU R20, [R1+0x660] ;  /* 0x0006600001147983 */ /* 0x001ee20000300800 */
[----:B------:R-:W3:Y:S02]  /*50290*/  LDL.LU R21, [R1+0x664] ;  /* 0x0006640001157983 */ /* 0x000ee40000300800 */
        /* <DEDUP_REMOVED lines=16> */
[----:B------:R-:W4:Y:S01]  /*503a0*/  LDL.LU.64 R16, [R1+0x5610] ;  /* 0x0056100001107983 */ /* 0x000f220000300a00 */
[----:B---3--:R-:W-:Y:S07]  /*503b0*/  HMMA.16816.F32 R4, R24, R4, R20 ;  /* 0x000000041804723c */ /* 0x008fee0000001814 */
[----:B--2---:R-:W-:-:S02]  /*503c0*/  IMAD.MOV.U32 R20, RZ, RZ, R18 ;  /* 0x000000ffff147224 */ /* 0x004fc400078e0012 */
[----:B------:R-:W2:Y:S11]  /*503d0*/  LDL.LU R18, [R1+0x5608] ;  /* 0x0056080001127983 */ /* 0x000eb60000300800 */
[----:B------:R-:W-:Y:S03]  /*503e0*/  @!UPT UIADD3 URZ, URZ, URZ, URZ ;  /* 0x0000003f3f3ff290 */ /* 0x000fe6000fffe03f */
[----:B------:R-:W-:Y:S02]  /*503f0*/  STL.64 [R1+0x670], R4 ;  /* 0x0006700401007387 */ /* 0x000fe40000100a00 */
[----:B------:R4:W-:Y:S02]  /*50400*/  STL.64 [R1+0x678], R6 ;  /* 0x0006780601007387 */ /* 0x0009e40000100a00 */
[----:B------:R-:W-:Y:S02]  /*50410*/  IMAD.MOV.U32 R21, RZ, RZ, R19 ;  /* 0x000000ffff157224 */ /* 0x000fe400078e0013 */
[----:B------:R-:W2:Y:S01]  /*50420*/  LDL.LU R19, [R1+0x5604] ;  /* 0x0056040001137983 */ /* 0x000ea20000300800 */
[----:B----4-:R-:W-:Y:S03]  /*50430*/  HMMA.16816.F32 R4, R24, R16, R8 ;  /* 0x000000101804723c */ /* 0x010fe60000001808 */
[----:B------:R-:W-:Y:S01]  /*50440*/  STL.64 [R1+0x55d0], R20 ;  /* 0x0055d01401007387 */ /* 0x000fe20000100a00 */
[----:B------:R-:W3:Y:S11]  /*50450*/  LDL.LU R8, [R1+0x640] ;  /* 0x0006400001087983 */ /* 0x000ef60000300800 */
[----:B------:R-:W-:Y:S08]  /*50460*/  @!UPT UIADD3 URZ, URZ, URZ, URZ ;  /* 0x0000003f3f3ff290 */ /* 0x000ff0000fffe03f */
[----:B------:R0:W-:Y:S01]  /*50470*/  STL.64 [R1+0x660], R4 ;  /* 0x0006600401007387 */ /* 0x0001e20000100a00 */
[----:B------:R1:W-:Y:S02]  /*50480*/  STL.64 [R1+0x668], R6 ;  /* 0x0006680601007387 */ /* 0x0003e40000100a00 */
[----:B------:R-:W3:Y:S02]  /*50490*/  LDL.LU R9, [R1+0x644] ;  /* 0x0006440001097983 */ /* 0x000ee40000300800 */
[----:B------:R-:W3:Y:S01]  /*504a0*/  LDL.LU R10, [R1+0x648] ;  /* 0x00064800010a7983 */ /* 0x000ee20000300800 */
[----:B------:R-:W3:Y:S04]  /*504b0*/  LDL.LU R11, [R1+0x64c] ;  /* 0x00064c00010b7983 */ /* 0x000ee80000300800 */
[----:B0-----:R-:W4:Y:S01]  /*504c0*/  LDL.LU R4, [R1+0x630] ;  /* 0x0006300001047983 */ /* 0x001f220000300800 */
[----:B------:R-:W4:Y:S02]  /*504d0*/  LDL.LU R5, [R1+0x634] ;  /* 0x0006340001057983 */ /* 0x000f240000300800 */
[----:B-1----:R-:W4:Y:S02]  /*504e0*/  LDL.LU R6, [R1+0x638] ;  /* 0x0006380001067983 */ /* 0x002f240000300800 */
[----:B------:R-:W4:Y:S02]  /*504f0*/  LDL.LU R7, [R1+0x63c] ;  /* 0x00063c0001077983 */ /* 0x000f240000300800 */
[----:B------:R-:W-:Y:S01]  /*50500*/  IMAD.MOV.U32 R20, RZ, RZ, R2 ;  /* 0x000000ffff147224 */ /* 0x000fe200078e0002 */
[----:B--2---:R-:W-:Y:S01]  /*50510*/  STL.64 [R1+0x54f0], R18 ;  /* 0x0054f01201007387 */ /* 0x004fe20000100a00 */
[----:B------:R0:W-:Y:S02]  /*50520*/  STL.64 [R1+0x54e8], R16 ;  /* 0x0054e81001007387 */ /* 0x0001e40000100a00 */
[----:B0-----:R-:W-:-:S02]  /*50530*/  IMAD.MOV.U32 R16, RZ, RZ, R12 ;  /* 0x000000ffff107224 */ /* 0x001fc400078e000c */
[----:B------:R-:W-:Y:S01]  /*50540*/  IMAD.MOV.U32 R17, RZ, RZ, R13 ;  /* 0x000000ffff117224 */ /* 0x000fe200078e000d */
[----:B------:R-:W3:Y:S01]  /*50550*/  LDL.LU R12, [R1+0x5600] ;  /* 0x00560000010c7983 */ /* 0x000ee20000300800 */
[----:B------:R-:W3:Y:S02]  /*50560*/  LDL.LU R13, [R1+0x55fc] ;  /* 0x0055fc00010d7983 */ /* 0x000ee40000300800 */
[----:B------:R-:W2:Y:S01]  /*50570*/  LDL.LU R2, [R1+0x55f8] ;  /* 0x0055f80001027983 */ /* 0x000ea20000300800 */
[----:B------:R0:W-:Y:S04]  /*50580*/  STL.64 [R1+0x5598], R16 ;  /* 0x0055981001007387 */ /* 0x0001e80000100a00 */
        /* <DEDUP_REMOVED lines=22> */
[----:B------:R-:W2:Y:S02]  /*506f0*/  LDL.LU R19, [R1+0x9bc] ;  /* 0x0009bc0001137983 */ /* 0x000ea40000300800 */
[----:B------:R-:W-:Y:S01]  /*50700*/  STL.64 [R1+0x650], R8 ;  /* 0x0006500801007387 */ /* 0x000fe20000100a00 */
[----:B------:R0:W-:Y:S03]  /*50710*/  STL.64 [R1+0x658], R10 ;  /* 0x0006580a01007387 */ /* 0x0001e60000100a00 */
[----:B0-----:R-:W3:Y:S01]  /*50720*/  LDL.LU.64 R10, [R1+0x55f0] ;  /* 0x0055f000010a7983 */ /* 0x001ee20000300a00 */
[----:B------:R-:W4:Y:S02]  /*50730*/  LDL.LU.64 R8, [R1+0x55e8] ;  /* 0x0055e80001087983 */ /* 0x000f240000300a00 */
[----:B------:R-:W-:Y:S02]  /*50740*/  STL.64 [R1+0x54e0], R12 ;  /* 0x0054e00c01007387 */ /* 0x000fe40000100a00 */
[----:B------:R-:W-:Y:S01]  /*50750*/  IMAD.MOV.U32 R21, RZ, RZ, R29 ;  /* 0x000000ffff157224 */ /* 0x000fe200078e001d */
[C---:B----4-:R-:W-:Y:S01]  /*50760*/  HMMA.16816.F32 R4, R24.reuse, R8, R4 ;  /* 0x000000081804723c */ /* 0x050fe20000001804 */
[----:B---3--:R-:W-:Y:S01]  /*50770*/  STL.64 [R1+0x54d8], R10 ;  /* 0x0054d80a01007387 */ /* 0x008fe20000100a00 */
        /* <DEDUP_REMOVED lines=9> */
[----:B0-----:R-:W2:Y:S01]  /*50810*/  LDL.LU R4, [R1+0x5e0] ;  /* 0x0005e00001047983 */ /* 0x001ea20000300800 */
[----:B------:R-:W2:Y:S02]  /*50820*/  LDL.LU R5, [R1+0x5e4] ;  /* 0x0005e40001057983 */ /* 0x000ea40000300800 */
[----:B------:R-:W2:Y:S02]  /*50830*/  LDL.LU R6, [R1+0x5e8] ;  /* 0x0005e80001067983 */ /* 0x000ea40000300800 */
[----:B------:R-:W2:Y:S01]  /*50840*/  LDL.LU R7, [R1+0x5ec] ;  /* 0x0005ec0001077983 */ /* 0x000ea20000300800 */
[----:B------:R-:W3:Y:S01]  /*50850*/  LDL.LU.64 R18, [R1+0x55e0] ;  /* 0x0055e00001127983 */ /* 0x000ee20000300a00 */
[----:B------:R-:W3:Y:S07]  /*50860*/  LDL.LU.64 R16, [R1+0x55d8] ;  /* 0x0055d80001107983 */ /* 0x000eee0000300a00 */
[----:B------:R0:W-:Y:S02]  /*50870*/  STL.64 [R1+0x630], R20 ;  /* 0x0006301401007387 */ /* 0x0001e40000100a00 */
[----:B------:R3:W-:Y:S01]  /*50880*/  STL.64 [R1+0x638], R22 ;  /* 0x0006381601007387 */ /* 0x0007e20000100a00 */
[----:B0-----:R-:W3:Y:S02]  /*50890*/  LDL.LU.64 R20, [R1+0x55d0] ;  /* 0x0055d00001147983 */ /* 0x001ee40000300a00 */
[C---:B---3--:R-:W-:Y:S02]  /*508a0*/  HMMA.16816.F32 R20, R24.reuse, R20, R16 ;  /* 0x000000141814723c */ /* 0x048fe40000001810 */
[----:B------:R-:W3:Y:S01]  /*508b0*/  LDL.LU.64 R18, [R1+0x55c8] ;  /* 0x0055c80001127983 */ /* 0x000ee20000300a00 */
[----:B------:R-:W3:Y:S11]  /*508c0*/  LDL.LU.64 R16, [R1+0x55c0] ;  /* 0x0055c00001107983 */ /* 0x000ef60000300a00 */
[----:B------:R-:W-:Y:S09]  /*508d0*/  @!UPT UIADD3 URZ, URZ, URZ, URZ ;  /* 0x0000003f3f3ff290 */ /* 0x000ff2000fffe03f */
[----:B------:R0:W-:Y:S01]  /*508e0*/  STL.64 [R1+0x620], R20 ;  /* 0x0006201401007387 */ /* 0x0001e20000100a00 */
[----:B------:R3:W-:Y:S03]  /*508f0*/  STL.64 [R1+0x628], R22 ;  /* 0x0006281601007387 */ /* 0x0007e60000100a00 */
        /* <DEDUP_REMOVED lines=9> */
[----:B------:R-:W3:Y:S11]  /*50990*/  LDL.LU.64 R16, [R1+0x5598] ;  /* 0x0055980001107983 */ /* 0x000ef60000300a00 */
[----:B------:R-:W-:Y:S10]  /*509a0*/  @!UPT UIADD3 URZ, URZ, URZ, URZ ;  /* 0x0000003f3f3ff290 */ /* 0x000ff4000fffe03f */
[----:B------:R-:W-:Y:S01]  /*509b0*/  STL.64 [R1+0x600], R20 ;  /* 0x0006001401007387 */ /* 0x000fe20000100a00 */
[----:B------:R0:W-:Y:S03]  /*509c0*/  STL.64 [R1+0x608], R22 ;  /* 0x0006081601007387 */ /* 0x0001e60000100a00 */
[----:B0-----:R-:W3:Y:S01]  /*509d0*/  LDL.LU.64 R22, [R1+0x5590] ;  /* 0x0055900001167983 */ /* 0x001ee20000300a00 */
[----:B------:R-:W3:Y:S02]  /*509e0*/  LDL.LU.64 R20, [R1+0x5588] ;  /* 0x0055880001147983 */ /* 0x000ee40000300a00 */
[C---:B---3--:R-:W-:Y:S01]  /*509f0*/  HMMA.16816.F32 R16, R24.reuse, R16, R20 ;  /* 0x000000101810723c */ /* 0x048fe20000001814 */
[----:B------:R-:W3:Y:S11]  /*50a00*/  LDL.LU.64 R22, [R1+0x5580] ;  /* 0x0055800001167983 */ /* 0x000ef60000300a00 */
[----:B------:R-:W-:Y:S11]  /*50a10*/  @!UPT UIADD3 URZ, URZ, URZ, URZ ;  /* 0x0000003f3f3ff290 */ /* 0x000ff6000fffe03f */
[----:B------:R0:W-:Y:S01]  /*50a20*/  STL.64 [R1+0x5f0], R16 ;  /* 0x0005f01001007387 */ /* 0x0001e20000100a00 */
[----:B------:R-:W-:Y:S03]  /*50a30*/  STL.64 [R1+0x5f8], R18 ;  /* 0x0005f81201007387 */ /* 0x000fe60000100a00 */
[----:B0-----:R-:W4:Y:S01]  /*50a40*/  LDL.LU.64 R16, [R1] ;  /* 0x0000000001107983 */ /* 0x001f220000300a00 */
[----:B--2---:R-:W-:Y:S01]  /*50a50*/  HMMA.16816.F32 R4, R24, R8, R4 ;  /* 0x000000081804723c */ /* 0x004fe20000001804 */
[----:B------:R-:W-:Y:S02]  /*50a60*/  IMAD.MOV.U32 R28, RZ, RZ, R8 ;  /* 0x000000ffff1c7224 */ /* 0x000fe400078e0008 */
[----:B------:R-:W-:-:S04]  /*50a70*/  IMAD.MOV.U32 R29, RZ, RZ, R9 ;  /* 0x000000ffff1d7224 */ /* 0x000fc800078e0009 */
[----:B---3--:R-:W-:Y:S02]  /*50a80*/  IMAD.MOV.U32 R8, RZ, RZ, R23 ;  /* 0x000000ffff087224 */ /* 0x008fe400078e0017 */
[----:B------:R-:W-:Y:S01]  /*50a90*/  IMAD.MOV.U32 R9, RZ, RZ, R22 ;  /* 0x000000ffff097224 */ /* 0x000fe200078e0016 */
[----:B----4-:R-:W-:Y:S11]  /*50aa0*/  STL.64 [R1+0x5508], R16 ;  /* 0x0055081001007387 */ /* 0x010ff60000100a00 */
[----:B------:R-:W-:Y:S02]  /*50ab0*/  @!UPT UIADD3 URZ, URZ, URZ, URZ ;  /* 0x0000003f3f3ff290 */ /* 0x000fe4000fffe03f */
[----:B------:R-:W-:Y:S02]  /*50ac0*/  STL.64 [R1+0x5e0], R4 ;  /* 0x0005e00401007387 */ /* 0x000fe40000100a00 */
[----:B------:R-:W-:Y:S02]  /*50ad0*/  STL.64 [R1+0x5e8], R6 ;  /* 0x0005e80601007387 */ /* 0x000fe40000100a00 */
[----:B------:R0:W-:Y:S01]  /*50ae0*/  STL.64 [R1+0x5548], R8 ;  /* 0x0055480801007387 */ /* 0x0001e20000100a00 */
[----:B------:R-:W2:Y:S01]  /*50af0*/  LDL.LU R20, [R1+0x5b0] ;  /* 0x0005b00001147983 */ /* 0x000ea20000300800 */
[----:B------:R-:W2:Y:S02]  /*50b00*/  LDL.LU R21, [R1+0x5b4] ;  /* 0x0005b40001157983 */ /* 0x000ea40000300800 */
[----:B------:R-:W3:Y:S02]  /*50b10*/  LDL.LU R22, [R1+0x5b8] ;  /* 0x0005b80001167983 */ /* 0x000ee40000300800 */
[----:B------:R-:W3:Y:S02]  /*50b20*/  LDL.LU R23, [R1+0x5bc] ;  /* 0x0005bc0001177983 */ /* 0x000ee40000300800 */
[----:B0-----:R-:W-:-:S02]  /*50b30*/  IMAD.MOV.U32 R8, RZ, RZ, R3 ;  /* 0x000000ffff087224 */ /* 0x001fc400078e0003 */
[----:B------:R-:W-:Y:S01]  /*50b40*/  IMAD.MOV.U32 R9, RZ, RZ, R15 ;  /* 0x000000ffff097224 */ /* 0x000fe200078e000f */
[----:B---3--:R-:W-:Y:S01]  /*50b50*/  STL.64 [R1+0x5558], R22 ;  /* 0x0055581601007387 */ /* 0x008fe20000100a00 */
[----:B--2---:R0:W-:Y:S02]  /*50b60*/  STL.64 [R1+0x5550], R20 ;  /* 0x0055501401007387 */ /* 0x0041e40000100a00 */
[----:B------:R-:W2:Y:S02]  /*50b70*/  LDL.LU R3, [R1+0x5578] ;  /* 0x0055780001037983 */ /* 0x000ea40000300800 */
[----:B------:R-:W-:Y:S01]  /*50b80*/  STL.64 [R1+0x5560], R8 ;  /* 0x0055600801007387 */ /* 0x000fe20000100a00 */
        /* <DEDUP_REMOVED lines=22> */
[----:B----4-:R-:W-:Y:S01]  /*50cf0*/  STL.64 [R1+0x5538], R6 ;  /* 0x0055380601007387 */ /* 0x010fe20000100a00 */
[----:B--2---:R0:W-:Y:S03]  /*50d00*/  STL.64 [R1+0x5530], R4 ;  /* 0x0055300401007387 */ /* 0x0041e60000100a00 */
[----:B0-----:R-:W2:Y:S01]  /*50d10*/  LDL.LU R4, [R1+0x390] ;  /* 0x0003900001047983 */ /* 0x001ea20000300800 */
[----:B------:R-:W2:Y:S02]  /*50d20*/  LDL.LU R5, [R1+0x394] ;  /* 0x0003940001057983 */ /* 0x000ea40000300800 */
[----:B------:R-:W2:Y:S02]  /*50d30*/  LDL.LU R6, [R1+0x398] ;  /* 0x0003980001067983 */ /* 0x000ea40000300800 */
[----:B------:R-:W2:Y:S01]  /*50d40*/  LDL.LU R7, [R1+0x39c] ;  /* 0x00039c0001077983 */ /* 0x000ea20000300800 */
[----:B------:R-:W4:Y:S01]  /*50d50*/  LDL.LU.64 R16, [R1+0x10] ;  /* 0x0000100001107983 */ /* 0x000f220000300a00 */
[----:B------:R-:W2:Y:S02]  /*50d60*/  LDL.LU R12, [R1+0x2e0] ;  /* 0x0002e000010c7983 */ /* 0x000ea40000300800 */
[----:B------:R-:W2:Y:S02]  /*50d70*/  LDL.LU R13, [R1+0x2e4] ;  /* 0x0002e400010d7983 */ /* 0x000ea40000300800 */
[----:B------:R-:W2:Y:S01]  /*50d80*/  LDL.LU R14, [R1+0x2e8] ;  /* 0x0002e800010e7983 */ /* 0x000ea20000300800 */
[----:B------:R-:W2:Y:S01]  /*50d90*/  LDL.LU R15, [R1+0x2ec] ;  /* 0x0002ec00010f7983 */ /* 0x000ea20000300800 */
[C---:B---3--:R-:W-:Y:S03]  /*50da0*/  HMMA.16816.F32 R8, R24.reuse, R8, R20 ;  /* 0x000000081808723c */ /* 0x048fe60000001814 */
[----:B--2---:R-:W-:Y:S01]  /*50db0*/  STL.64 [R1+0x5500], R14 ;  /* 0x0055000e01007387 */ /* 0x004fe20000100a00 */
[----:B------:R0:W-:Y:S03]  /*50dc0*/  STL.64 [R1+0x54f8], R12 ;  /* 0x0054f80c01007387 */ /* 0x0001e60000100a00 */
[----:B0-----:R-:W2:Y:S01]  /*50dd0*/  LDL.LU R12, [R1+0x2f0] ;  /* 0x0002f000010c7983 */ /* 0x001ea20000300800 */
[----:B------:R-:W2:Y:S02]  /*50de0*/  LDL.LU R13, [R1+0x2f4] ;  /* 0x0002f400010d7983 */ /* 0x000ea40000300800 */
[----:B------:R-:W2:Y:S02]  /*50df0*/  LDL.LU R14, [R1+0x2f8] ;  /* 0x0002f800010e7983 */ /* 0x000ea40000300800 */
[----:B------:R-:W2:Y:S01]  /*50e00*/  LDL.LU R15, [R1+0x2fc] ;  /* 0x0002fc00010f7983 */ /* 0x000ea20000300800 */
[----:B------:R-:W-:Y:S01]  /*50e10*/  STL [R1+0x549c], R29 ;  /* 0x00549c1d01007387 */ /* 0x000fe20000100800 */
[----:B------:R-:W-:Y:S02]  /*50e20*/  STL [R1+0x5498], R28 ;  /* 0x0054981c01007387 */ /* 0x000fe40000100800 */
[----:B------:R-:W3:Y:S02]  /*50e30*/  LDL.LU.64 R22, [R1+0x5570] ;  /* 0x0055700001167983 */ /* 0x000ee40000300a00 */
[----:B------:R-:W3:Y:S05]  /*50e40*/  LDL.LU.64 R20, [R1+0x5568] ;  /* 0x0055680001147983 */ /* 0x000eea0000300a00 */
        /* <DEDUP_REMOVED lines=13> */
[----:B------:R0:W-:Y:S01]  /*50f20*/  STL.64 [R1+0x5b0], R8 ;  /* 0x0005b00801007387 */ /* 0x0001e20000100a00 */
[----:B------:R1:W-:Y:S03]  /*50f30*/  STL.64 [R1+0x5b8], R10 ;  /* 0x0005b80a01007387 */ /* 0x0003e60000100a00 */
[----:B0-----:R-:W2:Y:S01]  /*50f40*/  LDL.LU R8, [R1+0x2d0] ;  /* 0x0002d00001087983 */ /* 0x001ea20000300800 */
[----:B------:R-:W2:Y:S02]  /*50f50*/  LDL.LU R9, [R1+0x2d4] ;  /* 0x0002d40001097983 */ /* 0x000ea40000300800 */
[----:B-1----:R-:W2:Y:S02]  /*50f60*/  LDL.LU R10, [R1+0x2d8] ;  /* 0x0002d800010a7983 */ /* 0x002ea40000300800 */
[----:B------:R-:W2:Y:S01]  /*50f70*/  LDL.LU R11, [R1+0x2dc] ;  /* 0x0002dc00010b7983 */ /* 0x000ea20000300800 */
[----:B---3--:R-:W-:Y:S01]  /*50f80*/  HMMA.16816.F32 R24, R24, R20, R4 ;  /* 0x000000141818723c */ /* 0x008fe20000001804 */
[----:B------:R-:W3:Y:S01]  /*50f90*/  LDL.LU.64 R6, [R1+0x5538] ;  /* 0x0055380001067983 */ /* 0x000ee20000300a00 */
[----:B------:R-:W3:Y:S02]  /*50fa0*/  LDL.LU.64 R4, [R1+0x5530] ;  /* 0x0055300001047983 */ /* 0x000ee40000300a00 */
[----:B------:R-:W3:Y:S02]  /*50fb0*/  LDL.LU.64 R22, [R1+0x5528] ;  /* 0x0055280001167983 */ /* 0x000ee40000300a00 */
[----:B------:R-:W-:Y:S11]  /*50fc0*/  IMAD.MOV.U32 R0, RZ, RZ, R21 ;  /* 0x000000ffff007224 */ /* 0x000ff600078e0015 */
[----:B------:R-:W-:Y:S06]  /*50fd0*/  @!UPT UIADD3 URZ, URZ, URZ, URZ ;  /* 0x0000003f3f3ff290 */ /* 0x000fec000fffe03f */
[----:B------:R0:W-:Y:S01]  /*50fe0*/  STL.64 [R1+0x390], R24 ;  /* 0x0003901801007387 */ /* 0x0001e20000100a00 */
[----:B------:R-:W-:Y:S02]  /*50ff0*/  STL.64 [R1+0x398], R26 ;  /* 0x0003981a01007387 */ /* 0x000fe40000100a00 */
[----:B------:R-:W3:Y:S01]  /*51000*/  LDL.LU.64 R20, [R1+0x5520] ;  /* 0x0055200001147983 */ /* 0x000ee20000300a00 */
[----:B0-----:R-:W3:Y:S02]  /*51010*/  LDL.LU.64 R24, [R1+0x20] ;  /* 0x0000200001187983 */ /* 0x001ee40000300a00 */
[C---:B---3--:R-:W-:Y:S01]  /*51020*/  HMMA.16816.F32 R4, R20.reuse, R24, R4 ;  /* 0x000000181404723c */ /* 0x048fe20000001804 */
[----:B------:R-:W-:Y:S02]  /*51030*/  IMAD.MOV.U32 R29, RZ, RZ, R24 ;  /* 0x000000ffff1d7224 */ /* 0x000fe400078e0018 */
[----:B------:R-:W-:Y:S11]  /*51040*/  IMAD.MOV.U32 R28, RZ, RZ, R25 ;  /* 0x000000ffff1c7224 */ /* 0x000ff600078e0019 */
[----:B------:R-:W-:Y:S09]  /*51050*/  @!UPT UIADD3 URZ, URZ, URZ, URZ ;  /* 0x0000003f3f3ff290 */ /* 0x000ff2000fffe03f */
[----:B------:R-:W-:Y:S01]  /*51060*/  STL.64 [R1+0x310], R4 ;  /* 0x0003100401007387 */ /* 0x000fe20000100a00 */
[----:B------:R0:W-:Y:S03]  /*51070*/  STL.64 [R1+0x318], R6 ;  /* 0x0003180601007387 */ /* 0x0001e60000100a00 */
[----:B0-----:R-:W4:Y:S01]  /*51080*/  LDL.LU.64 R6, [R1+0x5518] ;  /* 0x0055180001067983 */ /* 0x001f220000300a00 */
[----:B------:R-:W4:Y:S02]  /*51090*/  LDL.LU.64 R4, [R1+0x5510] ;  /* 0x0055100001047983 */ /* 0x000f240000300a00 */
[----:B------:R-:W3:Y:S01]  /*510a0*/  LDL.LU.64 R24, [R1+0x30] ;  /* 0x0000300001187983 */ /* 0x000ee20000300a00 */
[C---:B----4-:R-:W-:Y:S01]  /*510b0*/  HMMA.16816.F32 R4, R20.reuse, R16, R4 ;  /* 0x000000101404723c */ /* 0x050fe20000001804 */
[----:B---3--:R0:W-:Y:S04]  /*510c0*/  STL.64 [R1+0x54c8], R24 ;  /* 0x0054c81801007387 */ /* 0x0081e80000100a00 */
[----:B0-----:R-:W3:Y:S01]  /*510d0*/  LDL.LU R24, [R1+0x2c0] ;  /* 0x0002c00001187983 */ /* 0x001ee20000300800 */
[----:B------:R-:W3:Y:S02]  /*510e0*/  LDL.LU R25, [R1+0x2c4] ;  /* 0x0002c40001197983 */ /* 0x000ee40000300800 */
[----:B------:R-:W3:Y:S11]  /*510f0*/  LDL.LU R26, [R1+0x2c8] ;  /* 0x0002c800011a7983 */ /* 0x000ef60000300800 */
[----:B------:R-:W-:Y:S04]  /*51100*/  @!UPT UIADD3 URZ, URZ, URZ, URZ ;  /* 0x0000003f3f3ff290 */ /* 0x000fe8000fffe03f */
[----:B------:R0:W-:Y:S01]  /*51110*/  STL.64 [R1+0x300], R4 ;  /* 0x0003000401007387 */ /* 0x0001e20000100a00 */
[----:B------:R1:W-:Y:S02]  /*51120*/  STL.64 [R1+0x308], R6 ;  /* 0x0003080601007387 */ /* 0x0003e40000100a00 */
[----:B0-----:R-:W-:Y:S02]  /*51130*/  IMAD.MOV.U32 R5, RZ, RZ, R16 ;  /* 0x000000ffff057224 */ /* 0x001fe400078e0010 */
[----:B------:R-:W-:Y:S02]  /*51140*/  IMAD.MOV.U32 R4, RZ, RZ, R17 ;  /* 0x000000ffff047224 */ /* 0x000fe400078e0011 */
[----:B------:R-:W2:Y:S02]  /*51150*/  LDL.LU.64 R16, [R1+0x5508] ;  /* 0x0055080001107983 */ /* 0x000ea40000300a00 */
[----:B--2---:R-:W-:Y:S01]  /*51160*/  HMMA.16816.F32 R12, R20, R16, R12 ;  /* 0x00000010140c723c */ /* 0x004fe2000000180c */
[----:B-1----:R-:W-:-:S02]  /*51170*/  IMAD.MOV.U32 R7, RZ, RZ, R16 ;  /* 0x000000ffff077224 */ /* 0x002fc400078e0010 */
[----:B------:R-:W-:Y:S11]  /*51180*/  IMAD.MOV.U32 R6, RZ, RZ, R17 ;  /* 0x000000ffff067224 */ /* 0x000ff600078e0011 */
[----:B------:R-:W-:Y:S09]  /*51190*/  @!UPT UIADD3 URZ, URZ, URZ, URZ ;  /* 0x0000003f3f3ff290 */ /* 0x000ff2000fffe03f */
[----:B------:R-:W-:Y:S01]  /*511a0*/  STL.64 [R1+0x2f0], R12 ;  /* 0x0002f00c01007387 */ /* 0x000fe20000100a00 */
[----:B------:R0:W-:Y:S03]  /*511b0*/  STL.64 [R1+0x2f8], R14 ;  /* 0x0002f80e01007387 */ /* 0x0001e60000100a00 */
[----:B0-----:R-:W2:Y:S01]  /*511c0*/  LDL.LU.64 R14, [R1+0x5500] ;  /* 0x00550000010e7983 */ /* 0x001ea20000300a00 */
[----:B------:R-:W2:Y:S02]  /*511d0*/  LDL.LU.64 R12, [R1+0x54f8] ;  /* 0x0054f800010c7983 */ /* 0x000ea40000300a00 */
[----:B------:R-:W4:Y:S02]  /*511e0*/  LDL.LU.64 R18, [R1+0x54f0] ;  /* 0x0054f00001127983 */ /* 0x000f240000300a00 */
[----:B------:R-:W2:Y:S01]  /*511f0*/  LDL.LU.64 R16, [R1+0x54e8] ;  /* 0x0054e80001107983 */ /* 0x000ea20000300a00 */
[----:B------:R-:W-:Y:S01]  /*51200*/  STL.64 [R1+0x54a8], R6 ;  /* 0x0054a80601007387 */ /* 0x000fe20000100a00 */
[----:B------:R0:W-:Y:S03]  /*51210*/  STL.64 [R1+0x54a0], R4 ;  /* 0x0054a00401007387 */ /* 0x0001e60000100a00 */
[----:B0-----:R-:W3:Y:S01]  /*51220*/  LDL.LU.64 R4, [R1+0x140] ;  /* 0x0001400001047983 */ /* 0x001ee20000300a00 */
[C---:B--2---:R-:W-:Y:S03]  /*51230*/  HMMA.16816.F32 R12, R20.reuse, R16, R12 ;  /* 0x00000010140c723c */ /* 0x044fe6000000180c */
[----:B---3--:R0:W-:Y:S04]  /*51240*/  STL.64 [R1+0x54b8], R4 ;  /* 0x0054b80401007387 */ /* 0x0081e80000100a00 */
[----:B0-----:R-:W2:Y:S11]  /*51250*/  LDL.LU.64 R4, [R1+0x150] ;  /* 0x0001500001047983 */ /* 0x001eb60000300a00 */
[----:B------:R-:W-:Y:S05]  /*51260*/  @!UPT UIADD3 URZ, URZ, URZ, URZ ;  /* 0x0000003f3f3ff290 */ /* 0x000fea000fffe03f */
[----:B------:R0:W-:Y:S02]  /*51270*/  STL.64 [R1+0x2e0], R12 ;  /* 0x0002e00c01007387 */ /* 0x0001e40000100a00 */
[----:B------:R-:W-:Y:S01]  /*51280*/  STL [R1+0x2e8], R14 ;  /* 0x0002e80e01007387 */ /* 0x000fe20000100800 */
[----:B0-----:R-:W3:Y:S01]  /*51290*/  LDL.LU.64 R12, [R1+0x54e0] ;  /* 0x0054e000010c7983 */ /* 0x001ee20000300a00 */
[----:B------:R-:W-:Y:S02]  /*512a0*/  IMAD.MOV.U32 R27, RZ, RZ, R3 ;  /* 0x000000ffff1b7224 */ /* 0x000fe400078e0003 */
[----:B----4-:R-:W-:Y:S02]  /*512b0*/  STL.64 [R1+0x53c0], R18 ;  /* 0x0053c01201007387 */ /* 0x010fe40000100a00 */
[----:B------:R-:W-:Y:S01]  /*512c0*/  IMAD.MOV.U32 R3, RZ, RZ, R15 ;  /* 0x000000ffff037224 */ /* 0x000fe200078e000f */
[----:B------:R0:W-:Y:S04]  /*512d0*/  STL.64 [R1+0x53b8], R16 ;  /* 0x0053b81001007387 */ /* 0x0001e80000100a00 */
[----:B0-----:R-:W4:Y:S01]  /*512e0*/  LDL.LU R16, [R1+0x2b0] ;  /* 0x0002b00001107983 */ /* 0x001f220000300800 */
[----:B------:R-:W4:Y:S02]  /*512f0*/  LDL.LU R17, [R1+0x2b4] ;  /* 0x0002b40001117983 */ /* 0x000f240000300800 */
[----:B------:R-:W4:Y:S02]  /*51300*/  LDL.LU R18, [R1+0x2b8] ;  /* 0x0002b80001127983 */ /* 0x000f240000300800 */
[----:B------:R-:W4:Y:S01]  /*51310*/  LDL.LU R19, [R1+0x2bc] ;  /* 0x0002bc0001137983 */ /* 0x000f220000300800 */
[----:B------:R-:W-:Y:S01]  /*51320*/  STL [R1+0x4d38], R3 ;  /* 0x004d380301007387 */ /* 0x000fe20000100800 */
[C---:B---3--:R-:W-:Y:S11]  /*51330*/  HMMA.16816.F32 R8, R20.reuse, R12, R8 ;  /* 0x0000000c1408723c */ /* 0x048ff60000001808 */
[----:B------:R-:W-:Y:S11]  /*51340*/  @!UPT UIADD3 URZ, URZ, URZ, URZ ;  /* 0x0000003f3f3ff290 */ /* 0x000ff6000fffe03f */
[----:B------:R-:W-:Y:S01]  /*51350*/  @!UPT UIADD3 URZ, URZ, URZ, URZ ;  /* 0x0000003f3f3ff290 */ /* 0x000fe2000fffe03f */
[----:B------:R-:W-:Y:S01]  /*51360*/  STL.64 [R1+0x2d0], R8 ;  /* 0x0002d00801007387 */ /* 0x000fe20000100a00 */
[----:B------:R0:W-:Y:S03]  /*51370*/  STL.64 [R1+0x2d8], R10 ;  /* 0x0002d80a01007387 */ /* 0x0001e60000100a00 */
[----:B0-----:R-:W3:Y:S01]  /*51380*/  LDL.LU.64 R10, [R1+0x54d8] ;  /* 0x0054d800010a7983 */ /* 0x001ee20000300a00 */
[----:B------:R-:W2:Y:S02]  /*51390*/  LDL.LU.64 R8, [R1+0x54d0] ;  /* 0x0054d00001087983 */ /* 0x000ea40000300a00 */
[----:B------:R0:W-:Y:S02]  /*513a0*/  STL.64 [R1+0x54c0], R12 ;  /* 0x0054c00c01007387 */ /* 0x0001e40000100a00 */
[----:B0-----:R-:W3:Y:S01]  /*513b0*/  LDL.LU R12, [R1+0x2a0] ;  /* 0x0002a000010c7983 */ /* 0x001ee20000300800 */
[----:B------:R-:W3:Y:S02]  /*513c0*/  LDL.LU R13, [R1+0x2a4] ;  /* 0x0002a400010d7983 */ /* 0x000ee40000300800 */
[----:B------:R-:W3:Y:S02]  /*513d0*/  LDL.LU R14, [R1+0x2a8] ;  /* 0x0002a800010e7983 */ /* 0x000ee40000300800 */
[----:B------:R-:W3:Y:S01]  /*513e0*/  LDL.LU R15, [R1+0x2ac] ;  /* 0x0002ac00010f7983 */ /* 0x000ee20000300800 */
[C---:B--2---:R-:W-:Y:S11]  /*513f0*/  HMMA.16816.F32 R24, R20.reuse, R8, R24 ;  /* 0x000000081418723c */ /* 0x044ff60000001818 */
[----:B------:R-:W-:Y:S11]  /*51400*/  @!UPT UIADD3 URZ, URZ, URZ, URZ ;  /* 0x0000003f3f3ff290 */ /* 0x000ff6000fffe03f */
[----:B------:R-:W-:Y:S01]  /*51410*/  @!UPT UIADD3 URZ, URZ, URZ, URZ ;  /* 0x0000003f3f3ff290 */ /* 0x000fe2000fffe03f */
[----:B------:R0:W-:Y:S01]  /*51420*/  STL.64 [R1+0x2c0], R24 ;  /* 0x0002c01801007387 */ /* 0x0001e20000100a00 */
[----:B------:R-:W-:Y:S03]  /*51430*/  STL.64 [R1+0x2c8], R26 ;  /* 0x0002c81a01007387 */ /* 0x000fe60000100a00 */
[----:B0-----:R-:W4:Y:S01]  /*51440*/  LDL.LU.64 R24, [R1+0x54c8] ;  /* 0x0054c80001187983 */ /* 0x001f220000300a00 */
[----:B---3--:R-:W-:Y:S02]  /*51450*/  STL.64 [R1+0x53a0], R10 ;  /* 0x0053a00a01007387 */ /* 0x008fe40000100a00 */
[----:B------:R0:W-:Y:S02]  /*51460*/  STL.64 [R1+0x5398], R8 ;  /* 0x0053980801007387 */ /* 0x0001e40000100a00 */
[----:B0-----:R-:W2:Y:S01]  /*51470*/  LDL.LU.64 R8, [R1+0x130] ;  /* 0x0001300001087983 */ /* 0x001ea20000300a00 */
[----:B----4-:R-:W-:Y:S03]  /*51480*/  HMMA.16816.F32 R16, R20, R24, R16 ;  /* 0x000000181410723c */ /* 0x010fe60000001810 */
[----:B--2---:R0:W-:Y:S04]  /*51490*/  STL.64 [R1+0x54b0], R8 ;  /* 0x0054b00801007387 */ /* 0x0041e80000100a00 */
[----:B0-----:R-:W2:Y:S01]  /*514a0*/  LDL.LU R8, [R1+0x290] ;  /* 0x0002900001087983 */ /* 0x001ea20000300800 */
[----:B------:R-:W2:Y:S02]  /*514b0*/  LDL.LU R9, [R1+0x294] ;  /* 0x0002940001097983 */ /* 0x000ea40000300800 */
[----:B------:R-:W2:Y:S02]  /*514c0*/  LDL.LU R10, [R1+0x298] ;  /* 0x00029800010a7983 */ /* 0x000ea40000300800 */
[----:B------:R-:W2:Y:S11]  /*514d0*/  LDL.LU R11, [R1+0x29c] ;  /* 0x00029c00010b7983 */ /* 0x000eb60000300800 */
[----:B------:R-:W-:Y:S01]  /*514e0*/  STL.64 [R1+0x2b0], R16 ;  /* 0x0002b01001007387 */ /* 0x000fe20000100a00 */
[----:B------:R0:W-:Y:S02]  /*514f0*/  STL.64 [R1+0x2b8], R18 ;  /* 0x0002b81201007387 */ /* 0x0001e40000100a00 */
[----:B0-----:R-:W-:-:S02]  /*51500*/  IMAD.MOV.U32 R19, RZ, RZ, R24 ;  /* 0x000000ffff137224 */ /* 0x001fc400078e0018 */
[----:B------:R-:W-:Y:S02]  /*51510*/  IMAD.MOV.U32 R18, RZ, RZ, R25 ;  /* 0x000000ffff127224 */ /* 0x000fe400078e0019 */
[----:B------:R-:W0:Y:S04]  /*51520*/  LDSM.16.MT88.4 R24, [R2+0x6000] ;  /* 0x006000000218783b */ /* 0x000e280000004200 */
[----:B------:R-:W-:Y:S04]  /*51530*/  STL [R1+0x536c], R2 ;  /* 0x00536c0201007387 */ /* 0x000fe80000100800 */
[----:B0-----:R-:W-:Y:S01]  /*51540*/  STL.64 [R1+0x5298], R26 ;  /* 0x0052981a01007387 */ /* 0x001fe20000100a00 */
[----:B------:R0:W-:Y:S03]  /*51550*/  STL.64 [R1+0x5290], R24 ;  /* 0x0052901801007387 */ /* 0x0001e60000100a00 */
[----:B0-----:R-:W3:Y:S01]  /*51560*/  LDL.LU R24, [R1+0xd0] ;  /* 0x0000d00001187983 */ /* 0x001ee20000300800 */
[----:B------:R-:W-:Y:S01]  /*51570*/  HMMA.16816.F32 R12, R20, R4, R12 ;  /* 0x00000004140c723c */ /* 0x000fe2000000180c */
[----:B------:R-:W-:-:S02]  /*51580*/  IMAD.MOV.U32 R25, RZ, RZ, R0 ;  /* 0x000000ffff197224 */ /* 0x000fc400078e0000 */
[----:B------:R-:W-:-:S03]  /*51590*/  IMAD.MOV.U32 R3, RZ, RZ, R5 ;  /* 0x000000ffff037224 */ /* 0x000fc600078e0005 */
[----:B---3--:R0:W-:Y:S04]  /*515a0*/  STL.64 [R1+0x5458], R24 ;  /* 0x0054581801007387 */ /* 0x0081e80000100a00 */
[----:B0-----:R-:W3:Y:S01]  /*515b0*/  LDL.LU R24, [R1+0x280] ;  /* 0x0002800001187983 */ /* 0x001ee20000300800 */
[----:B------:R-:W3:Y:S02]  /*515c0*/  LDL.LU R25, [R1+0x284] ;  /* 0x0002840001197983 */ /* 0x000ee40000300800 */
[----:B------:R-:W3:Y:S02]  /*515d0*/  LDL.LU R26, [R1+0x288] ;  /* 0x00028800011a7983 */ /* 0x000ee40000300800 */
[----:B------:R-:W3:Y:S08]  /*515e0*/  LDL.LU R27, [R1+0x28c] ;  /* 0x00028c00011b7983 */ /* 0x000ef00000300800 */
[----:B------:R0:W-:Y:S01]  /*515f0*/  STL.64 [R1+0x2a0], R12 ;  /* 0x0002a00c01007387 */ /* 0x0001e20000100a00 */
[----:B------:R1:W-:Y:S03]  /*51600*/  STL.64 [R1+0x2a8], R14 ;  /* 0x0002a80e01007387 */ /* 0x0003e60000100a00 */
[----:B0-----:R-:W4:Y:S01]  /*51610*/  LDL.LU.64 R12, [R1+0x54c0] ;  /* 0x0054c000010c7983 */ /* 0x001f220000300a00 */
[----:B-1----:R-:W-:-:S02]  /*51620*/  IMAD.MOV.U32 R14, RZ, RZ, R4 ;  /* 0x000000ffff0e7224 */ /* 0x002fc400078e0004 */
[----:B------:R-:W2:Y:S02]  /*51630*/  LDL.LU.64 R4, [R1+0x54b8] ;  /* 0x0054b80001047983 */ /* 0x000ea40000300a00 */
[----:B------:R-:W-:Y:S01]  /*51640*/  STL [R1+0x5374], R3 ;  /* 0x0053740301007387 */ /* 0x000fe20000100800 */
[----:B------:R-:W-:Y:S01]  /*51650*/  STL [R1+0x5370], R14 ;  /* 0x0053700e01007387 */ /* 0x000fe20000100800 */
[C---:B--2---:R-:W-:Y:S11]  /*51660*/  HMMA.16816.F32 R8, R20.reuse, R4, R8 ;  /* 0x000000041408723c */ /* 0x044ff60000001808 */
[----:B------:R-:W-:Y:S11]  /*51670*/  @!UPT UIADD3 URZ, URZ, URZ, URZ ;  /* 0x0000003f3f3ff290 */ /* 0x000ff6000fffe03f */
[----:B------:R-:W-:Y:S01]  /*51680*/  @!UPT UIADD3 URZ, URZ, URZ, URZ ;  /* 0x0000003f3f3ff290 */ /* 0x000fe2000fffe03f */
[----:B------:R0:W-:Y:S01]  /*51690*/  STL.64 [R1+0x290], R8 ;  /* 0x0002900801007387 */ /* 0x0001e20000100a00 */
[----:B------:R1:W-:Y:S03]  /*516a0*/  STL.64 [R1+0x298], R10 ;  /* 0x0002980a01007387 */ /* 0x0003e60000100a00 */
[----:B0-----:R-:W3:Y:S01]  /*516b0*/  LDL.LU.64 R8, [R1+0x54b0] ;  /* 0x0054b00001087983 */ /* 0x001ee20000300a00 */
[----:B------:R-:W-:Y:S02]  /*516c0*/  IMAD.MOV.U32 R15, RZ, RZ, R5 ;  /* 0x000000ffff0f7224 */ /* 0x000fe400078e0005 */
[----:B------:R-:W-:Y:S02]  /*516d0*/  IMAD.MOV.U32 R0, RZ, RZ, R4 ;  /* 0x000000ffff007224 */ /* 0x000fe400078e0004 */
[----:B------:R-:W2:Y:S01]  /*516e0*/  LDL.LU.64 R6, [R1+0x54a8] ;  /* 0x0054a80001067983 */ /* 0x000ea20000300a00 */
[----:B------:R-:W2:Y:S01]  /*516f0*/  LDL.LU.64 R4, [R1+0x54a0] ;  /* 0x0054a00001047983 */ /* 0x000ea20000300a00 */
[----:B------:R-:W-:Y:S02]  /*51700*/  STL [R1+0x537c], R15 ;  /* 0x00537c0f01007387 */ /* 0x000fe40000100800 */
[----:B------:R-:W-:Y:S01]  /*51710*/  STL [R1+0x5378], R0 ;  /* 0x0053780001007387 */ /* 0x000fe20000100800 */
[----:B---3--:R-:W-:Y:S01]  /*51720*/  HMMA.16816.F32 R24, R20, R8, R24 ;  /* 0x000000081418723c */ /* 0x008fe20000001818 */
[----:B------:R-:W-:-:S02]  /*51730*/  IMAD.MOV.U32 R14, RZ, RZ, R8 ;  /* 0x000000ffff0e7224 */ /* 0x000fc400078e0008 */
[----:B------:R-:W-:Y:S11]  /*51740*/  IMAD.MOV.U32 R2, RZ, RZ, R9 ;  /* 0x000000ffff027224 */ /* 0x000ff600078e0009 */
[----:B------:R-:W-:Y:S09]  /*51750*/  @!UPT UIADD3 URZ, URZ, URZ, URZ ;  /* 0x0000003f3f3ff290 */ /* 0x000ff2000fffe03f */
[----:B------:R-:W-:Y:S01]  /*51760*/  STL.64 [R1+0x280], R24 ;  /* 0x0002801801007387 */ /* 0x000fe20000100a00 */
[----:B------:R-:W-:Y:S02]  /*51770*/  STL.64 [R1+0x288], R26 ;  /* 0x0002881a01007387 */ /* 0x000fe40000100a00 */
[----:B------:R-:W3:Y:S02]  /*51780*/  LDL.LU R8, [R1+0x8e0] ;  /* 0x0008e00001087983 */ /* 0x000ee40000300800 */
[----:B------:R-:W3:Y:S01]  /*51790*/  LDL.LU R9, [R1+0x8e4] ;  /* 0x0008e40001097983 */ /* 0x000ee20000300800 */
[----:B-1----:R-:W3:Y:S01]  /*517a0*/  LDL.LU R10, [R1+0x8e8] ;  /* 0x0008e800010a7983 */ /* 0x002ee20000300800 */
[----:B------:R-:W3:Y:S02]  /*517b0*/  LDL.LU R11, [R1+0x8ec] ;  /* 0x0008ec00010b7983 */ /* 0x000ee40000300800 */
[----:B--2---:R-:W-:Y:S02]  /*517c0*/  IMAD.MOV.U32 R16, RZ, RZ, R7 ;  /* 0x000000ffff107224 */ /* 0x004fe400078e0007 */
[----:B------:R-:W-:-:S05]  /*517d0*/  IMAD.MOV.U32 R17, RZ, RZ, R6 ;  /* 0x000000ffff117224 */ /* 0x000fca00078e0006 */
[----:B------:R-:W-:Y:S04]  /*517e0*/  STL.64 [R1+0x53d8], R16 ;  /* 0x0053d81001007387 */ /* 0x000fe80000100a00 */
[----:B---3--:R-:W-:Y:S01]  /*517f0*/  STL.64 [R1+0x53b0], R10 ;  /* 0x0053b00a01007387 */ /* 0x008fe20000100a00 */
[----:B------:R0:W-:Y:S03]  /*51800*/  STL.64 [R1+0x53a8], R8 ;  /* 0x0053a80801007387 */ /* 0x0001e60000100a00 */
        /* <DEDUP_REMOVED lines=18> */
[----:B------:R0:W-:Y:S03]  /*51930*/  STL.64 [R1+0x5418], R4 ;  /* 0x0054180401007387 */ /* 0x0001e60000100a00 */
[----:B0-----:R-:W2:Y:S04]  /*51940*/  LDL.LU.64 R4, [R1+0xe0] ;  /* 0x0000e00001047983 */ /* 0x001ea80000300a00 */
[----:B--2---:R0:W-:Y:S04]  /*51950*/  STL.64 [R1+0x5438], R4 ;  /* 0x0054380401007387 */ /* 0x0041e80000100a00 */
[----:B0-----:R-:W2:Y:S01]  /*51960*/  LDL.LU.64 R4, [R1+0xf0] ;  /* 0x0000f00001047983 */ /* 0x001ea20000300a00 */
[----:B------:R-:W-:-:S02]  /*51970*/  IMAD.MOV.U32 R16, RZ, RZ, R29 ;  /* 0x000000ffff107224 */ /* 0x000fc400078e001d */
[----:B------:R-:W-:Y:S01]  /*51980*/  IMAD.MOV.U32 R17, RZ, RZ, R28 ;  /* 0x000000ffff117224 */ /* 0x000fe200078e001c */
[----:B--2---:R-:W-:Y:S01]  /*51990*/  STL.64 [R1+0x5450], R4 ;  /* 0x0054500401007387 */ /* 0x004fe20000100a00 */
[----:B------:R-:W2:Y:S02]  /*519a0*/  LDL.LU R29, [R1+0x549c] ;  /* 0x00549c00011d7983 */ /* 0x000ea40000300800 */
[----:B------:R-:W2:Y:S02]  /*519b0*/  LDL.LU R28, [R1+0x5498] ;  /* 0x00549800011c7983 */ /* 0x000ea40000300800 */
[----:B------:R-:W2:Y:S01]  /*519c0*/  LDL.LU R24, [R1+0x250] ;  /* 0x0002500001187983 */ /* 0x000ea20000300800 */
[----:B------:R-:W2:Y:S01]  /*519d0*/  LDL.LU R25, [R1+0x254] ;  /* 0x0002540001197983 */ /* 0x000ea20000300800 */
[----:B------:R-:W2:Y:S02]  /*519e0*/  LDL.LU R26, [R1+0x258] ;  /* 0x00025800011a7983 */ /* 0x000ea40000300800 */
[----:B------:R-:W2:Y:S02]  /*519f0*/  LDL.LU R27, [R1+0x25c] ;  /* 0x00025c00011b7983 */ /* 0x000ea40000300800 */
[----:B--2---:R-:W-:Y:S01]  /*51a00*/  STL.64 [R1+0x5468], R26 ;  /* 0x0054681a01007387 */ /* 0x004fe20000100a00 */
[----:B------:R0:W-:Y:S02]  /*51a10*/  STL.64 [R1+0x5460], R24 ;  /* 0x0054601801007387 */ /* 0x0001e40000100a00 */
[----:B0-----:R-:W-:-:S02]  /*51a20*/  IMAD.MOV.U32 R24, RZ, RZ, R28 ;  /* 0x000000ffff187224 */ /* 0x001fc400078e001c */
[----:B------:R-:W-:Y:S01]  /*51a30*/  IMAD.MOV.U32 R25, RZ, RZ, R29 ;  /* 0x000000ffff197224 */ /* 0x000fe200078e001d */
[----:B------:R-:W2:Y:S01]  /*51a40*/  LDL.LU R28, [R1+0x5494] ;  /* 0x00549400011c7983 */ /* 0x000ea20000300800 */
[----:B------:R-:W2:Y:S03]  /*51a50*/  LDL.LU R29, [R1+0x5490] ;  /* 0x00549000011d7983 */ /* 0x000ea60000300800 */
[----:B------:R0:W-:Y:S04]  /*51a60*/  STL.64 [R1+0x5478], R24 ;  /* 0x0054781801007387 */ /* 0x0001e80000100a00 */
[----:B0-----:R-:W2:Y:S01]  /*51a70*/  LDL.LU.64 R24, [R1+0x120] ;  /* 0x0001200001187983 */ /* 0x001ea20000300a00 */
[----:B------:R-:W2:Y:S03]  /*51a80*/  LDL.LU.64 R4, [R1+0x100] ;  /* 0x0001000001047983 */ /* 0x000ea60000300a00 */
[----:B--2---:R0:W-:Y:S04]  /*51a90*/  STL.64 [R1+0x5470], R4 ;  /* 0x0054700401007387 */ /* 0x0041e80000100a00 */
        /* <DEDUP_REMOVED lines=27> */
[----:B------:R-:W2:Y:S01]  /*51c50*/  LDL.LU R11, [R1+0x92c] ;  /* 0x00092c00010b7983 */ /* 0x000ea20000300800 */
[----:B------:R-:W-:Y:S01]  /*51c60*/  HMMA.16816.F32 R4, R20, R24, R4 ;  /* 0x000000181404723c */ /* 0x000fe20000001804 */
[----:B------:R-:W-:-:S02]  /*51c70*/  IMAD.MOV.U32 R0, RZ, RZ, R24 ;  /* 0x000000ffff007224 */ /* 0x000fc400078e0018 */
[----:B------:R-:W-:Y:S01]  /*51c80*/  IMAD.MOV.U32 R3, RZ, RZ, R25 ;  /* 0x000000ffff037224 */ /* 0x000fe200078e0019 */
[----:B--2---:R-:W-:Y:S01]  /*51c90*/  STL.64 [R1+0x5400], R10 ;  /* 0x0054000a01007387 */ /* 0x004fe20000100a00 */
[----:B---3--:R0:W-:Y:S03]  /*51ca0*/  STL.64 [R1+0x53f8], R8 ;  /* 0x0053f80801007387 */ /* 0x0081e60000100a00 */
[----:B0-----:R-:W2:Y:S01]  /*51cb0*/  LDL.LU R8, [R1+0x940] ;  /* 0x0009400001087983 */ /* 0x001ea20000300800 */
[----:B------:R-:W2:Y:S02]  /*51cc0*/  LDL.LU R9, [R1+0x944] ;  /* 0x0009440001097983 */ /* 0x000ea40000300800 */
[----:B------:R-:W2:Y:S02]  /*51cd0*/  LDL.LU R10, [R1+0x948] ;  /* 0x00094800010a7983 */ /* 0x000ea40000300800 */
[----:B------:R-:W2:Y:S01]  /*51ce0*/  LDL.LU R11, [R1+0x94c] ;  /* 0x00094c00010b7983 */ /* 0x000ea20000300800 */
[----:B------:R-:W-:Y:S01]  /*51cf0*/  STL [R1+0x5384], R2 ;  /* 0x0053840201007387 */ /* 0x000fe20000100800 */
[----:B------:R-:W-:Y:S08]  /*51d00*/  STL [R1+0x5380], R14 ;  /* 0x0053800e01007387 */ /* 0x000ff00000100800 */
[----:B------:R-:W-:Y:S02]  /*51d10*/  STL.64 [R1+0x270], R4 ;  /* 0x0002700401007387 */ /* 0x000fe40000100a00 */
[----:B------:R0:W-:Y:S02]  /*51d20*/  STL.64 [R1+0x278], R6 ;  /* 0x0002780601007387 */ /* 0x0001e40000100a00 */
[----:B0-----:R-:W3:Y:S01]  /*51d30*/  LDL.LU.64 R6, [R1+0x5488] ;  /* 0x0054880001067983 */ /* 0x001ee20000300a00 */
[----:B------:R-:W3:Y:S02]  /*51d40*/  LDL.LU.64 R4, [R1+0x5480] ;  /* 0x0054800001047983 */ /* 0x000ee40000300a00 */
[----:B------:R-:W3:Y:S02]  /*51d50*/  LDL.LU.64 R24, [R1+0x5478] ;  /* 0x0054780001187983 */ /* 0x000ee40000300a00 */
[----:B------:R-:W-:Y:S01]  /*51d60*/  STL [R1+0x5388], R0 ;  /* 0x0053880001007387 */ /* 0x000fe20000100800 */
[C---:B---3--:R-:W-:Y:S01]  /*51d70*/  HMMA.16816.F32 R24, R20.reuse, R24, R4 ;  /* 0x000000181418723c */ /* 0x048fe20000001804 */
[----:B------:R-:W3:Y:S11]  /*51d80*/  LDL.LU.64 R4, [R1+0x5470] ;  /* 0x0054700001047983 */ /* 0x000ef60000300a00 */
[----:B------:R-:W-:Y:S11]  /*51d90*/  @!UPT UIADD3 URZ, URZ, URZ, URZ ;  /* 0x0000003f3f3ff290 */ /* 0x000ff6000fffe03f */
        /* <DEDUP_REMOVED lines=32> */
[----:B---3--:R-:W-:Y:S01]  /*51fa0*/  HMMA.16816.F32 R20, R20, R24, R4 ;  /* 0x000000181414723c */ /* 0x008fe20000001804 */
[----:B------:R-:W3:Y:S01]  /*51fb0*/  LDL.LU.64 R6, [R1+0x5410] ;  /* 0x0054100001067983 */ /* 0x000ee20000300a00 */
[----:B------:R-:W3:Y:S11]  /*51fc0*/  LDL.LU.64 R4, [R1+0x5408] ;  /* 0x0054080001047983 */ /* 0x000ef60000300a00 */
[----:B------:R-:W-:Y:S10]  /*51fd0*/  @!UPT UIADD3 URZ, URZ, URZ, URZ ;  /* 0x0000003f3f3ff290 */ /* 0x000ff4000fffe03f */
[----:B------:R2:W-:Y:S02]  /*51fe0*/  STL.64 [R1+0xa0], R20 ;  /* 0x0000a01401007387 */ /* 0x0005e40000100a00 */
[----:B--2---:R-:W-:Y:S02]  /*51ff0*/  IMAD.MOV.U32 R20, RZ, RZ, R19 ;  /* 0x000000ffff147224 */ /* 0x004fe400078e0013 */
[----:B------:R-:W-:Y:S01]  /*52000*/  IMAD.MOV.U32 R21, RZ, RZ, R18 ;  /* 0x000000ffff157224 */ /* 0x000fe200078e0012 */
[----:B------:R-:W-:Y:S04]  /*52010*/  STL.64 [R1+0xa8], R22 ;  /* 0x0000a81601007387 */ /* 0x000fe80000100a00 */
[----:B------:R0:W-:Y:S04]  /*52020*/  STL.64 [R1+0x5390], R20 ;  /* 0x0053901401007387 */ /* 0x0001e80000100a00 */
[----:B0-----:R-:W2:Y:S01]  /*52030*/  LDL.LU R20, [R1+0x8d0] ;  /* 0x0008d00001147983 */ /* 0x001ea20000300800 */
[----:B------:R-:W2:Y:S02]  /*52040*/  LDL.LU R21, [R1+0x8d4] ;  /* 0x0008d40001157983 */ /* 0x000ea40000300800 */
[----:B------:R-:W2:Y:S02]  /*52050*/  LDL.LU R22, [R1+0x8d8] ;  /* 0x0008d80001167983 */ /* 0x000ea40000300800 */
[----:B------:R-:W2:Y:S01]  /*52060*/  LDL.LU R23, [R1+0x8dc] ;  /* 0x0008dc0001177983 */ /* 0x000ea20000300800 */
[----:B------:R-:W-:Y:S01]  /*52070*/  STL.64 [R1+0x52a8], R24 ;  /* 0x0052a81801007387 */ /* 0x000fe20000100a00 */
[C---:B---3--:R-:W-:Y:S03]  /*52080*/  HMMA.16816.F32 R16, R4.reuse, R16, R8 ;  /* 0x000000100410723c */ /* 0x048fe60000001808 */
[----:B------:R-:W3:Y:S01]  /*52090*/  LDL.LU.64 R10, [R1+0x5400] ;  /* 0x00540000010a7983 */ /* 0x000ee20000300a00 */
[----:B------:R-:W3:Y:S11]  /*520a0*/  LDL.LU.64 R8, [R1+0x53f8] ;  /* 0x0053f80001087983 */ /* 0x000ef60000300a00 */
[----:B------:R-:W-:Y:S08]  /*520b0*/  @!UPT UIADD3 URZ, URZ, URZ, URZ ;  /* 0x0000003f3f3ff290 */ /* 0x000ff0000fffe03f */
        /* <DEDUP_REMOVED lines=14> */
[----:B------:R-:W-:Y:S01]  /*521a0*/  STL.64 [R1+0x70], R16 ;  /* 0x0000701001007387 */ /* 0x000fe20000100a00 */
[----:B------:R0:W-:Y:S03]  /*521b0*/  STL.64 [R1+0x78], R18 ;  /* 0x0000781201007387 */ /* 0x0001e60000100a00 */
[----:B0-----:R-:W2:Y:S01]  /*521c0*/  LDL.LU.64 R18, [R1+0x53c0] ;  /* 0x0053c00001127983 */ /* 0x001ea20000300a00 */
[----:B------:R-:W3:Y:S02]  /*521d0*/  LDL.LU.64 R16, [R1+0x53b8] ;  /* 0x0053b80001107983 */ /* 0x000ee40000300a00 */
[C---:B---3--:R-:W-:Y:S11]  /*521e0*/  HMMA.16816.F32 R8, R4.reuse, R16, R8 ;  /* 0x000000100408723c */ /* 0x048ff60000001808 */
[----:B------:R-:W-:Y:S11]  /*521f0*/  @!UPT UIADD3 URZ, URZ, URZ, URZ ;  /* 0x0000003f3f3ff290 */ /* 0x000ff6000fffe03f */
[----:B------:R-:W-:Y:S01]  /*52200*/  @!UPT UIADD3 URZ, URZ, URZ, URZ ;  /* 0x0000003f3f3ff290 */ /* 0x000fe2000fffe03f */
[----:B------:R-:W-:Y:S01]  /*52210*/  STL.64 [R1+0x60], R8 ;  /* 0x0000600801007387 */ /* 0x000fe20000100a00 */
[----:B------:R0:W-:Y:S03]  /*52220*/  STL.64 [R1+0x68], R10 ;  /* 0x0000680a01007387 */ /* 0x0001e60000100a00 */
[----:B0-----:R-:W4:Y:S01]  /*52230*/  LDL.LU.64 R10, [R1+0x53b0] ;  /* 0x0053b000010a7983 */ /* 0x001f220000300a00 */
[----:B------:R-:W4:Y:S02]  /*52240*/  LDL.LU.64 R8, [R1+0x53a8] ;  /* 0x0053a80001087983 */ /* 0x000f240000300a00 */
[----:B--2---:R-:W-:Y:S02]  /*52250*/  STL.64 [R1+0x5240], R18 ;  /* 0x0052401201007387 */ /* 0x004fe40000100a00 */
[----:B------:R-:W2:Y:S01]  /*52260*/  LDL.LU R16, [R1+0x880] ;  /* 0x0008800001107983 */ /* 0x000ea20000300800 */
[----:B------:R-:W2:Y:S01]  /*52270*/  LDL.LU R17, [R1+0x884] ;  /* 0x0008840001117983 */ /* 0x000ea20000300800 */
[C---:B----4-:R-:W-:Y:S11]  /*52280*/  HMMA.16816.F32 R8, R4.reuse, R12, R8 ;  /* 0x0000000c0408723c */ /* 0x050ff60000001808 */
[----:B------:R-:W-:Y:S11]  /*52290*/  @!UPT UIADD3 URZ, URZ, URZ, URZ ;  /* 0x0000003f3f3ff290 */ /* 0x000ff6000fffe03f */
[----:B------:R-:W-:Y:S01]  /*522a0*/  @!UPT UIADD3 URZ, URZ, URZ, URZ ;  /* 0x0000003f3f3ff290 */ /* 0x000fe2000fffe03f */
[----:B------:R-:W-:Y:S01]  /*522b0*/  STL.64 [R1+0x50], R8 ;  /* 0x0000500801007387 */ /* 0x000fe20000100a00 */
[----:B------:R0:W-:Y:S03]  /*522c0*/  STL.64 [R1+0x58], R10 ;  /* 0x0000580a01007387 */ /* 0x0001e60000100a00 */
[----:B0-----:R-:W3:Y:S01]  /*522d0*/  LDL.LU.64 R10, [R1+0x53a0] ;  /* 0x0053a000010a7983 */ /* 0x001ee20000300a00 */
[----:B------:R-:W4:Y:S02]  /*522e0*/  LDL.LU.64 R8, [R1+0x5398] ;  /* 0x0053980001087983 */ /* 0x000f240000300a00 */
[----:B----4-:R-:W-:Y:S11]  /*522f0*/  HMMA.16816.F32 R20, R4, R8, R20 ;  /* 0x000000080414723c */ /* 0x010ff60000001814 */
[----:B------:R-:W-:Y:S11]  /*52300*/  @!UPT UIADD3 URZ, URZ, URZ, URZ ;  /* 0x0000003f3f3ff290 */ /* 0x000ff6000fffe03f */
[----:B------:R-:W-:Y:S01]  /*52310*/  @!UPT UIADD3 URZ, URZ, URZ, URZ ;  /* 0x0000003f3f3ff290 */ /* 0x000fe2000fffe03f */
[----:B------:R0:W-:Y:S04]  /*52320*/  STL.64 [R1+0x40], R20 ;  /* 0x0000401401007387 */ /* 0x0001e80000100a00 */
[----:B0-----:R-:W2:Y:S01]  /*52330*/  LDL.LU.64 R20, [R1+0x5390] ;  /* 0x0053900001147983 */ /* 0x001ea20000300a00 */
[----:B------:R-:W-:Y:S02]  /*52340*/  IMAD.MOV.U32 R18, RZ, RZ, R29 ;  /* 0x000000ffff127224 */ /* 0x000fe400078e001d */
[----:B------:R-:W-:Y:S02]  /*52350*/  IMAD.MOV.U32 R19, RZ, RZ, R28 ;  /* 0x000000ffff137224 */ /* 0x000fe400078e001c */
[----:B------:R-:W-:Y:S02]  /*52360*/  IMAD.MOV.U32 R28, RZ, RZ, R23 ;  /* 0x000000ffff1c7224 */ /* 0x000fe400078e0017 */
[----:B------:R-:W-:-:S03]  /*52370*/  IMAD.MOV.U32 R29, RZ, RZ, R22 ;  /* 0x000000ffff1d7224 */ /* 0x000fc600078e0016 */
[----:B------:R-:W-:Y:S02]  /*52380*/  STL [R1+0x4b84], R28 ;  /* 0x004b841c01007387 */ /* 0x000fe40000100800 */
[----:B------:R-:W-:Y:S01]  /*52390*/  STL [R1+0x4b80], R29 ;  /* 0x004b801d01007387 */ /* 0x000fe20000100800 */
[----:B--2---:R-:W-:Y:S11]  /*523a0*/  HMMA.16816.F32 R16, R4, R20, R16 ;  /* 0x000000140410723c */ /* 0x004ff60000001810 */
[----:B------:R-:W-:Y:S11]  /*523b0*/  @!UPT UIADD3 URZ, URZ, URZ, URZ ;  /* 0x0000003f3f3ff290 */ /* 0x000ff6000fffe03f */
[----:B------:R-:W-:Y:S02]  /*523c0*/  @!UPT UIADD3 URZ, URZ, URZ, URZ ;  /* 0x0000003f3f3ff290 */ /* 0x000fe4000fffe03f */
[----:B------:R-:W-:Y:S02]  /*523d0*/  IMAD.MOV.U32 R8, RZ, RZ, R19 ;  /* 0x000000ffff087224 */ /* 0x000fe400078e0013 */
[----:B------:R-:W-:-:S03]  /*523e0*/  IMAD.MOV.U32 R9, RZ, RZ, R18 ;  /* 0x000000ffff097224 */ /* 0x000fc600078e0012 */
[----:B------:R0:W-:Y:S02]  /*523f0*/  STL [R1+0x501c], R8 ;  /* 0x00501c0801007387 */ /* 0x0001e40000100800 */
[----:B------:R1:W-:Y:S02]  /*52400*/  STL [R1+0x5018], R9 ;  /* 0x0050180901007387 */ /* 0x0003e40000100800 */
[----:B---3--:R2:W-:Y:S01]  /*52410*/  STL.64 [R1+0x5238], R10 ;  /* 0x0052380a01007387 */ /* 0x0085e20000100a00 */
[----:B0-----:R-:W3:Y:S01]  /*52420*/  LDL.LU R8, [R1+0x4c0] ;  /* 0x0004c00001087983 */ /* 0x001ee20000300800 */
[----:B-1----:R-:W3:Y:S03]  /*52430*/  LDL.LU R9, [R1+0x4c4] ;  /* 0x0004c40001097983 */ /* 0x002ee60000300800 */
[----:B--2---:R-:W2:Y:S01]  /*52440*/  LDL.LU R10, [R1+0x4c8] ;  /* 0x0004c800010a7983 */ /* 0x004ea20000300800 */
[----:B------:R-:W2:Y:S03]  /*52450*/  LDL.LU R11, [R1+0x4cc] ;  /* 0x0004cc00010b7983 */ /* 0x000ea60000300800 */
[----:B--2---:R-:W-:Y:S01]  /*52460*/  STL.64 [R1+0x5250], R10 ;  /* 0x0052500a01007387 */ /* 0x004fe20000100a00 */
[----:B---3--:R0:W-:Y:S03]  /*52470*/  STL.64 [R1+0x5248], R8 ;  /* 0x0052480801007387 */ /* 0x0081e60000100a00 */
[----:B0-----:R-:W2:Y:S01]  /*52480*/  LDL.LU R8, [R1+0x4d0] ;  /* 0x0004d00001087983 */ /* 0x001ea20000300800 */
[----:B------:R-:W2:Y:S02]  /*52490*/  LDL.LU R9, [R1+0x4d4] ;  /* 0x0004d40001097983 */ /* 0x000ea40000300800 */
[----:B------:R-:W3:Y:S02]  /*524a0*/  LDL.LU R10, [R1+0x4d8] ;  /* 0x0004d800010a7983 */ /* 0x000ee40000300800 */
[----:B------:R-:W3:Y:S02]  /*524b0*/  LDL.LU R11, [R1+0x4dc] ;  /* 0x0004dc00010b7983 */ /* 0x000ee40000300800 */
[----:B---3--:R0:W-:Y:S01]  /*524c0*/  STL.64 [R1+0x5260], R10 ;  /* 0x0052600a01007387 */ /* 0x0081e20000100a00 */
[----:B--2---:R-:W-:Y:S03]  /*524d0*/  STL.64 [R1+0x5258], R8 ;  /* 0x0052580801007387 */ /* 0x004fe60000100a00 */
[----:B0-----:R-:W2:Y:S04]  /*524e0*/  LDL R10, [R1+0x18] ;  /* 0x00001800010a7983 */ /* 0x001ea80000100800 */
[----:B------:R-:W2:Y:S04]  /*524f0*/  LDL R11, [R1+0x1c] ;  /* 0x00001c00010b7983 */ /* 0x000ea80000100800 */
[----:B--2---:R0:W-:Y:S04]  /*52500*/  STL.64 [R1+0x5270], R10 ;  /* 0x0052700a01007387 */ /* 0x0041e80000100a00 */
[----:B0-----:R-:W2:Y:S04]  /*52510*/  LDL.64 R10, [R1+0x28] ;  /* 0x00002800010a7983 */ /* 0x001ea80000100a00 */
[----:B--2---:R0:W-:Y:S01]  /*52520*/  STL.64 [R1+0x52a0], R10 ;  /* 0x0052a00a01007387 */ /* 0x0041e20000100a00 */
[----:B------:R-:W2:Y:S02]  /*52530*/  LDL.LU R8, [R1+0x500] ;  /* 0x0005000001087983 */ /* 0x000ea40000300800 */
[----:B------:R-:W2:Y:S01]  /*52540*/  LDL.LU R9, [R1+0x504] ;  /* 0x0005040001097983 */ /* 0x000ea20000300800 */
[----:B0-----:R-:W3:Y:S01]  /*52550*/  LDL.LU R10, [R1+0x508] ;  /* 0x00050800010a7983 */ /* 0x001ee20000300800 */
[----:B------:R-:W3:Y:S02]  /*52560*/  LDL.LU R11, [R1+0x50c] ;  /* 0x00050c00010b7983 */ /* 0x000ee40000300800 */
[----:B------:R-:W-:-:S02]  /*52570*/  IMAD.MOV.U32 R24, RZ, RZ, R0 ;  /* 0x000000ffff187224 */ /* 0x000fc400078e0000 */
[----:B------:R-:W-:Y:S01]  /*52580*/  IMAD.MOV.U32 R25, RZ, RZ, R2 ;  /* 0x000000ffff197224 */ /* 0x000fe200078e0002 */
[----:B---3--:R-:W-:Y:S01]  /*52590*/  STL.64 [R1+0x52b8], R10 ;  /* 0x0052b80a01007387 */ /* 0x008fe20000100a00 */
[----:B--2---:R0:W-:Y:S02]  /*525a0*/  STL.64 [R1+0x52b0], R8 ;  /* 0x0052b00801007387 */ /* 0x0041e40000100a00 */
[----:B------:R-:W2:Y:S02]  /*525b0*/  LDL.LU R0, [R1+0x5388] ;  /* 0x0053880001007983 */ /* 0x000ea40000300800 */
[----:B------:R-:W3:Y:S01]  /*525c0*/  LDL.LU R2, [R1+0x5384] ;  /* 0x0053840001027983 */ /* 0x000ee20000300800 */
[----:B------:R1:W-:Y:S04]  /*525d0*/  STL.64 [R1+0x52c0], R24 ;  /* 0x0052c01801007387 */ /* 0x0003e80000100a00 */
[----:B0-----:R-:W4:Y:S01]  /*525e0*/  LDL.LU R8, [R1+0x840] ;  /* 0x0008400001087983 */ /* 0x001f220000300800 */
[----:B------:R-:W4:Y:S02]  /*525f0*/  LDL.LU R9, [R1+0x844] ;  /* 0x0008440001097983 */ /* 0x000f240000300800 */
[----:B------:R-:W2:Y:S02]  /*52600*/  LDL.LU R10, [R1+0x848] ;  /* 0x00084800010a7983 */ /* 0x000ea40000300800 */
[----:B------:R-:W2:Y:S02]  /*52610*/  LDL.LU R11, [R1+0x84c] ;  /* 0x00084c00010b7983 */ /* 0x000ea40000300800 */
[----:B-1----:R-:W-:-:S02]  /*52620*/  IMAD.MOV.U32 R24, RZ, RZ, R14 ;  /* 0x000000ffff187224 */ /* 0x002fc400078e000e */
[----:B------:R-:W-:Y:S01]  /*52630*/  IMAD.MOV.U32 R25, RZ, RZ, R15 ;  /* 0x000000ffff197224 */ /* 0x000fe200078e000f */
[----:B--2---:R-:W-:Y:S01]  /*52640*/  STL.64 [R1+0x52d0], R10 ;  /* 0x0052d00a01007387 */ /* 0x004fe20000100a00 */
[----:B----4-:R-:W-:Y:S02]  /*52650*/  STL.64 [R1+0x52c8], R8 ;  /* 0x0052c80801007387 */ /* 0x010fe40000100a00 */
[----:B------:R-:W2:Y:S02]  /*52660*/  LDL.LU R14, [R1+0x5380] ;  /* 0x00538000010e7983 */ /* 0x000ea40000300800 */
[----:B------:R-:W4:Y:S01]  /*52670*/  LDL.LU R15, [R1+0x537c] ;  /* 0x00537c00010f7983 */ /* 0x000f220000300800 */
[----:B------:R0:W-:Y:S02]  /*52680*/  STL.64 [R1+0x52d8], R24 ;  /* 0x0052d81801007387 */ /* 0x0001e40000100a00 */
[----:B0-----:R-:W-:Y:S02]  /*52690*/  IMAD.MOV.U32 R24, RZ, RZ, R27 ;  /* 0x000000ffff187224 */ /* 0x001fe400078e001b */
        /* <DEDUP_REMOVED lines=12> */
[----:B------:R0:W-:Y:S01]  /*52760*/  STL.64 [R1+0x5318], R24 ;  /* 0x0053181801007387 */ /* 0x0001e20000100a00 */
[----:B------:R-:W2:Y:S02]  /*52770*/  LDL.LU R8, [R1+0x850] ;  /* 0x0008500001087983 */ /* 0x000ea40000300800 */
[----:B------:R-:W2:Y:S02]  /*52780*/  LDL.LU R9, [R1+0x854] ;  /* 0x0008540001097983 */ /* 0x000ea40000300800 */
[----:B------:R-:W2:Y:S01]  /*52790*/  LDL.LU R10, [R1+0x858] ;  /* 0x00085800010a7983 */ /* 0x000ea20000300800 */
[----:B------:R-:W2:Y:S01]  /*527a0*/  LDL.LU R11, [R1+0x85c] ;  /* 0x00085c00010b7983 */ /* 0x000ea20000300800 */
[----:B0-----:R-:W-:-:S02]  /*527b0*/  IMAD.MOV.U32 R24, RZ, RZ, R14 ;  /* 0x000000ffff187224 */ /* 0x001fc400078e000e */
[----:B---3--:R-:W-:Y:S01]  /*527c0*/  IMAD.MOV.U32 R25, RZ, RZ, R2 ;  /* 0x000000ffff197224 */ /* 0x008fe200078e0002 */
[----:B------:R-:W3:Y:S01]  /*527d0*/  LDL.LU R14, [R1+0x5370] ;  /* 0x00537000010e7983 */ /* 0x000ee20000300800 */
[----:B------:R-:W3:Y:S03]  /*527e0*/  LDL.LU R2, [R1+0x536c] ;  /* 0x00536c0001027983 */ /* 0x000ee60000300800 */
[----:B------:R-:W-:Y:S04]  /*527f0*/  STL.64 [R1+0x5330], R24 ;  /* 0x0053301801007387 */ /* 0x000fe80000100a00 */
[----:B--2---:R-:W-:Y:S01]  /*52800*/  STL.64 [R1+0x52e8], R10 ;  /* 0x0052e80a01007387 */ /* 0x004fe20000100a00 */
[----:B------:R0:W-:Y:S02]  /*52810*/  STL.64 [R1+0x52e0], R8 ;  /* 0x0052e00801007387 */ /* 0x0001e40000100a00 */
[----:B------:R-:W-:-:S02]  /*52820*/  IMAD.MOV.U32 R13, RZ, RZ, R16 ;  /* 0x000000ffff0d7224 */ /* 0x000fc400078e0010 */
[----:B------:R-:W-:Y:S01]  /*52830*/  IMAD.MOV.U32 R12, RZ, RZ, R17 ;  /* 0x000000ffff0c7224 */ /* 0x000fe200078e0011 */
[----:B---3--:R-:W1:Y:S04]  /*52840*/  LDSM.16.MT88.4 R20, [R2+0x6080] ;  /* 0x006080000214783b */ /* 0x008e680000004200 */
[----:B0-----:R-:W2:Y:S01]  /*52850*/  LDL.LU R8, [R1+0x860] ;  /* 0x0008600001087983 */ /* 0x001ea20000300800 */
[----:B------:R-:W2:Y:S02]  /*52860*/  LDL.LU R9, [R1+0x864] ;  /* 0x0008640001097983 */ /* 0x000ea40000300800 */
[----:B------:R-:W3:Y:S02]  /*52870*/  LDL.LU R10, [R1+0x868] ;  /* 0x00086800010a7983 */ /* 0x000ee40000300800 */
[----:B------:R-:W3:Y:S02]  /*52880*/  LDL.LU R11, [R1+0x86c] ;  /* 0x00086c00010b7983 */ /* 0x000ee40000300800 */
[----:B------:R-:W-:-:S02]  /*52890*/  IMAD.MOV.U32 R24, RZ, RZ, R0 ;  /* 0x000000ffff187224 */ /* 0x000fc400078e0000 */
[----:B----4-:R-:W-:Y:S01]  /*528a0*/  IMAD.MOV.U32 R25, RZ, RZ, R15 ;  /* 0x000000ffff197224 */ /* 0x010fe200078e000f */
[----:B------:R-:W4:Y:S01]  /*528b0*/  LDL.LU R0, [R1+0x5368] ;  /* 0x0053680001007983 */ /* 0x000f220000300800 */
[----:B------:R-:W4:Y:S03]  /*528c0*/  LDL.LU R15, [R1+0x5364] ;  /* 0x00536400010f7983 */ /* 0x000f260000300800 */
[----:B------:R-:W-:Y:S04]  /*528d0*/  STL.64 [R1+0x5348], R24 ;  /* 0x0053481801007387 */ /* 0x000fe80000100a00 */
[----:B---3--:R-:W-:Y:S01]  /*528e0*/  STL.64 [R1+0x5310], R10 ;  /* 0x0053100a01007387 */ /* 0x008fe20000100a00 */
[----:B--2---:R0:W-:Y:S03]  /*528f0*/  STL.64 [R1+0x5308], R8 ;  /* 0x0053080801007387 */ /* 0x0041e60000100a00 */
[----:B0-----:R-:W2:Y:S01]  /*52900*/  LDL.LU R8, [R1+0x890] ;  /* 0x0008900001087983 */ /* 0x001ea20000300800 */
[----:B------:R-:W2:Y:S02]  /*52910*/  LDL.LU R9, [R1+0x894] ;  /* 0x0008940001097983 */ /* 0x000ea40000300800 */
[----:B------:R-:W3:Y:S02]  /*52920*/  LDL.LU R10, [R1+0x898] ;  /* 0x00089800010a7983 */ /* 0x000ee40000300800 */
[----:B------:R-:W3:Y:S02]  /*52930*/  LDL.LU R11, [R1+0x89c] ;  /* 0x00089c00010b7983 */ /* 0x000ee40000300800 */
[----:B------:R-:W-:-:S02]  /*52940*/  IMAD.MOV.U32 R24, RZ, RZ, R14 ;  /* 0x000000ffff187224 */ /* 0x000fc400078e000e */
[----:B------:R-:W4:Y:S04]  /*52950*/  LDL.LU R14, [R1+0x5360] ;  /* 0x00536000010e7983 */ /* 0x000f280000300800 */
        /* <DEDUP_REMOVED lines=18> */
[----:B------:R-:W3:Y:S01]  /*52a80*/  LDL.64 R18, [R1+0x8] ;  /* 0x0000080001127983 */ /* 0x000ee20000100a00 */
[----:B------:R-:W-:-:S03]  /*52a90*/  IMAD.MOV.U32 R25, RZ, RZ, R3 ;  /* 0x000000ffff197224 */ /* 0x000fc600078e0003 */
[----:B---3--:R0:W-:Y:S01]  /*52aa0*/  STL.64 [R1+0x5268], R18 ;  /* 0x0052681201007387 */ /* 0x0081e20000100a00 */
[----:B------:R-:W3:Y:S02]  /*52ab0*/  LDL.LU R16, [R1+0x4e0] ;  /* 0x0004e00001107983 */ /* 0x000ee40000300800 */
[----:B------:R-:W3:Y:S01]  /*52ac0*/  LDL.LU R17, [R1+0x4e4] ;  /* 0x0004e40001117983 */ /* 0x000ee20000300800 */
[----:B0-----:R-:W3:Y:S01]  /*52ad0*/  LDL.LU R18, [R1+0x4e8] ;  /* 0x0004e80001127983 */ /* 0x001ee20000300800 */
[----:B------:R-:W3:Y:S01]  /*52ae0*/  LDL.LU R19, [R1+0x4ec] ;  /* 0x0004ec0001137983 */ /* 0x000ee20000300800 */
[C---:B--2---:R-:W-:Y:S02]  /*52af0*/  HMMA.16816.F32 R24, R4.reuse, R24, R8 ;  /* 0x000000180418723c */ /* 0x044fe40000001808 */
[----:B---3--:R-:W-:Y:S01]  /*52b00*/  STL.64 [R1+0x5280], R18 ;  /* 0x0052801201007387 */ /* 0x008fe20000100a00 */
[----:B------:R0:W-:Y:S03]  /*52b10*/  STL.64 [R1+0x5278], R16 ;  /* 0x0052781001007387 */ /* 0x0001e60000100a00 */
[----:B0-----:R-:W2:Y:S01]  /*52b20*/  LDL.LU R16, [R1+0x4f0] ;  /* 0x0004f00001107983 */ /* 0x001ea20000300800 */
[----:B------:R-:W2:Y:S02]  /*52b30*/  LDL.LU R17, [R1+0x4f4] ;  /* 0x0004f40001117983 */ /* 0x000ea40000300800 */
[----:B------:R-:W2:Y:S02]  /*52b40*/  LDL.LU R18, [R1+0x4f8] ;  /* 0x0004f80001127983 */ /* 0x000ea40000300800 */
[----:B------:R-:W2:Y:S01]  /*52b50*/  LDL.LU R19, [R1+0x4fc] ;  /* 0x0004fc0001137983 */ /* 0x000ea20000300800 */
[----:B------:R-:W-:Y:S01]  /*52b60*/  STL [R1+0x4df0], R12 ;  /* 0x004df00c01007387 */ /* 0x000fe20000100800 */
[----:B------:R-:W-:Y:S02]  /*52b70*/  STL [R1+0x4a30], R13 ;  /* 0x004a300d01007387 */ /* 0x000fe40000100800 */
[----:B-1----:R-:W-:Y:S02]  /*52b80*/  STL.64 [R1+0x51a8], R22 ;  /* 0x0051a81601007387 */ /* 0x002fe40000100a00 */
[----:B------:R0:W-:Y:S02]  /*52b90*/  STL.64 [R1+0x51a0], R20 ;  /* 0x0051a01401007387 */ /* 0x0001e40000100a00 */
[----:B0-----:R-:W3:Y:S01]  /*52ba0*/  LDL.LU.64 R20, [R1+0x110] ;  /* 0x0001100001147983 */ /* 0x001ee20000300a00 */
[----:B------:R-:W2:Y:S02]  /*52bb0*/  LDL.64 R22, [R1+0x118] ;  /* 0x0001180001167983 */ /* 0x000ea40000100a00 */
[----:B------:R-:W2:Y:S02]  /*52bc0*/  LDL.LU.64 R10, [R1+0x5358] ;  /* 0x00535800010a7983 */ /* 0x000ea40000300a00 */
[----:B------:R-:W2:Y:S01]  /*52bd0*/  LDL.LU.64 R8, [R1+0x5350] ;  /* 0x0053500001087983 */ /* 0x000ea20000300a00 */
        /* <DEDUP_REMOVED lines=29> */
[----:B------:R-:W-:Y:S03]  /*52db0*/  STL.64 [R1+0x878], R26 ;  /* 0x0008781a01007387 */ /* 0x000fe60000100a00 */
[----:B0-----:R-:W2:Y:S01]  /*52dc0*/  LDL.LU.64 R24, [R1+0x52f0] ;  /* 0x0052f00001187983 */ /* 0x001ea20000300a00 */
[----:B------:R0:W-:Y:S02]  /*52dd0*/  STL.64 [R1+0x51f0], R22 ;  /* 0x0051f01601007387 */ /* 0x0001e40000100a00 */
[----:B------:R-:W3:Y:S02]  /*52de0*/  LDL.LU R20, [R1+0x4a0] ;  /* 0x0004a00001147983 */ /* 0x000ee40000300800 */
[----:B------:R-:W3:Y:S01]  /*52df0*/  LDL.LU R21, [R1+0x4a4] ;  /* 0x0004a40001157983 */ /* 0x000ee20000300800 */
[----:B0-----:R-:W3:Y:S01]  /*52e00*/  LDL.LU R22, [R1+0x4a8] ;  /* 0x0004a80001167983 */ /* 0x001ee20000300800 */
[----:B------:R-:W3:Y:S01]  /*52e10*/  LDL.LU R23, [R1+0x4ac] ;  /* 0x0004ac0001177983 */ /* 0x000ee20000300800 */
        /* <DEDUP_REMOVED lines=22> */
[----:B------:R-:W2:Y:S01]  /*52f80*/  LDL.LU.64 R10, [R1+0x52a0] ;  /* 0x0052a000010a7983 */ /* 0x000ea20000300a00 */
[----:B-1----:R-:W2:Y:S02]  /*52f90*/  LDL.LU.64 R26, [R1+0x5298] ;  /* 0x00529800011a7983 */ /* 0x002ea40000300a00 */
[----:B------:R-:W2:Y:S11]  /*52fa0*/  LDL.LU.64 R24, [R1+0x5290] ;  /* 0x0052900001187983 */ /* 0x000eb60000300a00 */
[----:B------:R-:W-:Y:S07]  /*52fb0*/  @!UPT UIADD3 URZ, URZ, URZ, URZ ;  /* 0x0000003f3f3ff290 */ /* 0x000fee000fffe03f */
[----:B------:R0:W-:Y:S01]  /*52fc0*/  STL.64 [R1+0x500], R4 ;  /* 0x0005000401007387 */ /* 0x0001e20000100a00 */
[----:B------:R4:W-:Y:S03]  /*52fd0*/  STL.64 [R1+0x508], R6 ;  /* 0x0005080601007387 */ /* 0x0009e60000100a00 */
[----:B0-----:R-:W3:Y:S01]  /*52fe0*/  LDL.LU R4, [R1+0x4b0] ;  /* 0x0004b00001047983 */ /* 0x001ee20000300800 */
[----:B------:R-:W3:Y:S02]  /*52ff0*/  LDL.LU R5, [R1+0x4b4] ;  /* 0x0004b40001057983 */ /* 0x000ee40000300800 */
[----:B----4-:R-:W-:Y:S02]  /*53000*/  IMAD.MOV.U32 R6, RZ, RZ, R14 ;  /* 0x000000ffff067224 */ /* 0x010fe400078e000e */
[----:B------:R-:W-:Y:S01]  /*53010*/  IMAD.MOV.U32 R7, RZ, RZ, R15 ;  /* 0x000000ffff077224 */ /* 0x000fe200078e000f */
[----:B------:R-:W3:Y:S01]  /*53020*/  LDL.LU R14, [R1+0x528c] ;  /* 0x00528c00010e7983 */ /* 0x000ee20000300800 */
[----:B------:R-:W3:Y:S01]  /*53030*/  LDL.LU R15, [R1+0x5288] ;  /* 0x00528800010f7983 */ /* 0x000ee20000300800 */
        /* <DEDUP_REMOVED lines=12> */
[----:B------:R-:W2:Y:S11]  /*53100*/  LDL.LU.64 R18, [R1+0x5268] ;  /* 0x0052680001127983 */ /* 0x000eb60000300a00 */
[----:B------:R-:W-:Y:S09]  /*53110*/  @!UPT UIADD3 URZ, URZ, URZ, URZ ;  /* 0x0000003f3f3ff290 */ /* 0x000ff2000fffe03f */
[----:B------:R-:W-:Y:S01]  /*53120*/  STL.64 [R1+0x4e0], R8 ;  /* 0x0004e00801007387 */ /* 0x000fe20000100a00 */
[----:B------:R0:W-:Y:S03]  /*53130*/  STL.64 [R1+0x4e8], R10 ;  /* 0x0004e80a01007387 */ /* 0x0001e60000100a00 */
[----:B0-----:R-:W4:Y:S01]  /*53140*/  LDL.LU.64 R10, [R1+0x5260] ;  /* 0x00526000010a7983 */ /* 0x001f220000300a00 */
[----:B------:R-:W4:Y:S02]  /*53150*/  LDL.LU.64 R8, [R1+0x5258] ;  /* 0x0052580001087983 */ /* 0x000f240000300a00 */
[----:B--2---:R-:W-:Y:S02]  /*53160*/  IMAD.MOV.U32 R28, RZ, RZ, R18 ;  /* 0x000000ffff1c7224 */ /* 0x004fe400078e0012 */
[----:B------:R-:W-:Y:S01]  /*53170*/  IMAD.MOV.U32 R29, RZ, RZ, R19 ;  /* 0x000000ffff1d7224 */ /* 0x000fe200078e0013 */
[C---:B----4-:R-:W-:Y:S11]  /*53180*/  HMMA.16816.F32 R8, R24.reuse, R18, R8 ;  /* 0x000000121808723c */ /* 0x050ff60000001808 */
[----:B------:R-:W-:Y:S11]  /*53190*/  @!UPT UIADD3 URZ, URZ, URZ, URZ ;  /* 0x0000003f3f3ff290 */ /* 0x000ff6000fffe03f */
[----:B------:R-:W-:Y:S01]  /*531a0*/  @!UPT UIADD3 URZ, URZ, URZ, URZ ;  /* 0x0000003f3f3ff290 */ /* 0x000fe2000fffe03f */
        /* <DEDUP_REMOVED lines=10> */
[----:B0-----:R-:W2:Y:S01]  /*53250*/  LDL.LU.64 R10, [R1+0x5238] ;  /* 0x00523800010a7983 */ /* 0x001ea20000300a00 */
[----:B------:R3:W-:Y:S02]  /*53260*/  STL.64 [R1+0x5158], R18 ;  /* 0x0051581201007387 */ /* 0x0007e40000100a00 */
[C---:B---3--:R-:W-:Y:S01]  /*53270*/  HMMA.16816.F32 R16, R24.reuse, R14, R4 ;  /* 0x0000000e1810723c */ /* 0x048fe20000001804 */
[----:B------:R-:W-:Y:S11]  /*53280*/  STL.64 [R1+0x5200], R14 ;  /* 0x0052000e01007387 */ /* 0x000ff60000100a00 */
[----:B------:R-:W-:Y:S11]  /*53290*/  @!UPT UIADD3 URZ, URZ, URZ, URZ ;  /* 0x0000003f3f3ff290 */ /* 0x000ff6000fffe03f */
[----:B------:R0:W-:Y:S01]  /*532a0*/  STL.64 [R1+0x4b0], R16 ;  /* 0x0004b01001007387 */ /* 0x0001e20000100a00 */
[----:B------:R1:W-:Y:S03]  /*532b0*/  STL.64 [R1+0x4b8], R18 ;  /* 0x0004b81201007387 */ /* 0x0003e60000100a00 */
[----:B0-----:R-:W3:Y:S01]  /*532c0*/  LDL.LU R16, [R1+0x830] ;  /* 0x0008300001107983 */ /* 0x001ee20000300800 */
[C---:B--2---:R-:W-:Y:S11]  /*532d0*/  HMMA.16816.F32 R4, R24.reuse, R10, R20 ;  /* 0x0000000a1804723c */ /* 0x044ff60000001814 */
[----:B------:R-:W-:Y:S11]  /*532e0*/  @!UPT UIADD3 URZ, URZ, URZ, URZ ;  /* 0x0000003f3f3ff290 */ /* 0x000ff6000fffe03f */
[----:B------:R-:W-:Y:S01]  /*532f0*/  @!UPT UIADD3 URZ, URZ, URZ, URZ ;  /* 0x0000003f3f3ff290 */ /* 0x000fe2000fffe03f */
[----:B------:R-:W-:Y:S01]  /*53300*/  STL.64 [R1+0x4a0], R4 ;  /* 0x0004a00401007387 */ /* 0x000fe20000100a00 */
[----:B------:R-:W-:Y:S02]  /*53310*/  STL.64 [R1+0x4a8], R6 ;  /* 0x0004a80601007387 */ /* 0x000fe40000100a00 */
[----:B------:R-:W3:Y:S02]  /*53320*/  LDL.LU R17, [R1+0x834] ;  /* 0x0008340001117983 */ /* 0x000ee40000300800 */
[----:B-1----:R-:W3:Y:S01]  /*53330*/  LDL.LU R18, [R1+0x838] ;  /* 0x0008380001127983 */ /* 0x002ee20000300800 */
[----:B------:R-:W3:Y:S01]  /*53340*/  LDL.LU R19, [R1+0x83c] ;  /* 0x00083c0001137983 */ /* 0x000ee20000300800 */
[----:B------:R-:W2:Y:S02]  /*53350*/  LDL.LU R12, [R1+0x800] ;  /* 0x00080000010c7983 */ /* 0x000ea40000300800 */
[----:B------:R-:W2:Y:S02]  /*53360*/  LDL.LU R13, [R1+0x804] ;  /* 0x00080400010d7983 */ /* 0x000ea40000300800 */
[----:B------:R-:W4:Y:S01]  /*53370*/  LDL.LU R14, [R1+0x808] ;  /* 0x00080800010e7983 */ /* 0x000f220000300800 */
[----:B------:R-:W4:Y:S04]  /*53380*/  LDL.LU R15, [R1+0x80c] ;  /* 0x00080c00010f7983 */ /* 0x000f280000300800 */
[----:B------:R-:W0:Y:S04]  /*53390*/  LDSM.16.MT88.4 R4, [R2+0x6100] ;  /* 0x006100000204783b */ /* 0x000e280000004200 */
[----:B----4-:R1:W-:Y:S01]  /*533a0*/  STL.64 [R1+0x5210], R14 ;  /* 0x0052100e01007387 */ /* 0x0103e20000100a00 */
[----:B--2---:R2:W-:Y:S03]  /*533b0*/  STL.64 [R1+0x5208], R12 ;  /* 0x0052080c01007387 */ /* 0x0045e60000100a00 */
[----:B-1----:R-:W4:Y:S04]  /*533c0*/  LDL.64 R14, [R1+0x148] ;  /* 0x00014800010e7983 */ /* 0x002f280000100a00 */
[----:B----4-:R1:W-:Y:S01]  /*533d0*/  STL.64 [R1+0x5218], R14 ;  /* 0x0052180e01007387 */ /* 0x0103e20000100a00 */
[----:B--2---:R-:W2:Y:S02]  /*533e0*/  LDL.LU R12, [R1+0x820] ;  /* 0x00082000010c7983 */ /* 0x004ea40000300800 */
[----:B------:R-:W2:Y:S01]  /*533f0*/  LDL.LU R13, [R1+0x824] ;  /* 0x00082400010d7983 */ /* 0x000ea20000300800 */
[----:B-1----:R-:W4:Y:S01]  /*53400*/  LDL.LU R14, [R1+0x828] ;  /* 0x00082800010e7983 */ /* 0x002f220000300800 */
[----:B------:R-:W4:Y:S03]  /*53410*/  LDL.LU R15, [R1+0x82c] ;  /* 0x00082c00010f7983 */ /* 0x000f260000300800 */
[----:B----4-:R1:W-:Y:S01]  /*53420*/  STL.64 [R1+0x5230], R14 ;  /* 0x0052300e01007387 */ /* 0x0103e20000100a00 */
[----:B--2---:R-:W-:Y:S02]  /*53430*/  STL.64 [R1+0x5228], R12 ;  /* 0x0052280c01007387 */ /* 0x004fe40000100a00 */
[----:B------:R-:W2:Y:S02]  /*53440*/  LDL R22, [R1+0x128] ;  /* 0x0001280001167983 */ /* 0x000ea40000100800 */
[----:B------:R-:W2:Y:S01]  /*53450*/  LDL R23, [R1+0x12c] ;  /* 0x00012c0001177983 */ /* 0x000ea20000100800 */
[----:B-1----:R-:W3:Y:S04]  /*53460*/  LDL.64 R14, [R1+0x38] ;  /* 0x00003800010e7983 */ /* 0x002ee80000100a00 */
[----:B--2---:R1:W-:Y:S04]  /*53470*/  STL.64 [R1+0x5220], R22 ;  /* 0x0052201601007387 */ /* 0x0043e80000100a00 */
[----:B-1----:R-:W2:Y:S01]  /*53480*/  LDL.64 R22, [R1+0x158] ;  /* 0x0001580001167983 */ /* 0x002ea20000100a00 */
[----:B------:R1:W-:Y:S02]  /*53490*/  STL.64 [R1+0x5140], R10 ;  /* 0x0051400a01007387 */ /* 0x0003e40000100a00 */
[----:B------:R-:W4:Y:S02]  /*534a0*/  LDL.LU R8, [R1+0x810] ;  /* 0x0008100001087983 */ /* 0x000f240000300800 */
[----:B------:R-:W4:Y:S01]  /*534b0*/  LDL.LU R9, [R1+0x814] ;  /* 0x0008140001097983 */ /* 0x000f220000300800 */
[----:B-1----:R-:W4:Y:S01]  /*534c0*/  LDL.LU R10, [R1+0x818] ;  /* 0x00081800010a7983 */ /* 0x002f220000300800 */
[----:B------:R-:W4:Y:S02]  /*534d0*/  LDL.LU R11, [R1+0x81c] ;  /* 0x00081c00010b7983 */ /* 0x000f240000300800 */
[----:B------:R-:W-:Y:S02]  /*534e0*/  STL [R1+0x5198], R2 ;  /* 0x0051980201007387 */ /* 0x000fe40000100800 */
[----:B0-----:R0:W-:Y:S01]  /*534f0*/  STL.64 [R1+0x5080], R6 ;  /* 0x0050800601007387 */ /* 0x0011e20000100a00 */
[----:B------:R-:W-:Y:S04]  /*53500*/  STL.64 [R1+0x5078], R4 ;  /* 0x0050780401007387 */ /* 0x000fe80000100a00 */
[----:B0-----:R-:W2:Y:S01]  /*53510*/  LDL.64 R6, [R1+0xd8] ;  /* 0x0000d80001067983 */ /* 0x001ea20000100a00 */
[----:B---3--:R-:W-:Y:S03]  /*53520*/  HMMA.16816.F32 R16, R24, R14, R16 ;  /* 0x0000000e1810723c */ /* 0x008fe60000001810 */
[----:B--2---:R0:W-:Y:S04]  /*53530*/  STL.64 [R1+0x51e8], R6 ;  /* 0x0051e80601007387 */ /* 0x0041e80000100a00 */
[----:B0-----:R-:W2:Y:S11]  /*53540*/  LDL.64 R6, [R1+0x138] ;  /* 0x0001380001067983 */ /* 0x001eb60000100a00 */
[----:B------:R-:W-:Y:S05]  /*53550*/  @!UPT UIADD3 URZ, URZ, URZ, URZ ;  /* 0x0000003f3f3ff290 */ /* 0x000fea000fffe03f */
[----:B------:R0:W-:Y:S02]  /*53560*/  STL.64 [R1+0x830], R16 ;  /* 0x0008301001007387 */ /* 0x0001e40000100a00 */
[----:B------:R1:W-:Y:S02]  /*53570*/  STL.64 [R1+0x838], R18 ;  /* 0x0008381201007387 */ /* 0x0003e40000100a00 */
[----:B0-----:R-:W-:Y:S02]  /*53580*/  IMAD.MOV.U32 R17, RZ, RZ, R14 ;  /* 0x000000ffff117224 */ /* 0x001fe400078e000e */
[----:B------:R-:W-:Y:S02]  /*53590*/  IMAD.MOV.U32 R16, RZ, RZ, R15 ;  /* 0x000000ffff107224 */ /* 0x000fe400078e000f */
[----:B------:R-:W3:Y:S01]  /*535a0*/  LDL.LU.64 R14, [R1+0x5230] ;  /* 0x00523000010e7983 */ /* 0x000ee20000300a00 */
[----:B------:R-:W3:Y:S02]  /*535b0*/  LDL.LU.64 R12, [R1+0x5228] ;  /* 0x00522800010c7983 */ /* 0x000ee40000300a00 */
[----:B------:R0:W-:Y:S02]  /*535c0*/  STL.64 [R1+0x51f8], R16 ;  /* 0x0051f81001007387 */ /* 0x0001e40000100a00 */
[----:B------:R-:W-:-:S02]  /*535d0*/  IMAD.MOV.U32 R2, RZ, RZ, R23 ;  /* 0x000000ffff027224 */ /* 0x000fc400078e0017 */
[----:B-1----:R-:W-:Y:S01]  /*535e0*/  IMAD.MOV.U32 R19, RZ, RZ, R0 ;  /* 0x000000ffff137224 */ /* 0x002fe200078e0000 */
[----:B0-----:R-:W2:Y:S01]  /*535f0*/  LDL.LU R16, [R1+0x7f0] ;  /* 0x0007f00001107983 */ /* 0x001ea20000300800 */
[----:B------:R-:W2:Y:S02]  /*53600*/  LDL.LU R17, [R1+0x7f4] ;  /* 0x0007f40001117983 */ /* 0x000ea40000300800 */
[----:B------:R-:W2:Y:S01]  /*53610*/  LDL.LU R18, [R1+0x7f8] ;  /* 0x0007f80001127983 */ /* 0x000ea20000300800 */
[C---:B---3--:R-:W-:Y:S01]  /*53620*/  HMMA.16816.F32 R12, R24.reuse, R22, R12 ;  /* 0x00000016180c723c */ /* 0x048fe2000000180c */
[----:B------:R-:W3:Y:S11]  /*53630*/  LDL.LU.64 R22, [R1+0x5220] ;  /* 0x0052200001167983 */ /* 0x000ef60000300a00 */
[----:B------:R-:W-:Y:S11]  /*53640*/  @!UPT UIADD3 URZ, URZ, URZ, URZ ;  /* 0x0000003f3f3ff290 */ /* 0x000ff6000fffe03f */
[----:B------:R-:W-:Y:S01]  /*53650*/  STL.64 [R1+0x820], R12 ;  /* 0x0008200c01007387 */ /* 0x000fe20000100a00 */
[----:B------:R0:W-:Y:S02]  /*53660*/  STL [R1+0x828], R14 ;  /* 0x0008280e01007387 */ /* 0x0001e40000100800 */
[----:B------:R-:W-:Y:S02]  /*53670*/  IMAD.MOV.U32 R0, RZ, RZ, R15 ;  /* 0x000000ffff007224 */ /* 0x000fe400078e000f */
[----:B0-----:R-:W4:Y:S03]  /*53680*/  LDL.LU.64 R14, [R1+0x5218] ;  /* 0x00521800010e7983 */ /* 0x001f260000300a00 */
[----:B------:R-:W-:Y:S01]  /*53690*/  STL [R1+0x4958], R0 ;  /* 0x0049580001007387 */ /* 0x000fe20000100800 */
[C---:B----4-:R-:W-:Y:S11]  /*536a0*/  HMMA.16816.F32 R8, R24.reuse, R14, R8 ;  /* 0x0000000e1808723c */ /* 0x050ff60000001808 */
        /* <DEDUP_REMOVED lines=8> */
[----:B------:R0:W-:Y:S02]  /*53730*/  STL.64 [R1+0x51b0], R8 ;  /* 0x0051b00801007387 */ /* 0x0001e40000100a00 */
        /* <DEDUP_REMOVED lines=12> */
[----:B------:R-:W4:Y:S01]  /*53800*/  LDL.LU R4, [R1+0x7d0] ;  /* 0x0007d00001047983 */ /* 0x000f220000300800 */
[----:B------:R-:W4:Y:S01]  /*53810*/  LDL.LU R5, [R1+0x7d4] ;  /* 0x0007d40001057983 */ /* 0x000f220000300800 */
[----:B------:R-:W4:Y:S02]  /*53820*/  LDL.LU R6, [R1+0x7d8] ;  /* 0x0007d80001067983 */ /* 0x000f240000300800 */
[----:B------:R-:W4:Y:S01]  /*53830*/  LDL.LU R7, [R1+0x7dc] ;  /* 0x0007dc0001077983 */ /* 0x000f220000300800 */
[C---:B---3--:R-:W-:Y:S01]  /*53840*/  HMMA.16816.F32 R20, R24.reuse, R22, R16 ;  /* 0x000000161814723c */ /* 0x048fe20000001810 */
[----:B--2---:R0:W-:Y:S01]  /*53850*/  STL.64 [R1+0x5150], R14 ;  /* 0x0051500e01007387 */ /* 0x0041e20000100a00 */
[----:B------:R-:W-:Y:S02]  /*53860*/  STL.64 [R1+0x5148], R12 ;  /* 0x0051480c01007387 */ /* 0x000fe40000100a00 */
[----:B------:R-:W2:Y:S01]  /*53870*/  LDL R3, [R1+0x1de0] ;  /* 0x001de00001037983 */ /* 0x000ea20000100800 */
[----:B0-----:R-:W3:Y:S04]  /*53880*/  LDL.64 R14, [R1+0x108] ;  /* 0x00010800010e7983 */ /* 0x001ee80000100a00 */
[----:B--2---:R-:W-:Y:S01]  /*53890*/  STL [R1+0x5020], R3 ;  /* 0x0050200301007387 */ /* 0x004fe20000100800 */
[----:B------:R-:W2:Y:S11]  /*538a0*/  LDL.LU.64 R16, [R1+0x51f8] ;  /* 0x0051f80001107983 */ /* 0x000eb60000300a00 */
[----:B------:R-:W-:Y:S02]  /*538b0*/  @!UPT UIADD3 URZ, URZ, URZ, URZ ;  /* 0x0000003f3f3ff290 */ /* 0x000fe4000fffe03f */
[----:B------:R-:W-:Y:S02]  /*538c0*/  STL.64 [R1+0x7f0], R20 ;  /* 0x0007f01401007387 */ /* 0x000fe40000100a00 */
[----:B------:R0:W-:Y:S02]  /*538d0*/  STL.64 [R1+0x7f8], R22 ;  /* 0x0007f81601007387 */ /* 0x0001e40000100a00 */
[----:B0-----:R-:W4:Y:S02]  /*538e0*/  LDL.LU.64 R22, [R1+0x51f0] ;  /* 0x0051f00001167983 */ /* 0x001f240000300a00 */
[C---:B----4-:R-:W-:Y:S01]  /*538f0*/  HMMA.16816.F32 R8, R24.reuse, R22, R8 ;  /* 0x000000161808723c */ /* 0x050fe20000001808 */
[----:B------:R-:W-:Y:S02]  /*53900*/  IMAD.MOV.U32 R3, RZ, RZ, R22 ;  /* 0x000000ffff037224 */ /* 0x000fe400078e0016 */
[----:B------:R-:W-:Y:S11]  /*53910*/  IMAD.MOV.U32 R0, RZ, RZ, R23 ;  /* 0x000000ffff007224 */ /* 0x000ff600078e0017 */
[----:B------:R-:W-:Y:S09]  /*53920*/  @!UPT UIADD3 URZ, URZ, URZ, URZ ;  /* 0x0000003f3f3ff290 */ /* 0x000ff2000fffe03f */
[----:B------:R-:W-:Y:S01]  /*53930*/  STL.64 [R1+0x7e0], R8 ;  /* 0x0007e00801007387 */ /* 0x000fe20000100a00 */
[----:B------:R0:W-:Y:S02]  /*53940*/  STL.64 [R1+0x7e8], R10 ;  /* 0x0007e80a01007387 */ /* 0x0001e40000100a00 */
[----:B------:R-:W4:Y:S02]  /*53950*/  LDL.LU R20, [R1+0x490] ;  /* 0x0004900001147983 */ /* 0x000f240000300800 */
[----:B------:R-:W4:Y:S01]  /*53960*/  LDL.LU R21, [R1+0x494] ;  /* 0x0004940001157983 */ /* 0x000f220000300800 */
[----:B------:R-:W2:Y:S01]  /*53970*/  LDL.LU R22, [R1+0x498] ;  /* 0x0004980001167983 */ /* 0x000ea20000300800 */
[----:B------:R-:W2:Y:S03]  /*53980*/  LDL.LU R23, [R1+0x49c] ;  /* 0x00049c0001177983 */ /* 0x000ea60000300800 */
[----:B--2---:R-:W-:Y:S01]  /*53990*/  STL.64 [R1+0x51c0], R22 ;  /* 0x0051c01601007387 */ /* 0x004fe20000100a00 */
[----:B----4-:R1:W-:Y:S02]  /*539a0*/  STL.64 [R1+0x51b8], R20 ;  /* 0x0051b81401007387 */ /* 0x0103e40000100a00 */
[----:B0-----:R-:W2:Y:S02]  /*539b0*/  LDL R10, [R1+0xe8] ;  /* 0x0000e800010a7983 */ /* 0x001ea40000100800 */
[----:B------:R-:W2:Y:S01]  /*539c0*/  LDL R11, [R1+0xec] ;  /* 0x0000ec00010b7983 */ /* 0x000ea20000100800 */
[----:B---3--:R-:W-:Y:S01]  /*539d0*/  HMMA.16816.F32 R4, R24, R14, R4 ;  /* 0x0000000e1804723c */ /* 0x008fe20000001804 */
[----:B--2---:R0:W-:Y:S01]  /*539e0*/  STL.64 [R1+0x51c8], R10 ;  /* 0x0051c80a01007387 */ /* 0x0041e20000100a00 */
[----:B-1----:R-:W2:Y:S02]  /*539f0*/  LDL.LU R20, [R1+0x7b0] ;  /* 0x0007b00001147983 */ /* 0x002ea40000300800 */
[----:B------:R-:W2:Y:S02]  /*53a00*/  LDL.LU R21, [R1+0x7b4] ;  /* 0x0007b40001157983 */ /* 0x000ea40000300800 */
[----:B------:R-:W3:Y:S01]  /*53a10*/  LDL.LU R22, [R1+0x7b8] ;  /* 0x0007b80001167983 */ /* 0x000ee20000300800 */
[----:B------:R-:W3:Y:S01]  /*53a20*/  LDL.LU R23, [R1+0x7bc] ;  /* 0x0007bc0001177983 */ /* 0x000ee20000300800 */
[----:B------:R-:W-:-:S02]  /*53a30*/  IMAD.MOV.U32 R18, RZ, RZ, R28 ;  /* 0x000000ffff127224 */ /* 0x000fc400078e001c */
[----:B------:R-:W-:Y:S01]  /*53a40*/  IMAD.MOV.U32 R19, RZ, RZ, R29 ;  /* 0x000000ffff137224 */ /* 0x000fe200078e001d */
[----:B---3--:R-:W-:Y:S01]  /*53a50*/  STL.64 [R1+0x51d8], R22 ;  /* 0x0051d81601007387 */ /* 0x008fe20000100a00 */
[----:B--2---:R1:W-:Y:S02]  /*53a60*/  STL.64 [R1+0x51d0], R20 ;  /* 0x0051d01401007387 */ /* 0x0043e40000100a00 */
[----:B0-----:R-:W2:Y:S02]  /*53a70*/  LDL R10, [R1+0xf8] ;  /* 0x0000f800010a7983 */ /* 0x001ea40000100800 */
[----:B------:R-:W2:Y:S01]  /*53a80*/  LDL R11, [R1+0xfc] ;  /* 0x0000fc00010b7983 */ /* 0x000ea20000100800 */
[----:B-1----:R-:W2:Y:S01]  /*53a90*/  LDL.LU R20, [R1+0x7c0] ;  /* 0x0007c00001147983 */ /* 0x002ea20000300800 */
[----:B------:R-:W2:Y:S02]  /*53aa0*/  LDL.LU R21, [R1+0x7c4] ;  /* 0x0007c40001157983 */ /* 0x000ea40000300800 */
[----:B------:R-:W2:Y:S02]  /*53ab0*/  LDL.LU R22, [R1+0x7c8] ;  /* 0x0007c80001167983 */ /* 0x000ea40000300800 */
[----:B------:R-:W2:Y:S01]  /*53ac0*/  LDL.LU R23, [R1+0x7cc] ;  /* 0x0007cc0001177983 */ /* 0x000ea20000300800 */
[----:B------:R-:W-:Y:S01]  /*53ad0*/  STL.64 [R1+0x7d0], R4 ;  /* 0x0007d00401007387 */ /* 0x000fe20000100a00 */
[----:B------:R0:W-:Y:S03]  /*53ae0*/  STL.64 [R1+0x7d8], R6 ;  /* 0x0007d80601007387 */ /* 0x0001e60000100a00 */
[----:B0-----:R-:W3:Y:S01]  /*53af0*/  LDL.LU.64 R6, [R1+0x51e8] ;  /* 0x0051e80001067983 */ /* 0x001ee20000300a00 */
[----:B------:R-:W4:Y:S02]  /*53b00*/  LDL.LU R28, [R1+0x51e4] ;  /* 0x0051e400011c7983 */ /* 0x000f240000300800 */
[----:B------:R-:W2:Y:S02]  /*53b10*/  LDL.LU R29, [R1+0x51e0] ;  /* 0x0051e000011d7983 */ /* 0x000ea40000300800 */
[----:B------:R0:W-:Y:S01]  /*53b20*/  STL.64 [R1+0x5170], R18 ;  /* 0x0051701201007387 */ /* 0x0001e20000100a00 */
[----:B------:R-:W2:Y:S01]  /*53b30*/  LDL.LU R12, [R1+0x3d0] ;  /* 0x0003d000010c7983 */ /* 0x000ea20000300800 */
[----:B------:R-:W-:-:S02]  /*53b40*/  IMAD.MOV.U32 R5, RZ, RZ, R14 ;  /* 0x000000ffff057224 */ /* 0x000fc400078e000e */
[----:B------:R-:W2:Y:S02]  /*53b50*/  LDL.LU R13, [R1+0x3d4] ;  /* 0x0003d400010d7983 */ /* 0x000ea40000300800 */
[----:B------:R-:W-:Y:S01]  /*53b60*/  IMAD.MOV.U32 R4, RZ, RZ, R15 ;  /* 0x000000ffff047224 */ /* 0x000fe200078e000f */
[----:B------:R-:W2:Y:S01]  /*53b70*/  LDL.LU R14, [R1+0x3d8] ;  /* 0x0003d800010e7983 */ /* 0x000ea20000300800 */
[----:B------:R-:W2:Y:S03]  /*53b80*/  LDL.LU R15, [R1+0x3dc] ;  /* 0x0003dc00010f7983 */ /* 0x000ea60000300800 */
[----:B0-----:R-:W2:Y:S04]  /*53b90*/  LDL R18, [R1+0x18] ;  /* 0x0000180001127983 */ /* 0x001ea80000100800 */
[----:B------:R-:W2:Y:S04]  /*53ba0*/  LDL R19, [R1+0x1c] ;  /* 0x00001c0001137983 */ /* 0x000ea80000100800 */
[----:B--2---:R-:W-:Y:S01]  /*53bb0*/  STL.64 [R1+0x5190], R18 ;  /* 0x0051901201007387 */ /* 0x004fe20000100a00 */
[----:B------:R-:W-:Y:S02]  /*53bc0*/  STL.64 [R1+0x5188], R16 ;  /* 0x0051881001007387 */ /* 0x000fe40000100a00 */
[----:B------:R-:W-:Y:S02]  /*53bd0*/  STL.64 [R1+0x5168], R14 ;  /* 0x0051680e01007387 */ /* 0x000fe40000100a00 */
[----:B------:R0:W-:Y:S02]  /*53be0*/  STL.64 [R1+0x5160], R12 ;  /* 0x0051600c01007387 */ /* 0x0001e40000100a00 */
[----:B0-----:R-:W2:Y:S01]  /*53bf0*/  LDL.LU R12, [R1+0x3e0] ;  /* 0x0003e000010c7983 */ /* 0x001ea20000300800 */
[----:B------:R-:W2:Y:S02]  /*53c00*/  LDL.LU R13, [R1+0x3e4] ;  /* 0x0003e400010d7983 */ /* 0x000ea40000300800 */
[----:B------:R-:W2:Y:S02]  /*53c10*/  LDL.LU R14, [R1+0x3e8] ;  /* 0x0003e800010e7983 */ /* 0x000ea40000300800 */
[----:B------:R-:W2:Y:S01]  /*53c20*/  LDL.LU R15, [R1+0x3ec] ;  /* 0x0003ec00010f7983 */ /* 0x000ea20000300800 */
[C---:B------:R-:W-:Y:S01]  /*53c30*/  HMMA.16816.F32 R8, R24.reuse, R10, R20 ;  /* 0x0000000a1808723c */ /* 0x040fe20000001814 */
        /* <DEDUP_REMOVED lines=9> */
[----:B------:R-:W2:Y:S01]  /*53cd0*/  LDL.LU R15, [R1+0x3fc] ;  /* 0x0003fc00010f7983 */ /* 0x000ea20000300800 */
[----:B------:R-:W2:Y:S01]  /*53ce0*/  LDL.LU.64 R22, [R1+0x51d8] ;  /* 0x0051d80001167983 */ /* 0x000ea20000300a00 */
[----:B------:R-:W2:Y:S05]  /*53cf0*/  LDL.LU.64 R20, [R1+0x51d0] ;  /* 0x0051d00001147983 */ /* 0x000eaa0000300a00 */
[----:B------:R-:W-:Y:S02]  /*53d00*/  STL.64 [R1+0x7c0], R8 ;  /* 0x0007c00801007387 */ /* 0x000fe40000100a00 */
[----:B------:R0:W-:Y:S02]  /*53d10*/  STL.64 [R1+0x7c8], R10 ;  /* 0x0007c80a01007387 */ /* 0x0001e40000100a00 */
[----:B0-----:R-:W2:Y:S02]  /*53d20*/  LDL.LU.64 R10, [R1+0x51c8] ;  /* 0x0051c800010a7983 */ /* 0x001ea40000300a00 */
[C---:B--2---:R-:W-:Y:S02]  /*53d30*/  HMMA.16816.F32 R8, R24.reuse, R10, R20 ;  /* 0x0000000a1808723c */ /* 0x044fe40000001814 */
[----:B------:R-:W3:Y:S01]  /*53d40*/  LDL.LU.64 R22, [R1+0x51c0] ;  /* 0x0051c00001167983 */ /* 0x000ee20000300a00 */
[----:B------:R-:W3:Y:S11]  /*53d50*/  LDL.LU.64 R20, [R1+0x51b8] ;  /* 0x0051b80001147983 */ /* 0x000ef60000300a00 */
[----:B------:R-:W-:Y:S09]  /*53d60*/  @!UPT UIADD3 URZ, URZ, URZ, URZ ;  /* 0x0000003f3f3ff290 */ /* 0x000ff2000fffe03f */
[----:B------:R0:W-:Y:S01]  /*53d70*/  STL.64 [R1+0x7b0], R8 ;  /* 0x0007b00801007387 */ /* 0x0001e20000100a00 */
[----:B------:R-:W-:Y:S03]  /*53d80*/  STL.64 [R1+0x7b8], R10 ;  /* 0x0007b80a01007387 */ /* 0x000fe60000100a00 */
[----:B0-----:R-:W2:Y:S01]  /*53d90*/  LDL.LU.64 R8, [R1+0x51b0] ;  /* 0x0051b00001087983 */ /* 0x001ea20000300a00 */
[----:B---3--:R-:W-:Y:S03]  /*53da0*/  HMMA.16816.F32 R24, R24, R6, R20 ;  /* 0x000000061818723c */ /* 0x008fe60000001814 */
[----:B------:R-:W3:Y:S01]  /*53db0*/  LDL.LU.64 R22, [R1+0x51a8] ;  /* 0x0051a80001167983 */ /* 0x000ee20000300a00 */
[----:B------:R-:W3:Y:S02]  /*53dc0*/  LDL.LU.64 R20, [R1+0x51a0] ;  /* 0x0051a00001147983 */ /* 0x000ee40000300a00 */
[----:B------:R-:W-:Y:S02]  /*53dd0*/  STL.64 [R1+0x5098], R6 ;  /* 0x0050980601007387 */ /* 0x000fe40000100a00 */
[----:B------:R0:W-:Y:S11]  /*53de0*/  STL.64 [R1+0x50f0], R4 ;  /* 0x0050f00401007387 */ /* 0x0001f60000100a00 */
[----:B------:R-:W-:Y:S04]  /*53df0*/  @!UPT UIADD3 URZ, URZ, URZ, URZ ;  /* 0x0000003f3f3ff290 */ /* 0x000fe8000fffe03f */
[----:B------:R-:W-:Y:S01]  /*53e00*/  STL.64 [R1+0x490], R24 ;  /* 0x0004901801007387 */ /* 0x000fe20000100a00 */
[----:B------:R-:W-:Y:S02]  /*53e10*/  STL.64 [R1+0x498], R26 ;  /* 0x0004981a01007387 */ /* 0x000fe40000100a00 */
[----:B0-----:R-:W2:Y:S02]  /*53e20*/  LDL.LU R4, [R1+0x6f0] ;  /* 0x0006f00001047983 */ /* 0x001ea40000300800 */
[----:B------:R-:W2:Y:S01]  /*53e30*/  LDL.LU R5, [R1+0x6f4] ;  /* 0x0006f40001057983 */ /* 0x000ea20000300800 */
[----:B------:R-:W2:Y:S01]  /*53e40*/  LDL.LU R6, [R1+0x6f8] ;  /* 0x0006f80001067983 */ /* 0x000ea20000300800 */
[----:B------:R-:W2:Y:S03]  /*53e50*/  LDL.LU R7, [R1+0x6fc] ;  /* 0x0006fc0001077983 */ /* 0x000ea60000300800 */
[----:B--2---:R0:W-:Y:S01]  /*53e60*/  STL.64 [R1+0x5100], R6 ;  /* 0x0051000601007387 */ /* 0x0041e20000100a00 */
[----:B------:R-:W-:Y:S02]  /*53e70*/  STL.64 [R1+0x50f8], R4 ;  /* 0x0050f80401007387 */ /* 0x000fe40000100a00 */
[----:B0-----:R-:W-:-:S02]  /*53e80*/  IMAD.MOV.U32 R7, RZ, RZ, R8 ;  /* 0x000000ffff077224 */ /* 0x001fc400078e0008 */
[----:B------:R-:W-:Y:S01]  /*53e90*/  IMAD.MOV.U32 R6, RZ, RZ, R9 ;  /* 0x000000ffff067224 */ /* 0x000fe200078e0009 */
        /* <DEDUP_REMOVED lines=8> */
[----:B------:R0:W-:Y:S04]  /*53f20*/  STL.64 [R1+0x5110], R6 ;  /* 0x0051100601007387 */ /* 0x0001e80000100a00 */
[----:B0-----:R-:W2:Y:S01]  /*53f30*/  LDL R6, [R1+0x158] ;  /* 0x0001580001067983 */ /* 0x001ea20000100800 */
[----:B------:R-:W-:-:S02]  /*53f40*/  IMAD.MOV.U32 R7, RZ, RZ, R2 ;  /* 0x000000ffff077224 */ /* 0x000fc400078e0002 */
[----:B------:R-:W3:Y:S03]  /*53f50*/  LDL.LU R2, [R1+0x5198] ;  /* 0x0051980001027983 */ /* 0x000ee60000300800 */
[----:B--2---:R0:W-:Y:S02]  /*53f60*/  STL.64 [R1+0x5128], R6 ;  /* 0x0051280601007387 */ /* 0x0041e40000100a00 */
[----:B0-----:R-:W-:Y:S02]  /*53f70*/  IMAD.MOV.U32 R6, RZ, RZ, R29 ;  /* 0x000000ffff067224 */ /* 0x001fe400078e001d */
[----:B----4-:R-:W-:-:S07]  /*53f80*/  IMAD.MOV.U32 R7, RZ, RZ, R28 ;  /* 0x000000ffff077224 */ /* 0x010fce00078e001c */
[C---:B---3--:R-:W-:Y:S01]  /*53f90*/  HMMA.16816.F32 R4, R20.reuse, R6, R16 ;  /* 0x000000061404723c */ /* 0x048fe20000001810 */
[----:B------:R-:W2:Y:S01]  /*53fa0*/  LDL.LU.64 R18, [R1+0x5190] ;  /* 0x0051900001127983 */ /* 0x000ea20000300a00 */
[----:B------:R-:W3:Y:S11]  /*53fb0*/  LDL.LU.64 R16, [R1+0x5188] ;  /* 0x0051880001107983 */ /* 0x000ef60000300a00 */
[----:B------:R-:W-:Y:S10]  /*53fc0*/  @!UPT UIADD3 URZ, URZ, URZ, URZ ;  /* 0x0000003f3f3ff290 */ /* 0x000ff4000fffe03f */
[----:B------:R-:W-:Y:S01]  /*53fd0*/  STL.64 [R1+0x400], R4 ;  /* 0x0004000401007387 */ /* 0x000fe20000100a00 */
[----:B------:R3:W-:Y:S02]  /*53fe0*/  STL.64 [R1+0x408], R6 ;  /* 0x0004080601007387 */ /* 0x0007e40000100a00 */
[----:B---3--:R-:W-:Y:S02]  /*53ff0*/  IMAD.MOV.U32 R6, RZ, RZ, R17 ;  /* 0x000000ffff067224 */ /* 0x008fe400078e0011 */
[----:B------:R-:W-:Y:S02]  /*54000*/  IMAD.MOV.U32 R7, RZ, RZ, R16 ;  /* 0x000000ffff077224 */ /* 0x000fe400078e0010 */
        /* <DEDUP_REMOVED lines=19> */
[----:B0-----:R-:W2:Y:S01]  /*54140*/  LDL.LU.64 R14, [R1+0x5150] ;  /* 0x00515000010e7983 */ /* 0x001ea20000300a00 */
[----:B------:R-:W3:Y:S02]  /*54150*/  LDL.LU.64 R12, [R1+0x5148] ;  /* 0x00514800010c7983 */ /* 0x000ee40000300a00 */
[----:B------:R0:W-:Y:S02]  /*54160*/  STL.64 [R1+0x5070], R18 ;  /* 0x0050701201007387 */ /* 0x0001e40000100a00 */
[----:B0-----:R-:W4:Y:S04]  /*54170*/  LDL.64 R18, [R1+0x128] ;  /* 0x0001280001127983 */ /* 0x001f280000100a00 */
[----:B----4-:R0:W-:Y:S01]  /*54180*/  STL.64 [R1+0x5108], R18 ;  /* 0x0051081201007387 */ /* 0x0101e20000100a00 */
[----:B------:R-:W4:Y:S02]  /*54190*/  LDL.LU R16, [R1+0x700] ;  /* 0x0007000001107983 */ /* 0x000f240000300800 */
[----:B------:R-:W4:Y:S01]  /*541a0*/  LDL.LU R17, [R1+0x704] ;  /* 0x0007040001117983 */ /* 0x000f220000300800 */
[----:B0-----:R-:W3:Y:S01]  /*541b0*/  LDL.LU R18, [R1+0x708] ;  /* 0x0007080001127983 */ /* 0x001ee20000300800 */
[----:B------:R-:W3:Y:S01]  /*541c0*/  LDL.LU R19, [R1+0x70c] ;  /* 0x00070c0001137983 */ /* 0x000ee20000300800 */
[C---:B--2---:R-:W-:Y:S02]  /*541d0*/  HMMA.16816.F32 R8, R20.reuse, R14, R8 ;  /* 0x0000000e1408723c */ /* 0x044fe40000001808 */
        /* <DEDUP_REMOVED lines=12> */
[----:B------:R-:W-:Y:S01]  /*542a0*/  STL.64 [R1+0x3c0], R8 ;  /* 0x0003c00801007387 */ /* 0x000fe20000100a00 */
[----:B------:R0:W-:Y:S03]  /*542b0*/  STL.64 [R1+0x3c8], R10 ;  /* 0x0003c80a01007387 */ /* 0x0001e60000100a00 */
[----:B0-----:R-:W3:Y:S02]  /*542c0*/  LDL.LU.64 R10, [R1+0x5140] ;  /* 0x00514000010a7983 */ /* 0x001ee40000300a00 */
[C---:B---3--:R-:W-:Y:S02]  /*542d0*/  HMMA.16816.F32 R24, R20.reuse, R10, R24 ;  /* 0x0000000a1418723c */ /* 0x048fe40000001818 */
[----:B------:R0:W-:Y:S01]  /*542e0*/  STL.64 [R1+0x50b8], R10 ;  /* 0x0050b80a01007387 */ /* 0x0001e20000100a00 */
[----:B------:R-:W3:Y:S11]  /*542f0*/  LDL.LU R8, [R1+0x6e0] ;  /* 0x0006e00001087983 */ /* 0x000ef60000300800 */
[----:B------:R-:W-:Y:S09]  /*54300*/  @!UPT UIADD3 URZ, URZ, URZ, URZ ;  /* 0x0000003f3f3ff290 */ /* 0x000ff2000fffe03f */
[----:B------:R-:W-:Y:S01]  /*54310*/  STL.64 [R1+0x3b0], R24 ;  /* 0x0003b01801007387 */ /* 0x000fe20000100a00 */
[----:B------:R-:W-:Y:S02]  /*54320*/  STL.64 [R1+0x3b8], R26 ;  /* 0x0003b81a01007387 */ /* 0x000fe40000100a00 */
[----:B------:R-:W1:Y:S01]  /*54330*/  LDSM.16.MT88.4 R24, [R2+0x6180] ;  /* 0x006180000218783b */ /* 0x000e620000004200 */
[C---:B--2---:R-:W-:Y:S01]  /*54340*/  HMMA.16816.F32 R4, R20.reuse, R6, R16 ;  /* 0x000000061404723c */ /* 0x044fe20000001810 */
[----:B------:R-:W3:Y:S02]  /*54350*/  LDL.LU R9, [R1+0x6e4] ;  /* 0x0006e40001097983 */ /* 0x000ee40000300800 */
[----:B0-----:R-:W3:Y:S02]  /*54360*/  LDL.LU R10, [R1+0x6e8] ;  /* 0x0006e800010a7983 */ /* 0x001ee40000300800 */
[----:B------:R-:W3:Y:S01]  /*54370*/  LDL.LU R11, [R1+0x6ec] ;  /* 0x0006ec00010b7983 */ /* 0x000ee20000300800 */
[----:B-1----:R-:W-:Y:S01]  /*54380*/  STL [R1+0x4f54], R26 ;  /* 0x004f541a01007387 */ /* 0x002fe20000100800 */
[----:B------:R-:W-:Y:S02]  /*54390*/  STL [R1+0x4f50], R27 ;  /* 0x004f501b01007387 */ /* 0x000fe40000100800 */
[----:B------:R-:W-:Y:S02]  /*543a0*/  STL.64 [R1+0x5048], R24 ;  /* 0x0050481801007387 */ /* 0x000fe40000100a00 */
[----:B------:R-:W-:Y:S01]  /*543b0*/  STL [R1+0x4b88], R2 ;  /* 0x004b880201007387 */ /* 0x000fe20000100800 */
[----:B------:R-:W2:Y:S01]  /*543c0*/  LDL.LU.64 R18, [R1+0x5138] ;  /* 0x0051380001127983 */ /* 0x000ea20000300a00 */
[----:B------:R-:W2:Y:S10]  /*543d0*/  LDL.LU.64 R16, [R1+0x5130] ;  /* 0x0051300001107983 */ /* 0x000eb40000300a00 */
[----:B------:R-:W-:Y:S02]  /*543e0*/  STL.64 [R1+0x720], R4 ;  /* 0x0007200401007387 */ /* 0x000fe40000100a00 */
[----:B------:R0:W-:Y:S02]  /*543f0*/  STL.64 [R1+0x728], R6 ;  /* 0x0007280601007387 */ /* 0x0001e40000100a00 */
        /* <DEDUP_REMOVED lines=9> */
[----:B------:R-:W3:Y:S11]  /*54490*/  LDL.LU.64 R18, [R1+0x5108] ;  /* 0x0051080001127983 */ /* 0x000ef60000300a00 */
[----:B------:R-:W-:Y:S10]  /*544a0*/  @!UPT UIADD3 URZ, URZ, URZ, URZ ;  /* 0x0000003f3f3ff290 */ /* 0x000ff4000fffe03f */
[----:B------:R-:W-:Y:S01]  /*544b0*/  STL.64 [R1+0x700], R4 ;  /* 0x0007000401007387 */ /* 0x000fe20000100a00 */
[----:B------:R0:W-:Y:S03]  /*544c0*/  STL.64 [R1+0x708], R6 ;  /* 0x0007080601007387 */ /* 0x0001e60000100a00 */
[----:B0-----:R-:W2:Y:S01]  /*544d0*/  LDL.LU.64 R6, [R1+0x5100] ;  /* 0x0051000001067983 */ /* 0x001ea20000300a00 */
[----:B------:R-:W2:Y:S02]  /*544e0*/  LDL.LU.64 R4, [R1+0x50f8] ;  /* 0x0050f80001047983 */ /* 0x000ea40000300a00 */
[----:B------:R-:W-:Y:S02]  /*544f0*/  IMAD.MOV.U32 R26, RZ, RZ, R13 ;  /* 0x000000ffff1a7224 */ /* 0x000fe400078e000d */
[----:B------:R-:W-:Y:S01]  /*54500*/  IMAD.MOV.U32 R27, RZ, RZ, R12 ;  /* 0x000000ffff1b7224 */ /* 0x000fe200078e000c */
[C---:B---3--:R-:W-:Y:S08]  /*54510*/  HMMA.16816.F32 R8, R20.reuse, R18, R8 ;  /* 0x000000121408723c */ /* 0x048ff00000001808 */
[----:B--2---:R-:W-:Y:S01]  /*54520*/  HMMA.16816.F32 R24, R20, R26, R4 ;  /* 0x0000001a1418723c */ /* 0x004fe20000001804 */
[----:B------:R-:W2:Y:S11]  /*54530*/  LDL.LU.64 R4, [R1+0x50f0] ;  /* 0x0050f00001047983 */ /* 0x000eb60000300a00 */
[----:B------:R-:W-:Y:S11]  /*54540*/  @!UPT UIADD3 URZ, URZ, URZ, URZ ;  /* 0x0000003f3f3ff290 */ /* 0x000ff6000fffe03f */
[----:B------:R-:W-:Y:S01]  /*54550*/  STL.64 [R1+0x6f0], R24 ;  /* 0x0006f01801007387 */ /* 0x000fe20000100a00 */
[----:B------:R-:W-:Y:S02]  /*54560*/  STL.64 [R1+0x6f8], R26 ;  /* 0x0006f81a01007387 */ /* 0x000fe40000100a00 */
[----:B------:R0:W-:Y:S02]  /*54570*/  STL.64 [R1+0x6e0], R8 ;  /* 0x0006e00801007387 */ /* 0x0001e40000100a00 */
[----:B------:R1:W-:Y:S01]  /*54580*/  STL.64 [R1+0x6e8], R10 ;  /* 0x0006e80a01007387 */ /* 0x0003e20000100a00 */
[----:B0-----:R-:W3:Y:S01]  /*54590*/  LDL.LU R8, [R1+0x6b0] ;  /* 0x0006b00001087983 */ /* 0x001ee20000300800 */
[----:B------:R-:W3:Y:S02]  /*545a0*/  LDL.LU R9, [R1+0x6b4] ;  /* 0x0006b40001097983 */ /* 0x000ee40000300800 */
[----:B-1----:R-:W4:Y:S02]  /*545b0*/  LDL.LU R10, [R1+0x6b8] ;  /* 0x0006b800010a7983 */ /* 0x002f240000300800 */
[----:B------:R-:W4:Y:S02]  /*545c0*/  LDL.LU R11, [R1+0x6bc] ;  /* 0x0006bc00010b7983 */ /* 0x000f240000300800 */
[----:B------:R-:W-:-:S02]  /*545d0*/  IMAD.MOV.U32 R13, RZ, RZ, R18 ;  /* 0x000000ffff0d7224 */ /* 0x000fc400078e0012 */
[----:B------:R-:W-:Y:S01]  /*545e0*/  IMAD.MOV.U32 R12, RZ, RZ, R19 ;  /* 0x000000ffff0c7224 */ /* 0x000fe200078e0013 */
[----:B----4-:R2:W-:Y:S01]  /*545f0*/  STL.64 [R1+0x50c8], R10 ;  /* 0x0050c80a01007387 */ /* 0x0105e20000100a00 */
[----:B---3--:R-:W-:Y:S02]  /*54600*/  STL.64 [R1+0x50c0], R8 ;  /* 0x0050c00801007387 */ /* 0x008fe40000100a00 */
[----:B--2---:R-:W-:Y:S02]  /*54610*/  IMAD.MOV.U32 R10, RZ, RZ, R5 ;  /* 0x000000ffff0a7224 */ /* 0x004fe400078e0005 */
[----:B------:R-:W-:-:S05]  /*54620*/  IMAD.MOV.U32 R11, RZ, RZ, R4 ;  /* 0x000000ffff0b7224 */ /* 0x000fca00078e0004 */
[----:B------:R-:W-:Y:S01]  /*54630*/  STL.64 [R1+0x50d8], R10 ;  /* 0x0050d80a01007387 */ /* 0x000fe20000100a00 */
[----:B------:R-:W2:Y:S02]  /*54640*/  LDL.LU R24, [R1+0x360] ;  /* 0x0003600001187983 */ /* 0x000ea40000300800 */
[----:B------:R-:W2:Y:S02]  /*54650*/  LDL.LU R25, [R1+0x364] ;  /* 0x0003640001197983 */ /* 0x000ea40000300800 */
[----:B------:R-:W3:Y:S01]  /*54660*/  LDL.LU R26, [R1+0x368] ;  /* 0x00036800011a7983 */ /* 0x000ee20000300800 */
[----:B------:R-:W3:Y:S01]  /*54670*/  LDL.LU R27, [R1+0x36c] ;  /* 0x00036c00011b7983 */ /* 0x000ee20000300800 */
[----:B------:R-:W4:Y:S02]  /*54680*/  LDL.LU R16, [R1+0x380] ;  /* 0x0003800001107983 */ /* 0x000f240000300800 */
[----:B------:R-:W4:Y:S02]  /*54690*/  LDL.LU R17, [R1+0x384] ;  /* 0x0003840001117983 */ /* 0x000f240000300800 */
[----:B------:R-:W2:Y:S01]  /*546a0*/  LDL.LU R18, [R1+0x388] ;  /* 0x0003880001127983 */ /* 0x000ea20000300800 */
[----:B------:R-:W2:Y:S01]  /*546b0*/  LDL.LU R19, [R1+0x38c] ;  /* 0x00038c0001137983 */ /* 0x000ea20000300800 */
[----:B------:R-:W2:Y:S03]  /*546c0*/  LDL.64 R6, [R1+0xe8] ;  /* 0x0000e80001067983 */ /* 0x000ea60000100a00 */
        /* <DEDUP_REMOVED lines=26> */
[----:B------:R-:W2:Y:S01]  /*54870*/  LDL.LU R19, [R1+0x6ac] ;  /* 0x0006ac0001137983 */ /* 0x000ea20000300800 */
[----:B---3--:R0:W-:Y:S01]  /*54880*/  STL.64 [R1+0x5058], R26 ;  /* 0x0050581a01007387 */ /* 0x0081e20000100a00 */
[----:B------:R-:W-:Y:S03]  /*54890*/  STL.64 [R1+0x5050], R24 ;  /* 0x0050501801007387 */ /* 0x000fe60000100a00 */
[----:B0-----:R-:W3:Y:S01]  /*548a0*/  LDL.64 R26, [R1+0x18] ;  /* 0x00001800011a7983 */ /* 0x001ee20000100a00 */
[C---:B------:R-:W-:Y:S03]  /*548b0*/  HMMA.16816.F32 R8, R20.reuse, R10, R4 ;  /* 0x0000000a1408723c */ /* 0x040fe60000001804 */
[----:B---3--:R0:W-:Y:S04]  /*548c0*/  STL.64 [R1+0x5068], R26 ;  /* 0x0050681a01007387 */ /* 0x0081e80000100a00 */
[----:B0-----:R-:W3:Y:S01]  /*548d0*/  LDL.64 R26, [R1+0x28] ;  /* 0x00002800011a7983 */ /* 0x001ee20000100a00 */
[----:B------:R-:W-:Y:S02]  /*548e0*/  STL [R1+0x5024], R13 ;  /* 0x0050240d01007387 */ /* 0x000fe40000100800 */
[----:B------:R-:W4:Y:S02]  /*548f0*/  LDL.LU.64 R6, [R1+0x50e8] ;  /* 0x0050e80001067983 */ /* 0x000f240000300a00 */
[----:B------:R-:W4:Y:S11]  /*54900*/  LDL.LU.64 R4, [R1+0x50e0] ;  /* 0x0050e00001047983 */ /* 0x000f360000300a00 */
        /* <DEDUP_REMOVED lines=15> */
[----:B0-----:R-:W4:Y:S01]  /*54a00*/  LDL.LU.64 R10, [R1+0x50b8] ;  /* 0x0050b800010a7983 */ /* 0x001f220000300a00 */
[----:B------:R-:W-:Y:S02]  /*54a10*/  IMAD.MOV.U32 R8, RZ, RZ, R6 ;  /* 0x000000ffff087224 */ /* 0x000fe400078e0006 */
[----:B------:R-:W-:Y:S02]  /*54a20*/  IMAD.MOV.U32 R9, RZ, RZ, R7 ;  /* 0x000000ffff097224 */ /* 0x000fe400078e0007 */
[----:B------:R-:W2:Y:S04]  /*54a30*/  LDL.LU.64 R6, [R1+0x50b0] ;  /* 0x0050b00001067983 */ /* 0x000ea80000300a00 */
[----:B----4-:R-:W-:Y:S01]  /*54a40*/  STL.64 [R1+0x5030], R10 ;  /* 0x0050300a01007387 */ /* 0x010fe20000100a00 */
[----:B------:R0:W-:Y:S03]  /*54a50*/  STL.64 [R1+0x5028], R8 ;  /* 0x0050280801007387 */ /* 0x0001e60000100a00 */
[----:B0-----:R-:W4:Y:S01]  /*54a60*/  LDL.LU R8, [R1+0x350] ;  /* 0x0003500001087983 */ /* 0x001f220000300800 */
[----:B------:R-:W4:Y:S02]  /*54a70*/  LDL.LU R9, [R1+0x354] ;  /* 0x0003540001097983 */ /* 0x000f240000300800 */
[----:B------:R-:W3:Y:S02]  /*54a80*/  LDL.LU R10, [R1+0x358] ;  /* 0x00035800010a7983 */ /* 0x000ee40000300800 */
[----:B------:R-:W3:Y:S01]  /*54a90*/  LDL.LU R11, [R1+0x35c] ;  /* 0x00035c00010b7983 */ /* 0x000ee20000300800 */
[----:B--2---:R-:W-:Y:S01]  /*54aa0*/  HMMA.16816.F32 R16, R20, R6, R16 ;  /* 0x000000061410723c */ /* 0x004fe20000001810 */
[----:B---3--:R0:W-:Y:S01]  /*54ab0*/  STL.64 [R1+0x5040], R10 ;  /* 0x0050400a01007387 */ /* 0x0081e20000100a00 */
[----:B----4-:R1:W-:Y:S03]  /*54ac0*/  STL.64 [R1+0x5038], R8 ;  /* 0x0050380801007387 */ /* 0x0103e60000100a00 */
[----:B0-----:R-:W2:Y:S01]  /*54ad0*/  LDL.64 R10, [R1+0x8] ;  /* 0x00000800010a7983 */ /* 0x001ea20000100a00 */
[----:B------:R-:W-:-:S02]  /*54ae0*/  IMAD.MOV.U32 R13, RZ, RZ, R6 ;  /* 0x000000ffff0d7224 */ /* 0x000fc400078e0006 */
[----:B------:R-:W-:Y:S01]  /*54af0*/  IMAD.MOV.U32 R3, RZ, RZ, R7 ;  /* 0x000000ffff037224 */ /* 0x000fe200078e0007 */
[----:B--2---:R0:W-:Y:S01]  /*54b00*/  STL.64 [R1+0x5060], R10 ;  /* 0x0050600a01007387 */ /* 0x0041e20000100a00 */
[----:B-1----:R-:W2:Y:S02]  /*54b10*/  LDL.LU R8, [R1+0x370] ;  /* 0x0003700001087983 */ /* 0x002ea40000300800 */
[----:B------:R-:W2:Y:S01]  /*54b20*/  LDL.LU R9, [R1+0x374] ;  /* 0x0003740001097983 */ /* 0x000ea20000300800 */
[----:B0-----:R-:W2:Y:S01]  /*54b30*/  LDL.LU R10, [R1+0x378] ;  /* 0x00037800010a7983 */ /* 0x001ea20000300800 */
[----:B------:R-:W2:Y:S09]  /*54b40*/  LDL.LU R11, [R1+0x37c] ;  /* 0x00037c00010b7983 */ /* 0x000eb20000300800 */
[----:B------:R-:W-:Y:S02]  /*54b50*/  STL.64 [R1+0x6a0], R16 ;  /* 0x0006a01001007387 */ /* 0x000fe40000100a00 */
[----:B------:R0:W-:Y:S02]  /*54b60*/  STL.64 [R1+0x6a8], R18 ;  /* 0x0006a81201007387 */ /* 0x0001e40000100a00 */
[----:B0-----:R-:W3:Y:S01]  /*54b70*/  LDL.LU.64 R18, [R1+0x50a8] ;  /* 0x0050a80001127983 */ /* 0x001ee20000300a00 */
[----:B------:R-:W3:Y:S02]  /*54b80*/  LDL.LU.64 R16, [R1+0x50a0] ;  /* 0x0050a00001107983 */ /* 0x000ee40000300a00 */
[----:B------:R-:W3:Y:S02]  /*54b90*/  LDL.LU.64 R6, [R1+0x5098] ;  /* 0x0050980001067983 */ /* 0x000ee40000300a00 */
[----:B---3--:R-:W-:Y:S01]  /*54ba0*/  HMMA.16816.F32 R20, R20, R6, R16 ;  /* 0x000000061414723c */ /* 0x008fe20000001810 */
[----:B------:R-:W3:Y:S01]  /*54bb0*/  LDL.LU.64 R18, [R1+0x5090] ;  /* 0x0050900001127983 */ /* 0x000ee20000300a00 */
[----:B------:R-:W3:Y:S02]  /*54bc0*/  LDL.LU.64 R16, [R1+0x5088] ;  /* 0x0050880001107983 */ /* 0x000ee40000300a00 */
[----:B------:R-:W-:-:S02]  /*54bd0*/  IMAD.MOV.U32 R2, RZ, RZ, R6 ;  /* 0x000000ffff027224 */ /* 0x000fc400078e0006 */
[----:B------:R-:W-:Y:S11]  /*54be0*/  IMAD.MOV.U32 R0, RZ, RZ, R7 ;  /* 0x000000ffff007224 */ /* 0x000ff600078e0007 */
[----:B------:R-:W-:Y:S06]  /*54bf0*/  @!UPT UIADD3 URZ, URZ, URZ, URZ ;  /* 0x0000003f3f3ff290 */ /* 0x000fec000fffe03f */
[----:B------:R0:W-:Y:S01]  /*54c00*/  STL.64 [R1+0x3a0], R20 ;  /* 0x0003a01401007387 */ /* 0x0001e20000100a00 */
[----:B------:R1:W-:Y:S02]  /*54c10*/  STL.64 [R1+0x3a8], R22 ;  /* 0x0003a81601007387 */ /* 0x0003e40000100a00 */
[----:B------:R-:W3:Y:S02]  /*54c20*/  LDL.LU.64 R6, [R1+0x5080] ;  /* 0x0050800001067983 */ /* 0x000ee40000300a00 */
[----:B------:R-:W3:Y:S01]  /*54c30*/  LDL.LU.64 R4, [R1+0x5078] ;  /* 0x0050780001047983 */ /* 0x000ee20000300a00 */
[----:B0-----:R-:W4:Y:S01]  /*54c40*/  LDL.LU R20, [R1+0x330] ;  /* 0x0003300001147983 */ /* 0x001f220000300800 */
[----:B------:R-:W4:Y:S02]  /*54c50*/  LDL.LU R21, [R1+0x334] ;  /* 0x0003340001157983 */ /* 0x000f240000300800 */
[----:B-1----:R-:W4:Y:S02]  /*54c60*/  LDL.LU R22, [R1+0x338] ;  /* 0x0003380001167983 */ /* 0x002f240000300800 */
[----:B------:R-:W4:Y:S01]  /*54c70*/  LDL.LU R23, [R1+0x33c] ;  /* 0x00033c0001177983 */ /* 0x000f220000300800 */
        /* <DEDUP_REMOVED lines=28> */
[----:B------:R-:W-:Y:S01]  /*54e40*/  STL.64 [R1+0x4f60], R26 ;  /* 0x004f601a01007387 */ /* 0x000fe20000100a00 */
[----:B--2---:R0:W-:Y:S04]  /*54e50*/  STL.64 [R1+0x4f58], R24 ;  /* 0x004f581801007387 */ /* 0x0041e80000100a00 */
[----:B0-----:R-:W2:Y:S01]  /*54e60*/  LDL.LU R24, [R1+0x340] ;  /* 0x0003400001187983 */ /* 0x001ea20000300800 */
[----:B------:R-:W2:Y:S02]  /*54e70*/  LDL.LU R25, [R1+0x344] ;  /* 0x0003440001197983 */ /* 0x000ea40000300800 */
[----:B------:R-:W2:Y:S02]  /*54e80*/  LDL.LU R26, [R1+0x348] ;  /* 0x00034800011a7983 */ /* 0x000ea40000300800 */
[----:B------:R-:W2:Y:S01]  /*54e90*/  LDL.LU R27, [R1+0x34c] ;  /* 0x00034c00011b7983 */ /* 0x000ea20000300800 */
[C---:B---3--:R-:W-:Y:S11]  /*54ea0*/  HMMA.16816.F32 R8, R4.reuse, R18, R8 ;  /* 0x000000120408723c */ /* 0x048ff60000001808 */
[----:B------:R-:W-:Y:S11]  /*54eb0*/  @!UPT UIADD3 URZ, URZ, URZ, URZ ;  /* 0x0000003f3f3ff290 */ /* 0x000ff6000fffe03f */
[----:B------:R-:W-:Y:S01]  /*54ec0*/  @!UPT UIADD3 URZ, URZ, URZ, URZ ;  /* 0x0000003f3f3ff290 */ /* 0x000fe2000fffe03f */
[----:B------:R-:W-:Y:S01]  /*54ed0*/  STL.64 [R1+0x350], R8 ;  /* 0x0003500801007387 */ /* 0x000fe20000100a00 */
[----:B------:R0:W-:Y:S03]  /*54ee0*/  STL.64 [R1+0x358], R10 ;  /* 0x0003580a01007387 */ /* 0x0001e60000100a00 */
[----:B0-----:R-:W4:Y:S01]  /*54ef0*/  LDL.LU.64 R10, [R1+0x5030] ;  /* 0x00503000010a7983 */ /* 0x001f220000300a00 */
[----:B------:R-:W3:Y:S02]  /*54f00*/  LDL.LU.64 R8, [R1+0x5028] ;  /* 0x0050280001087983 */ /* 0x000ee40000300a00 */
[----:B------:R-:W-:Y:S02]  /*54f10*/  STL.64 [R1+0x4f08], R18 ;  /* 0x004f081201007387 */ /* 0x000fe40000100a00 */
[----:B------:R2:W-:Y:S02]  /*54f20*/  STL.64 [R1+0x4fa0], R16 ;  /* 0x004fa01001007387 */ /* 0x0005e40000100a00 */
[C---:B--2---:R-:W-:Y:S01]  /*54f30*/  HMMA.16816.F32 R16, R4.reuse, R14, R24 ;  /* 0x0000000e0410723c */ /* 0x044fe20000001818 */
[----:B------:R-:W2:Y:S11]  /*54f40*/  LDL.LU R24, [R1+0x320] ;  /* 0x0003200001187983 */ /* 0x000eb60000300800 */
[----:B------:R-:W-:Y:S11]  /*54f50*/  @!UPT UIADD3 URZ, URZ, URZ, URZ ;  /* 0x0000003f3f3ff290 */ /* 0x000ff6000fffe03f */
[----:B------:R-:W-:Y:S01]  /*54f60*/  STL.64 [R1+0x340], R16 ;  /* 0x0003401001007387 */ /* 0x000fe20000100a00 */
[----:B------:R4:W-:Y:S02]  /*54f70*/  STL.64 [R1+0x348], R18 ;  /* 0x0003481201007387 */ /* 0x0009e40000100a00 */
[----:B------:R-:W2:Y:S02]  /*54f80*/  LDL.LU R25, [R1+0x324] ;  /* 0x0003240001197983 */ /* 0x000ea40000300800 */
[----:B------:R-:W2:Y:S01]  /*54f90*/  LDL.LU R26, [R1+0x328] ;  /* 0x00032800011a7983 */ /* 0x000ea20000300800 */
[----:B------:R-:W2:Y:S01]  /*54fa0*/  LDL.LU R27, [R1+0x32c] ;  /* 0x00032c00011b7983 */ /* 0x000ea20000300800 */
[----:B----4-:R-:W-:Y:S03]  /*54fb0*/  HMMA.16816.F32 R16, R4, R10, R20 ;  /* 0x0000000a0410723c */ /* 0x010fe60000001814 */
[----:B--2---:R0:W-:Y:S01]  /*54fc0*/  STL.64 [R1+0x4f70], R26 ;  /* 0x004f701a01007387 */ /* 0x0041e20000100a00 */
[----:B------:R-:W-:Y:S02]  /*54fd0*/  STL.64 [R1+0x4f68], R24 ;  /* 0x004f681801007387 */ /* 0x000fe40000100a00 */
[----:B0-----:R-:W-:-:S02]  /*54fe0*/  IMAD.MOV.U32 R26, RZ, RZ, R13 ;  /* 0x000000ffff1a7224 */ /* 0x001fc400078e000d */
[----:B------:R-:W-:Y:S01]  /*54ff0*/  IMAD.MOV.U32 R27, RZ, RZ, R3 ;  /* 0x000000ffff1b7224 */ /* 0x000fe200078e0003 */
[----:B------:R-:W2:Y:S01]  /*55000*/  LDL.LU R13, [R1+0x5024] ;  /* 0x00502400010d7983 */ /* 0x000ea20000300800 */
[----:B------:R-:W4:Y:S03]  /*55010*/  LDL.LU R3, [R1+0x5020] ;  /* 0x0050200001037983 */ /* 0x000f260000300800 */
[----:B------:R3:W-:Y:S01]  /*55020*/  STL.64 [R1+0x4f80], R26 ;  /* 0x004f801a01007387 */ /* 0x0007e20000100a00 */
[----:B------:R-:W-:Y:S02]  /*55030*/  STL.64 [R1+0x4f00], R14 ;  /* 0x004f000e01007387 */ /* 0x000fe40000100a00 */
[----:B---3--:R-:W-:Y:S02]  /*55040*/  IMAD.MOV.U32 R26, RZ, RZ, R8 ;  /* 0x000000ffff1a7224 */ /* 0x008fe400078e0008 */
[----:B------:R-:W3:Y:S05]  /*55050*/  LDL.LU R8, [R1+0x501c] ;  /* 0x00501c0001087983 */ /* 0x000eea0000300800 */
[----:B------:R0:W-:Y:S02]  /*55060*/  STL.64 [R1+0x330], R16 ;  /* 0x0003301001007387 */ /* 0x0001e40000100a00 */
[----:B------:R1:W-:Y:S02]  /*55070*/  STL.64 [R1+0x338], R18 ;  /* 0x0003381201007387 */ /* 0x0003e40000100a00 */
[----:B------:R-:W-:-:S02]  /*55080*/  IMAD.MOV.U32 R27, RZ, RZ, R9 ;  /* 0x000000ffff1b7224 */ /* 0x000fc400078e0009 */
[----:B------:R-:W3:Y:S04]  /*55090*/  LDL.LU R9, [R1+0x5018] ;  /* 0x0050180001097983 */ /* 0x000ee80000300800 */
[----:B0-----:R-:W2:Y:S01]  /*550a0*/  LDL.LU R16, [R1+0x540] ;  /* 0x0005400001107983 */ /* 0x001ea20000300800 */
[----:B------:R-:W2:Y:S02]  /*550b0*/  LDL.LU R17, [R1+0x544] ;  /* 0x0005440001117983 */ /* 0x000ea40000300800 */
[----:B-1----:R-:W2:Y:S02]  /*550c0*/  LDL.LU R18, [R1+0x548] ;  /* 0x0005480001127983 */ /* 0x002ea40000300800 */
[----:B------:R-:W2:Y:S01]  /*550d0*/  LDL.LU R19, [R1+0x54c] ;  /* 0x00054c0001137983 */ /* 0x000ea20000300800 */
[----:B----4-:R-:W0:Y:S04]  /*550e0*/  LDSM.16.MT88.4 R20, [R3+0x6000] ;  /* 0x006000000314783b */ /* 0x010e280000004200 */
[----:B--2---:R1:W-:Y:S01]  /*550f0*/  STL.64 [R1+0x4fb0], R18 ;  /* 0x004fb01201007387 */ /* 0x0043e20000100a00 */
[----:B------:R-:W-:Y:S03]  /*55100*/  STL.64 [R1+0x4fa8], R16 ;  /* 0x004fa81001007387 */ /* 0x000fe60000100a00 */
[----:B-1----:R-:W2:Y:S04]  /*55110*/  LDL.64 R18, [R1+0x118] ;  /* 0x0001180001127983 */ /* 0x002ea80000100a00 */
[----:B--2---:R-:W-:Y:S01]  /*55120*/  STL.64 [R1+0x4fc0], R18 ;  /* 0x004fc01201007387 */ /* 0x004fe20000100a00 */
[----:B------:R1:W-:Y:S03]  /*55130*/  STL.64 [R1+0x4f98], R26 ;  /* 0x004f981a01007387 */ /* 0x0003e60000100a00 */
[----:B-1----:R-:W2:Y:S04]  /*55140*/  LDL.64 R26, [R1+0x108] ;  /* 0x00010800011a7983 */ /* 0x002ea80000100a00 */
[----:B--2---:R1:W-:Y:S01]  /*55150*/  STL.64 [R1+0x4fb8], R26 ;  /* 0x004fb81a01007387 */ /* 0x0043e20000100a00 */
[----:B------:R-:W2:Y:S02]  /*55160*/  LDL.LU R24, [R1+0x550] ;  /* 0x0005500001187983 */ /* 0x000ea40000300800 */
[----:B------:R-:W2:Y:S01]  /*55170*/  LDL.LU R25, [R1+0x554] ;  /* 0x0005540001197983 */ /* 0x000ea20000300800 */
[----:B-1----:R-:W4:Y:S01]  /*55180*/  LDL.LU R26, [R1+0x558] ;  /* 0x00055800011a7983 */ /* 0x002f220000300800 */
[----:B------:R-:W4:Y:S02]  /*55190*/  LDL.LU R27, [R1+0x55c] ;  /* 0x00055c00011b7983 */ /* 0x000f240000300800 */
[----:B------:R-:W-:-:S02]  /*551a0*/  IMAD.MOV.U32 R18, RZ, RZ, R13 ;  /* 0x000000ffff127224 */ /* 0x000fc400078e000d */
[----:B------:R-:W-:Y:S01]  /*551b0*/  IMAD.MOV.U32 R19, RZ, RZ, R12 ;  /* 0x000000ffff137224 */ /* 0x000fe200078e000c */
[----:B----4-:R-:W-:Y:S01]  /*551c0*/  STL.64 [R1+0x4fd0], R26 ;  /* 0x004fd01a01007387 */ /* 0x010fe20000100a00 */
[----:B--2---:R-:W-:Y:S03]  /*551d0*/  STL.64 [R1+0x4fc8], R24 ;  /* 0x004fc81801007387 */ /* 0x004fe60000100a00 */
[----:B------:R1:W-:Y:S02]  /*551e0*/  STL.64 [R1+0x4fd8], R18 ;  /* 0x004fd81201007387 */ /* 0x0003e40000100a00 */
[----:B-1----:R-:W2:Y:S04]  /*551f0*/  LDL.64 R18, [R1+0x138] ;  /* 0x0001380001127983 */ /* 0x002ea80000100a00 */
[----:B--2---:R-:W-:Y:S01]  /*55200*/  STL.64 [R1+0x4ff0], R18 ;  /* 0x004ff01201007387 */ /* 0x004fe20000100a00 */
[----:B------:R-:W2:Y:S02]  /*55210*/  LDL.LU R24, [R1+0x560] ;  /* 0x0005600001187983 */ /* 0x000ea40000300800 */
[----:B------:R-:W2:Y:S02]  /*55220*/  LDL.LU R25, [R1+0x564] ;  /* 0x0005640001197983 */ /* 0x000ea40000300800 */
[----:B------:R-:W4:Y:S01]  /*55230*/  LDL.LU R26, [R1+0x568] ;  /* 0x00056800011a7983 */ /* 0x000f220000300800 */
[----:B------:R-:W4:Y:S01]  /*55240*/  LDL.LU R27, [R1+0x56c] ;  /* 0x00056c00011b7983 */ /* 0x000f220000300800 */
[----:B------:R-:W2:Y:S02]  /*55250*/  LDL.LU R12, [R1+0x580] ;  /* 0x00058000010c7983 */ /* 0x000ea40000300800 */
[----:B------:R-:W2:Y:S02]  /*55260*/  LDL.LU R13, [R1+0x584] ;  /* 0x00058400010d7983 */ /* 0x000ea40000300800 */
[----:B------:R-:W2:Y:S01]  /*55270*/  LDL.LU R14, [R1+0x588] ;  /* 0x00058800010e7983 */ /* 0x000ea20000300800 */
[----:B------:R-:W2:Y:S04]  /*55280*/  LDL.LU R15, [R1+0x58c] ;  /* 0x00058c00010f7983 */ /* 0x000ea80000300800 */
[----:B--2---:R1:W-:Y:S01]  /*55290*/  STL.64 [R1+0x5000], R14 ;  /* 0x0050000e01007387 */ /* 0x0043e20000100a00 */
[----:B------:R-:W-:Y:S03]  /*552a0*/  STL.64 [R1+0x4ff8], R12 ;  /* 0x004ff80c01007387 */ /* 0x000fe60000100a00 */
[----:B-1----:R-:W2:Y:S04]  /*552b0*/  LDL.64 R14, [R1+0x158] ;  /* 0x00015800010e7983 */ /* 0x002ea80000100a00 */
[----:B--2---:R1:W-:Y:S01]  /*552c0*/  STL.64 [R1+0x5010], R14 ;  /* 0x0050100e01007387 */ /* 0x0043e20000100a00 */
[----:B------:R-:W2:Y:S03]  /*552d0*/  LDL.64 R18, [R1+0x148] ;  /* 0x0001480001127983 */ /* 0x000ea60000100a00 */
[----:B-1----:R-:W3:Y:S04]  /*552e0*/  LDL.64 R14, [R1+0x38] ;  /* 0x00003800010e7983 */ /* 0x002ee80000100a00 */
[----:B--2---:R1:W-:Y:S01]  /*552f0*/  STL.64 [R1+0x5008], R18 ;  /* 0x0050081201007387 */ /* 0x0043e20000100a00 */
[----:B------:R-:W2:Y:S02]  /*55300*/  LDL.LU R16, [R1+0x590] ;  /* 0x0005900001107983 */ /* 0x000ea40000300800 */
[----:B------:R-:W2:Y:S01]  /*55310*/  LDL.LU R17, [R1+0x594] ;  /* 0x0005940001117983 */ /* 0x000ea20000300800 */
[----:B-1----:R-:W2:Y:S01]  /*55320*/  LDL.LU R18, [R1+0x598] ;  /* 0x0005980001127983 */ /* 0x002ea20000300800 */
[----:B------:R-:W2:Y:S02]  /*55330*/  LDL.LU R19, [R1+0x59c] ;  /* 0x00059c0001137983 */ /* 0x000ea40000300800 */
[----:B----4-:R-:W-:Y:S02]  /*55340*/  STL.64 [R1+0x4fe8], R26 ;  /* 0x004fe81a01007387 */ /* 0x010fe40000100a00 */
[----:B------:R1:W-:Y:S02]  /*55350*/  STL.64 [R1+0x4fe0], R24 ;  /* 0x004fe01801007387 */ /* 0x0003e40000100a00 */
[----:B-1----:R-:W4:Y:S01]  /*55360*/  LDL.LU R24, [R1+0x570] ;  /* 0x0005700001187983 */ /* 0x002f220000300800 */
[----:B------:R-:W4:Y:S02]  /*55370*/  LDL.LU R25, [R1+0x574] ;  /* 0x0005740001197983 */ /* 0x000f240000300800 */
[----:B------:R-:W4:Y:S02]  /*55380*/  LDL.LU R26, [R1+0x578] ;  /* 0x00057800011a7983 */ /* 0x000f240000300800 */
[----:B------:R-:W4:Y:S01]  /*55390*/  LDL.LU R27, [R1+0x57c] ;  /* 0x00057c00011b7983 */ /* 0x000f220000300800 */
[----:B------:R-:W-:Y:S01]  /*553a0*/  STL.64 [R1+0x4ef8], R10 ;  /* 0x004ef80a01007387 */ /* 0x000fe20000100a00 */
[----:B---3--:R1:W-:Y:S03]  /*553b0*/  STL.64 [R1+0x4ef0], R8 ;  /* 0x004ef00801007387 */ /* 0x0083e60000100a00 */
[----:B-1----:R-:W3:Y:S01]  /*553c0*/  LDL.LU R8, [R1+0x5a0] ;  /* 0x0005a00001087983 */ /* 0x002ee20000300800 */
[----:B------:R-:W3:Y:S02]  /*553d0*/  LDL.LU R9, [R1+0x5a4] ;  /* 0x0005a40001097983 */ /* 0x000ee40000300800 */
[----:B------:R-:W3:Y:S02]  /*553e0*/  LDL.LU R10, [R1+0x5a8] ;  /* 0x0005a800010a7983 */ /* 0x000ee40000300800 */
[----:B------:R-:W3:Y:S01]  /*553f0*/  LDL.LU R11, [R1+0x5ac] ;  /* 0x0005ac00010b7983 */ /* 0x000ee20000300800 */
[----:B0-----:R0:W-:Y:S01]  /*55400*/  STL.64 [R1+0x4e60], R22 ;  /* 0x004e601601007387 */ /* 0x0011e20000100a00 */
[----:B------:R1:W-:Y:S02]  /*55410*/  STL.64 [R1+0x4e58], R20 ;  /* 0x004e581401007387 */ /* 0x0003e40000100a00 */
[----:B0-----:R-:W-:-:S02]  /*55420*/  IMAD.MOV.U32 R22, RZ, RZ, R2 ;  /* 0x000000ffff167224 */ /* 0x001fc400078e0002 */
[----:B------:R-:W-:-:S05]  /*55430*/  IMAD.MOV.U32 R23, RZ, RZ, R0 ;  /* 0x000000ffff177224 */ /* 0x000fca00078e0000 */
[----:B------:R0:W-:Y:S01]  /*55440*/  STL.64 [R1+0x4f78], R22 ;  /* 0x004f781601007387 */ /* 0x0001e20000100a00 */
[----:B-1----:R-:W2:Y:S02]  /*55450*/  LDL.LU R20, [R1+0x520] ;  /* 0x0005200001147983 */ /* 0x002ea40000300800 */
[----:B------:R-:W2:Y:S01]  /*55460*/  LDL.LU R21, [R1+0x524] ;  /* 0x0005240001157983 */ /* 0x000ea20000300800 */
[----:B0-----:R-:W2:Y:S01]  /*55470*/  LDL.LU R22, [R1+0x528] ;  /* 0x0005280001167983 */ /* 0x001ea20000300800 */
[----:B------:R-:W2:Y:S01]  /*55480*/  LDL.LU R23, [R1+0x52c] ;  /* 0x00052c0001177983 */ /* 0x000ea20000300800 */
[C---:B---3--:R-:W-:Y:S02]  /*55490*/  HMMA.16816.F32 R8, R4.reuse, R14, R8 ;  /* 0x0000000e0408723c */ /* 0x048fe40000001808 */
[----:B--2---:R-:W-:Y:S01]  /*554a0*/  STL.64 [R1+0x4f90], R22 ;  /* 0x004f901601007387 */ /* 0x004fe20000100a00 */
[----:B------:R0:W-:Y:S03]  /*554b0*/  STL.64 [R1+0x4f88], R20 ;  /* 0x004f881401007387 */ /* 0x0001e60000100a00 */
[----:B0-----:R-:W2:Y:S01]  /*554c0*/  LDL.LU R20, [R1+0x530] ;  /* 0x0005300001147983 */ /* 0x001ea20000300800 */
[----:B------:R-:W2:Y:S02]  /*554d0*/  LDL.LU R21, [R1+0x534] ;  /* 0x0005340001157983 */ /* 0x000ea40000300800 */
[----:B------:R-:W2:Y:S02]  /*554e0*/  LDL.LU R22, [R1+0x538] ;  /* 0x0005380001167983 */ /* 0x000ea40000300800 */
[----:B------:R-:W2:Y:S11]  /*554f0*/  LDL.LU R23, [R1+0x53c] ;  /* 0x00053c0001177983 */ /* 0x000eb60000300800 */
[----:B------:R-:W-:Y:S01]  /*55500*/  @!UPT UIADD3 URZ, URZ, URZ, URZ ;  /* 0x0000003f3f3ff290 */ /* 0x000fe2000fffe03f */
[----:B------:R0:W-:Y:S01]  /*55510*/  STL.64 [R1+0x5a0], R8 ;  /* 0x0005a00801007387 */ /* 0x0001e20000100a00 */
[----:B------:R1:W-:Y:S02]  /*55520*/  STL.64 [R1+0x5a8], R10 ;  /* 0x0005a80a01007387 */ /* 0x0003e40000100a00 */
[----:B0-----:R-:W-:Y:S02]  /*55530*/  IMAD.MOV.U32 R9, RZ, RZ, R14 ;  /* 0x000000ffff097224 */ /* 0x001fe400078e000e */
[----:B------:R-:W-:Y:S02]  /*55540*/  IMAD.MOV.U32 R8, RZ, RZ, R15 ;  /* 0x000000ffff087224 */ /* 0x000fe400078e000f */
[----:B------:R-:W3:Y:S02]  /*55550*/  LDL.LU.64 R14, [R1+0x5010] ;  /* 0x00501000010e7983 */ /* 0x000ee40000300a00 */
[----:B---3--:R-:W-:Y:S01]  /*55560*/  HMMA.16816.F32 R16, R4, R14, R16 ;  /* 0x0000000e0410723c */ /* 0x008fe20000001810 */
[----:B-1----:R-:W-:-:S02]  /*55570*/  IMAD.MOV.U32 R11, RZ, RZ, R14 ;  /* 0x000000ffff0b7224 */ /* 0x002fc400078e000e */
[----:B------:R-:W-:Y:S11]  /*55580*/  IMAD.MOV.U32 R10, RZ, RZ, R15 ;  /* 0x000000ffff0a7224 */ /* 0x000ff600078e000f */
[----:B------:R-:W-:Y:S09]  /*55590*/  @!UPT UIADD3 URZ, URZ, URZ, URZ ;  /* 0x0000003f3f3ff290 */ /* 0x000ff2000fffe03f */
[----:B------:R-:W-:Y:S01]  /*555a0*/  STL.64 [R1+0x590], R16 ;  /* 0x0005901001007387 */ /* 0x000fe20000100a00 */
[----:B------:R0:W-:Y:S03]  /*555b0*/  STL.64 [R1+0x598], R18 ;  /* 0x0005981201007387 */ /* 0x0001e60000100a00 */
[----:B0-----:R-:W3:Y:S01]  /*555c0*/  LDL.LU.64 R18, [R1+0x5008] ;  /* 0x0050080001127983 */ /* 0x001ee20000300a00 */
[----:B------:R-:W3:Y:S02]  /*555d0*/  LDL.LU.64 R14, [R1+0x5000] ;  /* 0x00500000010e7983 */ /* 0x000ee40000300a00 */
[----:B------:R-:W3:Y:S02]  /*555e0*/  LDL.LU.64 R12, [R1+0x4ff8] ;  /* 0x004ff800010c7983 */ /* 0x000ee40000300a00 */
[C---:B---3--:R-:W-:Y:S11]  /*555f0*/  HMMA.16816.F32 R12, R4.reuse, R18, R12 ;  /* 0x00000012040c723c */ /* 0x048ff6000000180c */
        /* <DEDUP_REMOVED lines=18> */
[----:B------:R-:W3:Y:S11]  /*55720*/  LDL.LU.64 R24, [R1+0x4fc8] ;  /* 0x004fc80001187983 */ /* 0x000ef60000300a00 */
[----:B------:R-:W-:Y:S10]  /*55730*/  @!UPT UIADD3 URZ, URZ, URZ, URZ ;  /* 0x0000003f3f3ff290 */ /* 0x000ff4000fffe03f */
[----:B------:R-:W-:Y:S01]  /*55740*/  STL.64 [R1+0x560], R16 ;  /* 0x0005601001007387 */ /* 0x000fe20000100a00 */
[----:B------:R0:W-:Y:S03]  /*55750*/  STL.64 [R1+0x568], R18 ;  /* 0x0005681201007387 */ /* 0x0001e60000100a00 */
        /* <DEDUP_REMOVED lines=27> */
[----:B------:R-:W2:Y:S11]  /*55910*/  LDL.LU.64 R22, [R1+0x4f78] ;  /* 0x004f780001167983 */ /* 0x000eb60000300a00 */
[----:B------:R-:W-:Y:S10]  /*55920*/  @!UPT UIADD3 URZ, URZ, URZ, URZ ;  /* 0x0000003f3f3ff290 */ /* 0x000ff4000fffe03f */
[----:B------:R-:W-:Y:S01]  /*55930*/  STL.64 [R1+0x520], R24 ;  /* 0x0005201801007387 */ /* 0x000fe20000100a00 */
[----:B------:R0:W-:Y:S03]  /*55940*/  STL.64 [R1+0x528], R26 ;  /* 0x0005281a01007387 */ /* 0x0001e60000100a00 */
[----:B0-----:R-:W2:Y:S01]  /*55950*/  LDL.LU.64 R26, [R1+0x4f70] ;  /* 0x004f7000011a7983 */ /* 0x001ea20000300a00 */
[----:B------:R-:W2:Y:S02]  /*55960*/  LDL.LU.64 R24, [R1+0x4f68] ;  /* 0x004f680001187983 */ /* 0x000ea40000300a00 */
[----:B--2---:R-:W-:Y:S01]  /*55970*/  HMMA.16816.F32 R4, R4, R22, R24 ;  /* 0x000000160404723c */ /* 0x004fe20000001818 */
[----:B------:R-:W2:Y:S01]  /*55980*/  LDL.LU.64 R26, [R1+0x4f60] ;  /* 0x004f6000011a7983 */ /* 0x000ea20000300a00 */
[----:B------:R-:W4:Y:S02]  /*55990*/  LDL.LU.64 R24, [R1+0x4f58] ;  /* 0x004f580001187983 */ /* 0x000f240000300a00 */
[----:B------:R0:W-:Y:S03]  /*559a0*/  STL.64 [R1+0x4e70], R22 ;  /* 0x004e701601007387 */ /* 0x0001e60000100a00 */
[----:B0-----:R-:W-:-:S02]  /*559b0*/  IMAD.MOV.U32 R22, RZ, RZ, R19 ;  /* 0x000000ffff167224 */ /* 0x001fc400078e0013 */
[----:B------:R-:W-:Y:S11]  /*559c0*/  IMAD.MOV.U32 R23, RZ, RZ, R18 ;  /* 0x000000ffff177224 */ /* 0x000ff600078e0012 */
[----:B------:R-:W-:Y:S03]  /*559d0*/  @!UPT UIADD3 URZ, URZ, URZ, URZ ;  /* 0x0000003f3f3ff290 */ /* 0x000fe6000fffe03f */
[----:B------:R-:W-:Y:S01]  /*559e0*/  STL.64 [R1+0x320], R4 ;  /* 0x0003200401007387 */ /* 0x000fe20000100a00 */
[----:B------:R0:W-:Y:S02]  /*559f0*/  STL.64 [R1+0x328], R6 ;  /* 0x0003280601007387 */ /* 0x0001e40000100a00 */
[----:B------:R1:W-:Y:S02]  /*55a00*/  STL.64 [R1+0x4e80], R22 ;  /* 0x004e801601007387 */ /* 0x0003e40000100a00 */
[----:B------:R-:W3:Y:S01]  /*55a10*/  LDL.LU R20, [R1+0x170] ;  /* 0x0001700001147983 */ /* 0x000ee20000300800 */
[----:B------:R-:W3:Y:S01]  /*55a20*/  LDL.LU R21, [R1+0x174] ;  /* 0x0001740001157983 */ /* 0x000ee20000300800 */
[----:B0-----:R-:W-:Y:S02]  /*55a30*/  IMAD.MOV.U32 R6, RZ, RZ, R15 ;  /* 0x000000ffff067224 */ /* 0x001fe400078e000f */
[----:B------:R-:W-:Y:S01]  /*55a40*/  IMAD.MOV.U32 R7, RZ, RZ, R14 ;  /* 0x000000ffff077224 */ /* 0x000fe200078e000e */
[----:B-1----:R-:W3:Y:S01]  /*55a50*/  LDL.LU R22, [R1+0x178] ;  /* 0x0001780001167983 */ /* 0x002ee20000300800 */
[----:B------:R-:W3:Y:S03]  /*55a60*/  LDL.LU R23, [R1+0x17c] ;  /* 0x00017c0001177983 */ /* 0x000ee60000300800 */
[----:B------:R0:W-:Y:S02]  /*55a70*/  STL.64 [R1+0x4ea8], R6 ;  /* 0x004ea80601007387 */ /* 0x0001e40000100a00 */
[----:B0-----:R-:W-:-:S02]  /*55a80*/  IMAD.MOV.U32 R6, RZ, RZ, R13 ;  /* 0x000000ffff067224 */ /* 0x001fc400078e000d */
[----:B------:R-:W-:-:S05]  /*55a90*/  IMAD.MOV.U32 R7, RZ, RZ, R12 ;  /* 0x000000ffff077224 */ /* 0x000fca00078e000c */
[----:B------:R-:W-:Y:S01]  /*55aa0*/  STL.64 [R1+0x4eb8], R6 ;  /* 0x004eb80601007387 */ /* 0x000fe20000100a00 */
[----:B------:R-:W3:Y:S02]  /*55ab0*/  LDL.LU R12, [R1+0x1f0] ;  /* 0x0001f000010c7983 */ /* 0x000ee40000300800 */
[----:B------:R-:W3:Y:S02]  /*55ac0*/  LDL.LU R13, [R1+0x1f4] ;  /* 0x0001f400010d7983 */ /* 0x000ee40000300800 */
[----:B------:R-:W3:Y:S01]  /*55ad0*/  LDL.LU R14, [R1+0x1f8] ;  /* 0x0001f800010e7983 */ /* 0x000ee20000300800 */
[----:B------:R-:W3:Y:S01]  /*55ae0*/  LDL.LU R15, [R1+0x1fc] ;  /* 0x0001fc00010f7983 */ /* 0x000ee20000300800 */
[----:B--2---:R-:W-:Y:S02]  /*55af0*/  IMAD.MOV.U32 R18, RZ, RZ, R26 ;  /* 0x000000ffff127224 */ /* 0x004fe400078e001a */
[----:B------:R-:W-:Y:S01]  /*55b00*/  IMAD.MOV.U32 R19, RZ, RZ, R27 ;  /* 0x000000ffff137224 */ /* 0x000fe200078e001b */
[----:B---3--:R-:W-:Y:S01]  /*55b10*/  STL.64 [R1+0x4f18], R14 ;  /* 0x004f180e01007387 */ /* 0x008fe20000100a00 */
[----:B------:R0:W-:Y:S02]  /*55b20*/  STL.64 [R1+0x4f10], R12 ;  /* 0x004f100c01007387 */ /* 0x0001e40000100a00 */
[----:B------:R-:W4:Y:S02]  /*55b30*/  LDL.LU R26, [R1+0x4f54] ;  /* 0x004f5400011a7983 */ /* 0x000f240000300800 */
[----:B------:R-:W4:Y:S01]  /*55b40*/  LDL.LU R27, [R1+0x4f50] ;  /* 0x004f5000011b7983 */ /* 0x000f220000300800 */
[----:B------:R1:W-:Y:S04]  /*55b50*/  STL.64 [R1+0x4f20], R18 ;  /* 0x004f201201007387 */ /* 0x0003e80000100a00 */
[----:B0-----:R-:W2:Y:S01]  /*55b60*/  LDL.LU R12, [R1+0x200] ;  /* 0x00020000010c7983 */ /* 0x001ea20000300800 */
[----:B------:R-:W2:Y:S02]  /*55b70*/  LDL.LU R13, [R1+0x204] ;  /* 0x00020400010d7983 */ /* 0x000ea40000300800 */
[----:B------:R-:W3:Y:S02]  /*55b80*/  LDL.LU R14, [R1+0x208] ;  /* 0x00020800010e7983 */ /* 0x000ee40000300800 */
[----:B------:R-:W3:Y:S02]  /*55b90*/  LDL.LU R15, [R1+0x20c] ;  /* 0x00020c00010f7983 */ /* 0x000ee40000300800 */
[----:B-1----:R-:W-:-:S02]  /*55ba0*/  IMAD.MOV.U32 R18, RZ, RZ, R29 ;  /* 0x000000ffff127224 */ /* 0x002fc400078e001d */
[----:B------:R-:W-:Y:S01]  /*55bb0*/  IMAD.MOV.U32 R19, RZ, RZ, R28 ;  /* 0x000000ffff137224 */ /* 0x000fe200078e001c */
[----:B---3--:R-:W-:Y:S01]  /*55bc0*/  STL.64 [R1+0x4f30], R14 ;  /* 0x004f300e01007387 */ /* 0x008fe20000100a00 */
[----:B--2---:R0:W-:Y:S03]  /*55bd0*/  STL.64 [R1+0x4f28], R12 ;  /* 0x004f280c01007387 */ /* 0x0041e60000100a00 */
[----:B------:R-:W-:Y:S01]  /*55be0*/  STL.64 [R1+0x4f38], R18 ;  /* 0x004f381201007387 */ /* 0x000fe20000100a00 */
[----:B0-----:R-:W2:Y:S01]  /*55bf0*/  LDL.LU R12, [R1+0x210] ;  /* 0x00021000010c7983 */ /* 0x001ea20000300800 */
[----:B------:R-:W2:Y:S02]  /*55c00*/  LDL.LU R13, [R1+0x214] ;  /* 0x00021400010d7983 */ /* 0x000ea40000300800 */
[----:B------:R-:W3:Y:S02]  /*55c10*/  LDL.LU R14, [R1+0x218] ;  /* 0x00021800010e7983 */ /* 0x000ee40000300800 */
[----:B------:R-:W3:Y:S02]  /*55c20*/  LDL.LU R15, [R1+0x21c] ;  /* 0x00021c00010f7983 */ /* 0x000ee40000300800 */
[----:B------:R-:W-:-:S02]  /*55c30*/  IMAD.MOV.U32 R6, RZ, RZ, R11 ;  /* 0x000000ffff067224 */ /* 0x000fc400078e000b */
[----:B------:R-:W-:Y:S01]  /*55c40*/  IMAD.MOV.U32 R7, RZ, RZ, R10 ;  /* 0x000000ffff077224 */ /* 0x000fe200078e000a */
[----:B---3--:R-:W-:Y:S01]  /*55c50*/  STL.64 [R1+0x4f48], R14 ;  /* 0x004f480e01007387 */ /* 0x008fe20000100a00 */
[----:B--2---:R0:W-:Y:S03]  /*55c60*/  STL.64 [R1+0x4f40], R12 ;  /* 0x004f400c01007387 */ /* 0x0041e60000100a00 */
[----:B0-----:R-:W4:Y:S01]  /*55c70*/  LDL.LU R12, [R1+0x220] ;  /* 0x00022000010c7983 */ /* 0x001f220000300800 */
[----:B------:R-:W4:Y:S02]  /*55c80*/  LDL.LU R13, [R1+0x224] ;  /* 0x00022400010d7983 */ /* 0x000f240000300800 */
[----:B------:R-:W4:Y:S02]  /*55c90*/  LDL.LU R14, [R1+0x228] ;  /* 0x00022800010e7983 */ /* 0x000f240000300800 */
[----:B------:R-:W4:Y:S01]  /*55ca0*/  LDL.LU R15, [R1+0x22c] ;  /* 0x00022c00010f7983 */ /* 0x000f220000300800 */
[----:B------:R-:W-:Y:S01]  /*55cb0*/  STL.64 [R1+0x4ed0], R6 ;  /* 0x004ed00601007387 */ /* 0x000fe20000100a00 */
[----:B------:R0:W-:Y:S02]  /*55cc0*/  STL.64 [R1+0x4e90], R22 ;  /* 0x004e901601007387 */ /* 0x0001e40000100a00 */
[----:B------:R1:W-:Y:S01]  /*55cd0*/  STL.64 [R1+0x4e88], R20 ;  /* 0x004e881401007387 */ /* 0x0003e20000100a00 */
[----:B0-----:R-:W2:Y:S01]  /*55ce0*/  LDL.64 R22, [R1+0x128] ;  /* 0x0001280001167983 */ /* 0x001ea20000100a00 */
[----:B------:R-:W-:-:S02]  /*55cf0*/  IMAD.MOV.U32 R6, RZ, RZ, R9 ;  /* 0x000000ffff067224 */ /* 0x000fc400078e0009 */
[----:B------:R-:W-:Y:S01]  /*55d00*/  IMAD.MOV.U32 R7, RZ, RZ, R8 ;  /* 0x000000ffff077224 */ /* 0x000fe200078e0008 */
[----:B--2---:R0:W-:Y:S01]  /*55d10*/  STL.64 [R1+0x4eb0], R22 ;  /* 0x004eb01601007387 */ /* 0x0041e20000100a00 */
[----:B-1----:R-:W2:Y:S02]  /*55d20*/  LDL.LU R20, [R1+0x1a0] ;  /* 0x0001a00001147983 */ /* 0x002ea40000300800 */
[----:B------:R-:W2:Y:S01]  /*55d30*/  LDL.LU R21, [R1+0x1a4] ;  /* 0x0001a40001157983 */ /* 0x000ea20000300800 */
[----:B0-----:R-:W3:Y:S01]  /*55d40*/  LDL.LU R22, [R1+0x1a8] ;  /* 0x0001a80001167983 */ /* 0x001ee20000300800 */
[----:B------:R-:W3:Y:S02]  /*55d50*/  LDL.LU R23, [R1+0x1ac] ;  /* 0x0001ac0001177983 */ /* 0x000ee40000300800 */
[----:B------:R-:W2:Y:S02]  /*55d60*/  LDL.LU R8, [R1+0x1e0] ;  /* 0x0001e00001087983 */ /* 0x000ea40000300800 */
[----:B------:R-:W4:Y:S01]  /*55d70*/  LDL.LU R9, [R1+0x1e4] ;  /* 0x0001e40001097983 */ /* 0x000f220000300800 */
[----:B------:R-:W4:Y:S01]  /*55d80*/  LDL.LU R10, [R1+0x1e8] ;  /* 0x0001e800010a7983 */ /* 0x000f220000300800 */
[----:B------:R-:W4:Y:S02]  /*55d90*/  LDL.LU R11, [R1+0x1ec] ;  /* 0x0001ec00010b7983 */ /* 0x000f240000300800 */
[----:B------:R0:W-:Y:S02]  /*55da0*/  STL.64 [R1+0x4ee8], R6 ;  /* 0x004ee80601007387 */ /* 0x0001e40000100a00 */
[----:B------:R-:W4:Y:S01]  /*55db0*/  LDL.LU R4, [R1+0x1d0] ;  /* 0x0001d00001047983 */ /* 0x000f220000300800 */
[----:B------:R-:W4:Y:S04]  /*55dc0*/  LDL.LU R5, [R1+0x1d4] ;  /* 0x0001d40001057983 */ /* 0x000f280000300800 */
[----:B0-----:R-:W4:Y:S01]  /*55dd0*/  LDL.LU R6, [R1+0x1d8] ;  /* 0x0001d80001067983 */ /* 0x001f220000300800 */
[----:B------:R-:W4:Y:S03]  /*55de0*/  LDL.LU R7, [R1+0x1dc] ;  /* 0x0001dc0001077983 */ /* 0x000f260000300800 */
[----:B---3--:R-:W-:Y:S01]  /*55df0*/  STL.64 [R1+0x4ec8], R22 ;  /* 0x004ec81601007387 */ /* 0x008fe20000100a00 */
[----:B--2---:R0:W-:Y:S03]  /*55e00*/  STL.64 [R1+0x4ec0], R20 ;  /* 0x004ec01401007387 */ /* 0x0041e60000100a00 */
[----:B0-----:R-:W2:Y:S01]  /*55e10*/  LDL.LU R20, [R1+0x1b0] ;  /* 0x0001b00001147983 */ /* 0x001ea20000300800 */
[----:B------:R-:W2:Y:S02]  /*55e20*/  LDL.LU R21, [R1+0x1b4] ;  /* 0x0001b40001157983 */ /* 0x000ea40000300800 */
[----:B------:R-:W3:Y:S02]  /*55e30*/  LDL.LU R22, [R1+0x1b8] ;  /* 0x0001b80001167983 */ /* 0x000ee40000300800 */
[----:B------:R-:W3:Y:S02]  /*55e40*/  LDL.LU R23, [R1+0x1bc] ;  /* 0x0001bc0001177983 */ /* 0x000ee40000300800 */
[----:B------:R-:W-:-:S02]  /*55e50*/  IMAD.MOV.U32 R18, RZ, RZ, R17 ;  /* 0x000000ffff127224 */ /* 0x000fc400078e0011 */
[----:B------:R-:W-:-:S07]  /*55e60*/  IMAD.MOV.U32 R19, RZ, RZ, R16 ;  /* 0x000000ffff137224 */ /* 0x000fce00078e0010 */
[C---:B----4-:R-:W-:Y:S01]  /*55e70*/  HMMA.16816.F32 R16, R24.reuse, R18, R12 ;  /* 0x000000121810723c */ /* 0x050fe2000000180c */
[----:B---3--:R-:W-:Y:S01]  /*55e80*/  STL.64 [R1+0x4ee0], R22 ;  /* 0x004ee01601007387 */ /* 0x008fe20000100a00 */
[----:B--2---:R0:W-:Y:S03]  /*55e90*/  STL.64 [R1+0x4ed8], R20 ;  /* 0x004ed81401007387 */ /* 0x0041e60000100a00 */
[----:B0-----:R-:W2:Y:S01]  /*55ea0*/  LDL.LU R20, [R1+0x1c0] ;  /* 0x0001c00001147983 */ /* 0x001ea20000300800 */
[----:B------:R-:W2:Y:S02]  /*55eb0*/  LDL.LU R21, [R1+0x1c4] ;  /* 0x0001c40001157983 */ /* 0x000ea40000300800 */
[----:B------:R-:W2:Y:S02]  /*55ec0*/  LDL.LU R22, [R1+0x1c8] ;  /* 0x0001c80001167983 */ /* 0x000ea40000300800 */
[----:B------:R-:W2:Y:S01]  /*55ed0*/  LDL.LU R23, [R1+0x1cc] ;  /* 0x0001cc0001177983 */ /* 0x000ea20000300800 */
[----:B------:R-:W3:Y:S01]  /*55ee0*/  LDL.LU.64 R14, [R1+0x4f48] ;  /* 0x004f4800010e7983 */ /* 0x000ee20000300a00 */
[----:B------:R-:W3:Y:S11]  /*55ef0*/  LDL.LU.64 R12, [R1+0x4f40] ;  /* 0x004f4000010c7983 */ /* 0x000ef60000300a00 */
[----:B------:R-:W-:Y:S02]  /*55f00*/  STL.64 [R1+0x220], R16 ;  /* 0x0002201001007387 */ /* 0x000fe40000100a00 */
[----:B------:R0:W-:Y:S02]  /*55f10*/  STL.64 [R1+0x228], R18 ;  /* 0x0002281201007387 */ /* 0x0001e40000100a00 */
[----:B0-----:R-:W3:Y:S02]  /*55f20*/  LDL.LU.64 R18, [R1+0x4f38] ;  /* 0x004f380001127983 */ /* 0x001ee40000300a00 */
[C---:B---3--:R-:W-:Y:S02]  /*55f30*/  HMMA.16816.F32 R16, R24.reuse, R18, R12 ;  /* 0x000000121810723c */ /* 0x048fe4000000180c */
[----:B------:R-:W3:Y:S01]  /*55f40*/  LDL.LU.64 R14, [R1+0x4f30] ;  /* 0x004f3000010e7983 */ /* 0x000ee20000300a00 */
[----:B------:R-:W3:Y:S11]  /*55f50*/  LDL.LU.64 R12, [R1+0x4f28] ;  /* 0x004f2800010c7983 */ /* 0x000ef60000300a00 */
[----:B------:R-:W-:Y:S09]  /*55f60*/  @!UPT UIADD3 URZ, URZ, URZ, URZ ;  /* 0x0000003f3f3ff290 */ /* 0x000ff2000fffe03f */
[----:B------:R-:W-:Y:S01]  /*55f70*/  STL.64 [R1+0x210], R16 ;  /* 0x0002101001007387 */ /* 0x000fe20000100a00 */
        /* <DEDUP_REMOVED lines=14> */
[----:B0-----:R-:W3:Y:S01]  /*56060*/  LDL.LU.64 R14, [R1+0x4f00] ;  /* 0x004f0000010e7983 */ /* 0x001ee20000300a00 */
[----:B------:R-:W-:Y:S02]  /*56070*/  STL [R1+0x4e0c], R19 ;  /* 0x004e0c1301007387 */ /* 0x000fe40000100800 */
[----:B------:R0:W-:Y:S02]  /*56080*/  STL [R1+0x4e78], R18 ;  /* 0x004e781201007387 */ /* 0x0001e40000100800 */
[----:B------:R-:W4:Y:S01]  /*56090*/  LDL.LU R16, [R1+0x160] ;  /* 0x0001600001107983 */ /* 0x000f220000300800 */
[----:B------:R-:W4:Y:S04]  /*560a0*/  LDL.LU R17, [R1+0x164] ;  /* 0x0001640001117983 */ /* 0x000f280000300800 */
[----:B0-----:R-:W2:Y:S01]  /*560b0*/  LDL.LU R18, [R1+0x168] ;  /* 0x0001680001127983 */ /* 0x001ea20000300800 */
[----:B------:R-:W2:Y:S01]  /*560c0*/  LDL.LU R19, [R1+0x16c] ;  /* 0x00016c0001137983 */ /* 0x000ea20000300800 */
[C---:B---3--:R-:W-:Y:S02]  /*560d0*/  HMMA.16816.F32 R8, R24.reuse, R14, R8 ;  /* 0x0000000e1808723c */ /* 0x048fe40000001808 */
[----:B--2---:R-:W-:Y:S01]  /*560e0*/  STL.64 [R1+0x4ea0], R18 ;  /* 0x004ea01201007387 */ /* 0x004fe20000100a00 */
[----:B----4-:R0:W-:Y:S03]  /*560f0*/  STL.64 [R1+0x4e98], R16 ;  /* 0x004e981001007387 */ /* 0x0101e60000100a00 */
[----:B0-----:R-:W2:Y:S01]  /*56100*/  LDL.LU R16, [R1+0x180] ;  /* 0x0001800001107983 */ /* 0x001ea20000300800 */
[----:B------:R-:W2:Y:S02]  /*56110*/  LDL.LU R17, [R1+0x184] ;  /* 0x0001840001117983 */ /* 0x000ea40000300800 */
[----:B------:R-:W2:Y:S02]  /*56120*/  LDL.LU R18, [R1+0x188] ;  /* 0x0001880001127983 */ /* 0x000ea40000300800 */
[----:B------:R-:W2:Y:S11]  /*56130*/  LDL.LU R19, [R1+0x18c] ;  /* 0x00018c0001137983 */ /* 0x000eb60000300800 */
[----:B------:R-:W-:Y:S01]  /*56140*/  @!UPT UIADD3 URZ, URZ, URZ, URZ ;  /* 0x0000003f3f3ff290 */ /* 0x000fe2000fffe03f */
[----:B------:R-:W-:Y:S01]  /*56150*/  STL.64 [R1+0x8e0], R8 ;  /* 0x0008e00801007387 */ /* 0x000fe20000100a00 */
[----:B------:R0:W-:Y:S03]  /*56160*/  STL.64 [R1+0x8e8], R10 ;  /* 0x0008e80a01007387 */ /* 0x0001e60000100a00 */
[----:B0-----:R-:W3:Y:S01]  /*56170*/  LDL.LU.64 R10, [R1+0x4ef8] ;  /* 0x004ef800010a7983 */ /* 0x001ee20000300a00 */
[----:B------:R-:W4:Y:S02]  /*56180*/  LDL.LU.64 R8, [R1+0x4ef0] ;  /* 0x004ef00001087983 */ /* 0x000f240000300a00 */
[----:B------:R-:W-:Y:S02]  /*56190*/  STL [R1+0x4e08], R15 ;  /* 0x004e080f01007387 */ /* 0x000fe40000100800 */
[----:B------:R0:W-:Y:S01]  /*561a0*/  STL [R1+0x4e7c], R14 ;  /* 0x004e7c0e01007387 */ /* 0x0001e20000100800 */
[----:B------:R-:W2:Y:S01]  /*561b0*/  LDL.LU R12, [R1+0x190] ;  /* 0x00019000010c7983 */ /* 0x000ea20000300800 */
[----:B------:R-:W2:Y:S03]  /*561c0*/  LDL.LU R13, [R1+0x194] ;  /* 0x00019400010d7983 */ /* 0x000ea60000300800 */
[----:B0-----:R-:W2:Y:S01]  /*561d0*/  LDL.LU R14, [R1+0x198] ;  /* 0x00019800010e7983 */ /* 0x001ea20000300800 */
[----:B------:R-:W2:Y:S01]  /*561e0*/  LDL.LU R15, [R1+0x19c] ;  /* 0x00019c00010f7983 */ /* 0x000ea20000300800 */
[C---:B---3--:R-:W-:Y:S11]  /*561f0*/  HMMA.16816.F32 R4, R24.reuse, R10, R4 ;  /* 0x0000000a1804723c */ /* 0x048ff60000001804 */
[----:B------:R-:W-:Y:S11]  /*56200*/  @!UPT UIADD3 URZ, URZ, URZ, URZ ;  /* 0x0000003f3f3ff290 */ /* 0x000ff6000fffe03f */
[----:B------:R-:W-:Y:S01]  /*56210*/  @!UPT UIADD3 URZ, URZ, URZ, URZ ;  /* 0x0000003f3f3ff290 */ /* 0x000fe2000fffe03f */
[----:B------:R-:W-:Y:S01]  /*56220*/  STL.64 [R1+0x8d0], R4 ;  /* 0x0008d00401007387 */ /* 0x000fe20000100a00 */
[----:B------:R0:W-:Y:S03]  /*56230*/  STL.64 [R1+0x8d8], R6 ;  /* 0x0008d80601007387 */ /* 0x0001e60000100a00 */
[----:B0-----:R-:W3:Y:S01]  /*56240*/  LDL.LU.64 R6, [R1+0x4ee8] ;  /* 0x004ee80001067983 */ /* 0x001ee20000300a00 */
[----:B------:R-:W-:Y:S02]  /*56250*/  STL.64 [R1+0x4e00], R10 ;  /* 0x004e000a01007387 */ /* 0x000fe40000100a00 */
[----:B----4-:R-:W-:Y:S01]  /*56260*/  STL.64 [R1+0x4df8], R8 ;  /* 0x004df80801007387 */ /* 0x010fe20000100a00 */
[C---:B---3--:R-:W-:Y:S01]  /*56270*/  HMMA.16816.F32 R4, R24.reuse, R6, R20 ;  /* 0x000000061804723c */ /* 0x048fe20000001814 */
[----:B------:R-:W3:Y:S01]  /*56280*/  LDL.LU.64 R22, [R1+0x4ee0] ;  /* 0x004ee00001167983 */ /* 0x000ee20000300a00 */
[----:B------:R-:W3:Y:S11]  /*56290*/  LDL.LU.64 R20, [R1+0x4ed8] ;  /* 0x004ed80001147983 */ /* 0x000ef60000300a00 */
[----:B------:R-:W-:Y:S10]  /*562a0*/  @!UPT UIADD3 URZ, URZ, URZ, URZ ;  /* 0x0000003f3f3ff290 */ /* 0x000ff4000fffe03f */
        /* <DEDUP_REMOVED lines=11> */
[----:B------:R-:W2:Y:S11]  /*56360*/  LDL.LU.64 R22, [R1+0x4eb0] ;  /* 0x004eb00001167983 */ /* 0x000eb60000300a00 */
[----:B------:R-:W-:Y:S10]  /*56370*/  @!UPT UIADD3 URZ, URZ, URZ, URZ ;  /* 0x0000003f3f3ff290 */ /* 0x000ff4000fffe03f */
[----:B------:R-:W-:Y:S01]  /*56380*/  STL.64 [R1+0x930], R4 ;  /* 0x0009300401007387 */ /* 0x000fe20000100a00 */
[----:B------:R0:W-:Y:S03]  /*56390*/  STL.64 [R1+0x938], R6 ;  /* 0x0009380601007387 */ /* 0x0001e60000100a00 */
[----:B0-----:R-:W3:Y:S01]  /*563a0*/  LDL.LU.64 R6, [R1+0x4ea8] ;  /* 0x004ea80001067983 */ /* 0x001ee20000300a00 */
[----:B------:R-:W-:Y:S02]  /*563b0*/  IMAD.MOV.U32 R10, RZ, RZ, R2 ;  /* 0x000000ffff0a7224 */ /* 0x000fe400078e0002 */
[----:B------:R-:W-:Y:S01]  /*563c0*/  IMAD.MOV.U32 R11, RZ, RZ, R0 ;  /* 0x000000ffff0b7224 */ /* 0x000fe200078e0000 */
[----:B--2---:R-:W-:Y:S01]  /*563d0*/  HMMA.16816.F32 R16, R24, R22, R16 ;  /* 0x000000161810723c */ /* 0x004fe20000001810 */
[----:B------:R-:W-:Y:S02]  /*563e0*/  IMAD.MOV.U32 R2, RZ, RZ, R22 ;  /* 0x000000ffff027224 */ /* 0x000fe400078e0016 */
[----:B------:R-:W-:-:S05]  /*563f0*/  IMAD.MOV.U32 R0, RZ, RZ, R23 ;  /* 0x000000ffff007224 */ /* 0x000fca00078e0017 */
[C---:B---3--:R-:W-:Y:S01]  /*56400*/  HMMA.16816.F32 R4, R24.reuse, R6, R12 ;  /* 0x000000061804723c */ /* 0x048fe2000000180c */
[----:B------:R-:W2:Y:S11]  /*56410*/  LDL.LU R12, [R1+0xc0] ;  /* 0x0000c000010c7983 */ /* 0x000eb60000300800 */
[----:B------:R-:W-:Y:S11]  /*56420*/  @!UPT UIADD3 URZ, URZ, URZ, URZ ;  /* 0x0000003f3f3ff290 */ /* 0x000ff6000fffe03f */
[----:B------:R-:W-:Y:S01]  /*56430*/  STL.64 [R1+0x920], R4 ;  /* 0x0009200401007387 */ /* 0x000fe20000100a00 */
[----:B------:R0:W-:Y:S02]  /*56440*/  STL.64 [R1+0x928], R6 ;  /* 0x0009280601007387 */ /* 0x0001e40000100a00 */
[----:B------:R-:W2:Y:S02]  /*56450*/  LDL.LU R13, [R1+0xc4] ;  /* 0x0000c400010d7983 */ /* 0x000ea40000300800 */
[----:B------:R-:W2:Y:S01]  /*56460*/  LDL.LU R14, [R1+0xc8] ;  /* 0x0000c800010e7983 */ /* 0x000ea20000300800 */
[----:B------:R-:W2:Y:S04]  /*56470*/  LDL.LU R15, [R1+0xcc] ;  /* 0x0000cc00010f7983 */ /* 0x000ea80000300800 */
[----:B0-----:R-:W2:Y:S01]  /*56480*/  LDL.64 R6, [R1+0xf8] ;  /* 0x0000f80001067983 */ /* 0x001ea20000100a00 */
[----:B------:R-:W-:Y:S02]  /*56490*/  STL.64 [R1+0x910], R16 ;  /* 0x0009101001007387 */ /* 0x000fe40000100a00 */
[----:B------:R0:W-:Y:S02]  /*564a0*/  STL.64 [R1+0x918], R18 ;  /* 0x0009181201007387 */ /* 0x0001e40000100a00 */
[----:B0-----:R-:W3:Y:S01]  /*564b0*/  LDL.LU.64 R18, [R1+0x4ea0] ;  /* 0x004ea00001127983 */ /* 0x001ee20000300a00 */
[----:B------:R-:W3:Y:S02]  /*564c0*/  LDL.LU.64 R16, [R1+0x4e98] ;  /* 0x004e980001107983 */ /* 0x000ee40000300a00 */
[----:B------:R-:W4:Y:S02]  /*564d0*/  LDL.LU.64 R22, [R1+0x4e90] ;  /* 0x004e900001167983 */ /* 0x000f240000300a00 */
[----:B------:R-:W4:Y:S02]  /*564e0*/  LDL.LU.64 R20, [R1+0x4e88] ;  /* 0x004e880001147983 */ /* 0x000f240000300a00 */
[C---:B----4-:R-:W-:Y:S01]  /*564f0*/  HMMA.16816.F32 R8, R24.reuse, R10, R20 ;  /* 0x0000000a1808723c */ /* 0x050fe20000001814 */
[----:B------:R-:W3:Y:S11]  /*56500*/  LDL.LU.64 R22, [R1+0x4e80] ;  /* 0x004e800001167983 */ /* 0x000ef60000300a00 */
[----:B------:R-:W-:Y:S11]  /*56510*/  @!UPT UIADD3 URZ, URZ, URZ, URZ ;  /* 0x0000003f3f3ff290 */ /* 0x000ff6000fffe03f */
[----:B------:R0:W-:Y:S01]  /*56520*/  STL.64 [R1+0x900], R8 ;  /* 0x0009000801007387 */ /* 0x0001e20000100a00 */
[----:B------:R1:W-:Y:S03]  /*56530*/  STL.64 [R1+0x908], R10 ;  /* 0x0009080a01007387 */ /* 0x0003e60000100a00 */
[----:B0-----:R-:W4:Y:S01]  /*56540*/  LDL.LU R8, [R1+0x450] ;  /* 0x0004500001087983 */ /* 0x001f220000300800 */
[C---:B---3--:R-:W-:Y:S11]  /*56550*/  HMMA.16816.F32 R16, R24.reuse, R22, R16 ;  /* 0x000000161810723c */ /* 0x048ff60000001810 */
[----:B------:R-:W-:Y:S11]  /*56560*/  @!UPT UIADD3 URZ, URZ, URZ, URZ ;  /* 0x0000003f3f3ff290 */ /* 0x000ff6000fffe03f */
[----:B------:R-:W-:Y:S01]  /*56570*/  @!UPT UIADD3 URZ, URZ, URZ, URZ ;  /* 0x0000003f3f3ff290 */ /* 0x000fe2000fffe03f */
[----:B------:R0:W-:Y:S01]  /*56580*/  STL.64 [R1+0x8f0], R16 ;  /* 0x0008f01001007387 */ /* 0x0001e20000100a00 */
[----:B------:R3:W-:Y:S02]  /*56590*/  STL.64 [R1+0x8f8], R18 ;  /* 0x0008f81201007387 */ /* 0x0007e40000100a00 */
[----:B------:R-:W4:Y:S02]  /*565a0*/  LDL.LU R9, [R1+0x454] ;  /* 0x0004540001097983 */ /* 0x000f240000300800 */
[----:B-1----:R-:W2:Y:S01]  /*565b0*/  LDL.LU R10, [R1+0x458] ;  /* 0x00045800010a7983 */ /* 0x002ea20000300800 */
[----:B------:R-:W2:Y:S04]  /*565c0*/  LDL.LU R11, [R1+0x45c] ;  /* 0x00045c00010b7983 */ /* 0x000ea80000300800 */
[----:B0-----:R-:W4:Y:S01]  /*565d0*/  LDL.LU R16, [R1+0x510] ;  /* 0x0005100001107983 */ /* 0x001f220000300800 */
[----:B------:R-:W4:Y:S02]  /*565e0*/  LDL.LU R17, [R1+0x514] ;  /* 0x0005140001117983 */ /* 0x000f240000300800 */
[----:B---3--:R-:W3:Y:S02]  /*565f0*/  LDL.LU R18, [R1+0x518] ;  /* 0x0005180001127983 */ /* 0x008ee40000300800 */
[----:B------:R-:W3:Y:S01]  /*56600*/  LDL.LU R19, [R1+0x51c] ;  /* 0x00051c0001137983 */ /* 0x000ee20000300800 */
[----:B------:R-:W3:Y:S04]  /*56610*/  LDL.64 R22, [R1+0xe8] ;  /* 0x0000e80001167983 */ /* 0x000ee80000100a00 */
[----:B--2---:R-:W-:Y:S01]  /*56620*/  STL.64 [R1+0x4e18], R10 ;  /* 0x004e180a01007387 */ /* 0x004fe20000100a00 */
[----:B----4-:R0:W-:Y:S03]  /*56630*/  STL.64 [R1+0x4e10], R8 ;  /* 0x004e100801007387 */ /* 0x0101e60000100a00 */
[----:B0-----:R-:W2:Y:S01]  /*56640*/  LDL.LU R8, [R1+0x460] ;  /* 0x0004600001087983 */ /* 0x001ea20000300800 */
[----:B------:R-:W2:Y:S02]  /*56650*/  LDL.LU R9, [R1+0x464] ;  /* 0x0004640001097983 */ /* 0x000ea40000300800 */
[----:B------:R-:W4:Y:S02]  /*56660*/  LDL.LU R10, [R1+0x468] ;  /* 0x00046800010a7983 */ /* 0x000f240000300800 */
[----:B------:R-:W4:Y:S02]  /*56670*/  LDL.LU R11, [R1+0x46c] ;  /* 0x00046c00010b7983 */ /* 0x000f240000300800 */
[----:B----4-:R0:W-:Y:S01]  /*56680*/  STL.64 [R1+0x4e28], R10 ;  /* 0x004e280a01007387 */ /* 0x0101e20000100a00 */
[----:B--2---:R-:W-:Y:S03]  /*56690*/  STL.64 [R1+0x4e20], R8 ;  /* 0x004e200801007387 */ /* 0x004fe60000100a00 */
[----:B0-----:R-:W2:Y:S01]  /*566a0*/  LDL.64 R10, [R1+0x18] ;  /* 0x00001800010a7983 */ /* 0x001ea20000100a00 */
[----:B------:R-:W-:Y:S03]  /*566b0*/  HMMA.16816.F32 R12, R24, R6, R12 ;  /* 0x00000006180c723c */ /* 0x000fe6000000180c */
[----:B--2---:R0:W-:Y:S04]  /*566c0*/  STL.64 [R1+0x4e40], R10 ;  /* 0x004e400a01007387 */ /* 0x0041e80000100a00 */
[----:B0-----:R-:W2:Y:S04]  /*566d0*/  LDL.64 R10, [R1+0x28] ;  /* 0x00002800010a7983 */ /* 0x001ea80000100a00 */
[----:B--2---:R0:W-:Y:S01]  /*566e0*/  STL.64 [R1+0x4e68], R10 ;  /* 0x004e680a01007387 */ /* 0x0041e20000100a00 */
[----:B------:R-:W2:Y:S02]  /*566f0*/  LDL.LU R8, [R1+0xb0] ;  /* 0x0000b00001087983 */ /* 0x000ea40000300800 */
[----:B------:R-:W2:Y:S01]  /*56700*/  LDL.LU R9, [R1+0xb4] ;  /* 0x0000b40001097983 */ /* 0x000ea20000300800 */
[----:B0-----:R-:W2:Y:S01]  /*56710*/  LDL.LU R10, [R1+0xb8] ;  /* 0x0000b800010a7983 */ /* 0x001ea20000300800 */
[----:B------:R-:W2:Y:S07]  /*56720*/  LDL.LU R11, [R1+0xbc] ;  /* 0x0000bc00010b7983 */ /* 0x000eae0000300800 */
[----:B------:R0:W-:Y:S02]  /*56730*/  STL.64 [R1+0xc0], R12 ;  /* 0x0000c00c01007387 */ /* 0x0001e40000100a00 */
[----:B0-----:R-:W-:-:S02]  /*56740*/  IMAD.MOV.U32 R12, RZ, RZ, R6 ;  /* 0x000000ffff0c7224 */ /* 0x001fc400078e0006 */
[----:B------:R-:W-:Y:S02]  /*56750*/  IMAD.MOV.U32 R13, RZ, RZ, R7 ;  /* 0x000000ffff0d7224 */ /* 0x000fe400078e0007 */
[----:B------:R-:W0:Y:S04]  /*56760*/  LDSM.16.MT88.4 R4, [R3+0x6080] ;  /* 0x006080000304783b */ /* 0x000e280000004200 */
[----:B------:R1:W-:Y:S04]  /*56770*/  STL.64 [R1+0xc8], R14 ;  /* 0x0000c80e01007387 */ /* 0x0003e80000100a00 */
[----:B-1----:R-:W4:Y:S04]  /*56780*/  LDL.LU R14, [R1+0x4e7c] ;  /* 0x004e7c00010e7983 */ /* 0x002f280000300800 */
[----:B0-----:R-:W-:Y:S01]  /*56790*/  STL [R1+0x4d3c], R7 ;  /* 0x004d3c0701007387 */ /* 0x001fe20000100800 */
[----:B------:R-:W-:Y:S02]  /*567a0*/  STL [R1+0x4e38], R6 ;  /* 0x004e380601007387 */ /* 0x000fe40000100800 */
[----:B------:R0:W-:Y:S02]  /*567b0*/  STL.64 [R1+0x4e30], R4 ;  /* 0x004e300401007387 */ /* 0x0001e40000100a00 */
[----:B0-----:R-:W2:Y:S01]  /*567c0*/  LDL.LU R4, [R1+0x470] ;  /* 0x0004700001047983 */ /* 0x001ea20000300800 */
[----:B------:R-:W2:Y:S02]  /*567d0*/  LDL.LU R5, [R1+0x474] ;  /* 0x0004740001057983 */ /* 0x000ea40000300800 */
[----:B------:R-:W2:Y:S02]  /*567e0*/  LDL.LU R6, [R1+0x478] ;  /* 0x0004780001067983 */ /* 0x000ea40000300800 */
[----:B------:R-:W2:Y:S01]  /*567f0*/  LDL.LU R7, [R1+0x47c] ;  /* 0x00047c0001077983 */ /* 0x000ea20000300800 */
[C---:B---3--:R-:W-:Y:S01]  /*56800*/  HMMA.16816.F32 R16, R24.reuse, R22, R16 ;  /* 0x000000161810723c */ /* 0x048fe20000001810 */
[----:B------:R-:W-:Y:S01]  /*56810*/  IMAD.MOV.U32 R15, RZ, RZ, R23 ;  /* 0x000000ffff0f7224 */ /* 0x000fe200078e0017 */
[----:B--2---:R-:W-:Y:S01]  /*56820*/  STL.64 [R1+0x4e50], R6 ;  /* 0x004e500601007387 */ /* 0x004fe20000100a00 */
[----:B------:R0:W-:Y:S03]  /*56830*/  STL.64 [R1+0x4e48], R4 ;  /* 0x004e480401007387 */ /* 0x0001e60000100a00 */
[----:B0-----:R-:W2:Y:S01]  /*56840*/  LDL.LU R4, [R1+0x480] ;  /* 0x0004800001047983 */ /* 0x001ea20000300800 */
[----:B------:R-:W2:Y:S02]  /*56850*/  LDL.LU R5, [R1+0x484] ;  /* 0x0004840001057983 */ /* 0x000ea40000300800 */
[----:B------:R-:W2:Y:S02]  /*56860*/  LDL.LU R6, [R1+0x488] ;  /* 0x0004880001067983 */ /* 0x000ea40000300800 */
[----:B------:R-:W2:Y:S11]  /*56870*/  LDL.LU R7, [R1+0x48c] ;  /* 0x00048c0001077983 */ /* 0x000eb60000300800 */
[----:B------:R-:W-:Y:S01]  /*56880*/  @!UPT UIADD3 URZ, URZ, URZ, URZ ;  /* 0x0000003f3f3ff290 */ /* 0x000fe2000fffe03f */
[----:B------:R-:W-:Y:S01]  /*56890*/  STL.64 [R1+0x510], R16 ;  /* 0x0005101001007387 */ /* 0x000fe20000100a00 */
[----:B------:R0:W-:Y:S03]  /*568a0*/  STL.64 [R1+0x518], R18 ;  /* 0x0005181201007387 */ /* 0x0001e60000100a00 */
[----:B0-----:R-:W3:Y:S01]  /*568b0*/  LDL.LU R18, [R1+0x4e78] ;  /* 0x004e780001127983 */ /* 0x001ee20000300800 */
[----:B------:R-:W-:Y:S02]  /*568c0*/  IMAD.MOV.U32 R19, RZ, RZ, R22 ;  /* 0x000000ffff137224 */ /* 0x000fe400078e0016 */
[----:B------:R-:W2:Y:S02]  /*568d0*/  LDL.LU.64 R22, [R1+0x4e70] ;  /* 0x004e700001167983 */ /* 0x000ea40000300a00 */
[----:B--2---:R-:W-:Y:S01]  /*568e0*/  HMMA.16816.F32 R24, R24, R22, R8 ;  /* 0x000000161818723c */ /* 0x004fe20000001808 */
[----:B------:R-:W2:Y:S01]  /*568f0*/  LDL.LU.64 R10, [R1+0x4e68] ;  /* 0x004e6800010a7983 */ /* 0x000ea20000300a00 */
[----:B------:R-:W2:Y:S02]  /*56900*/  LDL.LU.64 R22, [R1+0x4e60] ;  /* 0x004e600001167983 */ /* 0x000ea40000300a00 */
[----:B------:R-:W2:Y:S11]  /*56910*/  LDL.LU.64 R20, [R1+0x4e58] ;  /* 0x004e580001147983 */ /* 0x000eb60000300a00 */
[----:B------:R-:W-:Y:S08]  /*56920*/  @!UPT UIADD3 URZ, URZ, URZ, URZ ;  /* 0x0000003f3f3ff290 */ /* 0x000ff0000fffe03f */
[----:B------:R-:W-:Y:S01]  /*56930*/  STL.64 [R1+0xb0], R24 ;  /* 0x0000b01801007387 */ /* 0x000fe20000100a00 */
[----:B------:R0:W-:Y:S03]  /*56940*/  STL.64 [R1+0xb8], R26 ;  /* 0x0000b81a01007387 */ /* 0x0001e60000100a00 */
[----:B0-----:R-:W3:Y:S01]  /*56950*/  LDL.64 R26, [R1+0x8] ;  /* 0x00000800011a7983 */ /* 0x001ee20000100a00 */
        /* <DEDUP_REMOVED lines=15> */
[----:B0-----:R-:W2:Y:S01]  /*56a50*/  LDL.LU R6, [R1+0x4e38] ;  /* 0x004e380001067983 */ /* 0x001ea20000300800 */
[----:B------:R-:W2:Y:S02]  /*56a60*/  LDL.LU.64 R4, [R1+0x4e30] ;  /* 0x004e300001047983 */ /* 0x000ea40000300a00 */
[----:B------:R-:W2:Y:S02]  /*56a70*/  LDL.LU.64 R10, [R1+0x4e28] ;  /* 0x004e2800010a7983 */ /* 0x000ea40000300a00 */
[----:B------:R-:W2:Y:S02]  /*56a80*/  LDL.LU.64 R8, [R1+0x4e20] ;  /* 0x004e200001087983 */ /* 0x000ea40000300a00 */
[----:B---3--:R-:W-:-:S02]  /*56a90*/  IMAD.MOV.U32 R7, RZ, RZ, R26 ;  /* 0x000000ffff077224 */ /* 0x008fc400078e001a */
[----:B------:R-:W-:Y:S01]  /*56aa0*/  IMAD.MOV.U32 R3, RZ, RZ, R27 ;  /* 0x000000ffff037224 */ /* 0x000fe200078e001b */
[----:B--2---:R-:W-:Y:S11]  /*56ab0*/  HMMA.16816.F32 R8, R20, R26, R8 ;  /* 0x0000001a1408723c */ /* 0x004ff60000001808 */
[----:B------:R-:W-:Y:S11]  /*56ac0*/  @!UPT UIADD3 URZ, URZ, URZ, URZ ;  /* 0x0000003f3f3ff290 */ /* 0x000ff6000fffe03f */
[----:B------:R-:W-:Y:S01]  /*56ad0*/  @!UPT UIADD3 URZ, URZ, URZ, URZ ;  /* 0x0000003f3f3ff290 */ /* 0x000fe2000fffe03f */
[----:B------:R-:W-:Y:S01]  /*56ae0*/  STL.64 [R1+0x460], R8 ;  /* 0x0004600801007387 */ /* 0x000fe20000100a00 */
[----:B------:R0:W-:Y:S03]  /*56af0*/  STL.64 [R1+0x468], R10 ;  /* 0x0004680a01007387 */ /* 0x0001e60000100a00 */
[----:B0-----:R-:W2:Y:S01]  /*56b00*/  LDL.LU.64 R10, [R1+0x4e18] ;  /* 0x004e1800010a7983 */ /* 0x001ea20000300a00 */
[----:B------:R-:W2:Y:S02]  /*56b10*/  LDL.LU.64 R8, [R1+0x4e10] ;  /* 0x004e100001087983 */ /* 0x000ea40000300a00 */
[----:B------:R-:W3:Y:S02]  /*56b20*/  LDL.64 R26, [R1+0x38] ;  /* 0x00003800011a7983 */ /* 0x000ee40000100a00 */
[----:B------:R-:W-:Y:S01]  /*56b30*/  STL.64 [R1+0x4d48], R6 ;  /* 0x004d480601007387 */ /* 0x000fe20000100a00 */
[----:B------:R0:W-:Y:S04]  /*56b40*/  STL.64 [R1+0x4d40], R4 ;  /* 0x004d400401007387 */ /* 0x0001e80000100a00 */
[----:B0-----:R-:W2:Y:S01]  /*56b50*/  LDL.LU R4, [R1+0x410] ;  /* 0x0004100001047983 */ /* 0x001ea20000300800 */
[----:B------:R-:W2:Y:S02]  /*56b60*/  LDL.LU R5, [R1+0x414] ;  /* 0x0004140001057983 */ /* 0x000ea40000300800 */
[----:B------:R-:W2:Y:S02]  /*56b70*/  LDL.LU R6, [R1+0x418] ;  /* 0x0004180001067983 */ /* 0x000ea40000300800 */
[----:B------:R-:W2:Y:S02]  /*56b80*/  LDL.LU R7, [R1+0x41c] ;  /* 0x00041c0001077983 */ /* 0x000ea40000300800 */
[----:B--2---:R0:W-:Y:S01]  /*56b90*/  STL.64 [R1+0x4d58], R6 ;  /* 0x004d580601007387 */ /* 0x0041e20000100a00 */
[----:B------:R1:W-:Y:S02]  /*56ba0*/  STL.64 [R1+0x4d50], R4 ;  /* 0x004d500401007387 */ /* 0x0003e40000100a00 */
[----:B0-----:R-:W-:-:S02]  /*56bb0*/  IMAD.MOV.U32 R6, RZ, RZ, R19 ;  /* 0x000000ffff067224 */ /* 0x001fc400078e0013 */
[----:B------:R-:W-:Y:S01]  /*56bc0*/  IMAD.MOV.U32 R7, RZ, RZ, R15 ;  /* 0x000000ffff077224 */ /* 0x000fe200078e000f */
[----:B------:R-:W2:Y:S01]  /*56bd0*/  LDL.LU R19, [R1+0x4e0c] ;  /* 0x004e0c0001137983 */ /* 0x000ea20000300800 */
[----:B------:R-:W4:Y:S03]  /*56be0*/  LDL.LU R15, [R1+0x4e08] ;  /* 0x004e0800010f7983 */ /* 0x000f260000300800 */
[----:B------:R0:W-:Y:S01]  /*56bf0*/  STL.64 [R1+0x4d70], R6 ;  /* 0x004d700601007387 */ /* 0x0001e20000100a00 */
[----:B-1----:R-:W4:Y:S02]  /*56c00*/  LDL.LU R4, [R1+0x440] ;  /* 0x0004400001047983 */ /* 0x002f240000300800 */
[----:B------:R-:W4:Y:S01]  /*56c10*/  LDL.LU R5, [R1+0x444] ;  /* 0x0004440001057983 */ /* 0x000f220000300800 */
[----:B0-----:R-:W4:Y:S01]  /*56c20*/  LDL.LU R6, [R1+0x448] ;  /* 0x0004480001067983 */ /* 0x001f220000300800 */
[----:B------:R-:W4:Y:S01]  /*56c30*/  LDL.LU R7, [R1+0x44c] ;  /* 0x00044c0001077983 */ /* 0x000f220000300800 */
[C---:B--2---:R-:W-:Y:S08]  /*56c40*/  HMMA.16816.F32 R8, R20.reuse, R18, R8 ;  /* 0x000000121408723c */ /* 0x044ff00000001808 */
[----:B----4-:R-:W-:Y:S11]  /*56c50*/  HMMA.16816.F32 R4, R20, R14, R4 ;  /* 0x0000000e1404723c */ /* 0x010ff60000001804 */
[----:B------:R-:W-:Y:S04]  /*56c60*/  @!UPT UIADD3 URZ, URZ, URZ, URZ ;  /* 0x0000003f3f3ff290 */ /* 0x000fe8000fffe03f */
[----:B------:R-:W-:Y:S01]  /*56c70*/  STL.64 [R1+0x450], R8 ;  /* 0x0004500801007387 */ /* 0x000fe20000100a00 */
[----:B------:R0:W-:Y:S03]  /*56c80*/  STL.64 [R1+0x458], R10 ;  /* 0x0004580a01007387 */ /* 0x0001e60000100a00 */
[----:B0-----:R-:W2:Y:S01]  /*56c90*/  LDL.LU.64 R10, [R1+0x4e00] ;  /* 0x004e0000010a7983 */ /* 0x001ea20000300a00 */
[----:B------:R-:W4:Y:S02]  /*56ca0*/  LDL.LU.64 R8, [R1+0x4df8] ;  /* 0x004df80001087983 */ /* 0x000f240000300a00 */
[----:B------:R0:W-:Y:S02]  /*56cb0*/  STL.64 [R1+0x4cf0], R18 ;  /* 0x004cf01201007387 */ /* 0x0001e40000100a00 */
[----:B0-----:R-:W2:Y:S01]  /*56cc0*/  LDL R19, [R1+0x1de0] ;  /* 0x001de00001137983 */ /* 0x001ea20000100800 */
[----:B------:R-:W-:Y:S02]  /*56cd0*/  STL.64 [R1+0x440], R4 ;  /* 0x0004400401007387 */ /* 0x000fe40000100a00 */
[----:B------:R0:W-:Y:S02]  /*56ce0*/  STL.64 [R1+0x448], R6 ;  /* 0x0004480601007387 */ /* 0x0001e40000100a00 */
[----:B0-----:R-:W-:-:S02]  /*56cf0*/  IMAD.MOV.U32 R6, RZ, RZ, R12 ;  /* 0x000000ffff067224 */ /* 0x001fc400078e000c */
[----:B------:R-:W-:Y:S01]  /*56d00*/  IMAD.MOV.U32 R7, RZ, RZ, R13 ;  /* 0x000000ffff077224 */ /* 0x000fe200078e000d */
[----:B------:R-:W2:Y:S04]  /*56d10*/  LDL.LU R12, [R1+0x4df0] ;  /* 0x004df000010c7983 */ /* 0x000ea80000300800 */
[----:B------:R0:W-:Y:S01]  /*56d20*/  STL.64 [R1+0x4d88], R6 ;  /* 0x004d880601007387 */ /* 0x0001e20000100a00 */
[----:B------:R-:W2:Y:S02]  /*56d30*/  LDL.LU R4, [R1+0x430] ;  /* 0x0004300001047983 */ /* 0x000ea40000300800 */
[----:B------:R-:W2:Y:S01]  /*56d40*/  LDL.LU R5, [R1+0x434] ;  /* 0x0004340001057983 */ /* 0x000ea20000300800 */
[----:B0-----:R-:W2:Y:S01]  /*56d50*/  LDL.LU R6, [R1+0x438] ;  /* 0x0004380001067983 */ /* 0x001ea20000300800 */
[----:B------:R-:W2:Y:S02]  /*56d60*/  LDL.LU R7, [R1+0x43c] ;  /* 0x00043c0001077983 */ /* 0x000ea40000300800 */
[----:B------:R-:W-:Y:S01]  /*56d70*/  STL.64 [R1+0x4ce8], R14 ;  /* 0x004ce80e01007387 */ /* 0x000fe20000100a00 */
[----:B--2---:R-:W-:Y:S01]  /*56d80*/  HMMA.16816.F32 R4, R20, R10, R4 ;  /* 0x0000000a1404723c */ /* 0x004fe20000001804 */
[----:B------:R0:W-:Y:S04]  /*56d90*/  STL [R1+0x4ce0], R12 ;  /* 0x004ce00c01007387 */ /* 0x0001e80000100800 */
[----:B0-----:R-:W3:Y:S01]  /*56da0*/  LDL.LU R12, [R1+0x420] ;  /* 0x00042000010c7983 */ /* 0x001ee20000300800 */
[----:B------:R-:W3:Y:S02]  /*56db0*/  LDL.LU R13, [R1+0x424] ;  /* 0x00042400010d7983 */ /* 0x000ee40000300800 */
[----:B------:R-:W3:Y:S02]  /*56dc0*/  LDL.LU R14, [R1+0x428] ;  /* 0x00042800010e7983 */ /* 0x000ee40000300800 */
[----:B------:R-:W3:Y:S11]  /*56dd0*/  LDL.LU R15, [R1+0x42c] ;  /* 0x00042c00010f7983 */ /* 0x000ef60000300800 */
[----:B------:R-:W-:Y:S02]  /*56de0*/  @!UPT UIADD3 URZ, URZ, URZ, URZ ;  /* 0x0000003f3f3ff290 */ /* 0x000fe4000fffe03f */
[----:B------:R0:W-:Y:S01]  /*56df0*/  STL.64 [R1+0x430], R4 ;  /* 0x0004300401007387 */ /* 0x0001e20000100a00 */
[----:B------:R1:W-:Y:S03]  /*56e00*/  STL.64 [R1+0x438], R6 ;  /* 0x0004380601007387 */ /* 0x0003e60000100a00 */
[----:B0-----:R-:W2:Y:S01]  /*56e10*/  LDL.LU R4, [R1+0x750] ;  /* 0x0007500001047983 */ /* 0x001ea20000300800 */
[----:B------:R-:W2:Y:S02]  /*56e20*/  LDL.LU R5, [R1+0x754] ;  /* 0x0007540001057983 */ /* 0x000ea40000300800 */
[----:B-1----:R-:W2:Y:S02]  /*56e30*/  LDL.LU R6, [R1+0x758] ;  /* 0x0007580001067983 */ /* 0x002ea40000300800 */
[----:B------:R-:W2:Y:S02]  /*56e40*/  LDL.LU R7, [R1+0x75c] ;  /* 0x00075c0001077983 */ /* 0x000ea40000300800 */
[----:B--2---:R0:W-:Y:S01]  /*56e50*/  STL.64 [R1+0x4d98], R6 ;  /* 0x004d980601007387 */ /* 0x0041e20000100a00 */
[----:B------:R-:W-:Y:S03]  /*56e60*/  STL.64 [R1+0x4d90], R4 ;  /* 0x004d900401007387 */ /* 0x000fe60000100a00 */
[----:B0-----:R-:W2:Y:S04]  /*56e70*/  LDL R6, [R1+0x118] ;  /* 0x0001180001067983 */ /* 0x001ea80000100800 */
[----:B------:R-:W2:Y:S04]  /*56e80*/  LDL R7, [R1+0x11c] ;  /* 0x00011c0001077983 */ /* 0x000ea80000100800 */
[----:B--2---:R0:W-:Y:S02]  /*56e90*/  STL.64 [R1+0x4db0], R6 ;  /* 0x004db00601007387 */ /* 0x0041e40000100a00 */
[----:B0-----:R-:W-:-:S02]  /*56ea0*/  IMAD.MOV.U32 R6, RZ, RZ, R2 ;  /* 0x000000ffff067224 */ /* 0x001fc400078e0002 */
[----:B------:R-:W-:-:S05]  /*56eb0*/  IMAD.MOV.U32 R7, RZ, RZ, R0 ;  /* 0x000000ffff077224 */ /* 0x000fca00078e0000 */
[----:B------:R3:W-:Y:S02]  /*56ec0*/  STL.64 [R1+0x4dc8], R6 ;  /* 0x004dc80601007387 */ /* 0x0007e40000100a00 */
[----:B---3--:R-:W-:Y:S02]  /*56ed0*/  HMMA.16816.F32 R4, R20, R26, R12 ;  /* 0x0000001a1404723c */ /* 0x008fe4000000180c */
[----:B------:R-:W-:Y:S01]  /*56ee0*/  STL.64 [R1+0x4cd8], R10 ;  /* 0x004cd80a01007387 */ /* 0x000fe20000100a00 */
[----:B----4-:R-:W-:Y:S11]  /*56ef0*/  STL.64 [R1+0x4cd0], R8 ;  /* 0x004cd00801007387 */ /* 0x010ff60000100a00 */
        /* <DEDUP_REMOVED lines=8> */
[----:B--2---:R-:W-:Y:S03]  /*56f80*/  STL.64 [R1+0x4dd0], R12 ;  /* 0x004dd00c01007387 */ /* 0x004fe60000100a00 */
[----:B0-----:R-:W2:Y:S04]  /*56f90*/  LDL R14, [R1+0x148] ;  /* 0x00014800010e7983 */ /* 0x001ea80000100800 */
[----:B------:R-:W2:Y:S01]  /*56fa0*/  LDL R15, [R1+0x14c] ;  /* 0x00014c00010f7983 */ /* 0x000ea20000100800 */
[----:B------:R-:W3:Y:S02]  /*56fb0*/  LDL.LU R8, [R1+0x7a0] ;  /* 0x0007a00001087983 */ /* 0x000ee40000300800 */
[----:B------:R-:W3:Y:S02]  /*56fc0*/  LDL.LU R9, [R1+0x7a4] ;  /* 0x0007a40001097983 */ /* 0x000ee40000300800 */
[----:B------:R-:W3:Y:S01]  /*56fd0*/  LDL.LU R10, [R1+0x7a8] ;  /* 0x0007a800010a7983 */ /* 0x000ee20000300800 */
[----:B------:R-:W3:Y:S04]  /*56fe0*/  LDL.LU R11, [R1+0x7ac] ;  /* 0x0007ac00010b7983 */ /* 0x000ee80000300800 */
[----:B--2---:R0:W-:Y:S01]  /*56ff0*/  STL.64 [R1+0x4de8], R14 ;  /* 0x004de80e01007387 */ /* 0x0041e20000100a00 */
[----:B------:R-:W2:Y:S02]  /*57000*/  LDL.64 R6, [R1+0x138] ;  /* 0x0001380001067983 */ /* 0x000ea40000100a00 */
[----:B------:R-:W-:-:S02]  /*57010*/  IMAD.MOV.U32 R2, RZ, RZ, R26 ;  /* 0x000000ffff027224 */ /* 0x000fc400078e001a */
[----:B------:R-:W-:Y:S02]  /*57020*/  IMAD.MOV.U32 R0, RZ, RZ, R27 ;  /* 0x000000ffff007224 */ /* 0x000fe400078e001b */
[----:B------:R-:W1:Y:S04]  /*57030*/  LDSM.16.MT88.4 R24, [R19+0x6100] ;  /* 0x006100001318783b */ /* 0x000e680000004200 */
[----:B0-----:R-:W3:Y:S04]  /*57040*/  LDL.64 R14, [R1+0x158] ;  /* 0x00015800010e7983 */ /* 0x001ee80000100a00 */
[----:B--2---:R0:W-:Y:S01]  /*57050*/  STL.64 [R1+0x4de0], R6 ;  /* 0x004de00601007387 */ /* 0x0041e20000100a00 */
[----:B------:R-:W2:Y:S02]  /*57060*/  LDL.LU R4, [R1+0x790] ;  /* 0x0007900001047983 */ /* 0x000ea40000300800 */
[----:B------:R-:W2:Y:S01]  /*57070*/  LDL.LU R5, [R1+0x794] ;  /* 0x0007940001057983 */ /* 0x000ea20000300800 */
[----:B0-----:R-:W2:Y:S01]  /*57080*/  LDL.LU R6, [R1+0x798] ;  /* 0x0007980001067983 */ /* 0x001ea20000300800 */
[----:B------:R-:W2:Y:S02]  /*57090*/  LDL.LU R7, [R1+0x79c] ;  /* 0x00079c0001077983 */ /* 0x000ea40000300800 */
[----:B------:R-:W-:Y:S02]  /*570a0*/  STL [R1+0x4d68], R19 ;  /* 0x004d681301007387 */ /* 0x000fe40000100800 */
[----:B------:R0:W-:Y:S02]  /*570b0*/  STL.64 [R1+0x4d60], R16 ;  /* 0x004d601001007387 */ /* 0x0001e40000100a00 */
[----:B0-----:R-:W4:Y:S01]  /*570c0*/  LDL.LU R16, [R1+0x730] ;  /* 0x0007300001107983 */ /* 0x001f220000300800 */
        /* <DEDUP_REMOVED lines=8> */
[----:B------:R-:W4:Y:S01]  /*57150*/  LDL.LU R19, [R1+0x74c] ;  /* 0x00074c0001137983 */ /* 0x000f220000300800 */
[----:B---3--:R-:W-:Y:S01]  /*57160*/  HMMA.16816.F32 R8, R20, R14, R8 ;  /* 0x0000000e1408723c */ /* 0x008fe20000001808 */
[----:B----4-:R-:W-:Y:S01]  /*57170*/  STL.64 [R1+0x4da8], R18 ;  /* 0x004da81201007387 */ /* 0x010fe20000100a00 */
        /* <DEDUP_REMOVED lines=11> */
[----:B-1----:R0:W-:Y:S01]  /*57230*/  STL.64 [R1+0x4c28], R26 ;  /* 0x004c281a01007387 */ /* 0x0021e20000100a00 */
[----:B------:R-:W-:Y:S03]  /*57240*/  STL.64 [R1+0x4c20], R24 ;  /* 0x004c201801007387 */ /* 0x000fe60000100a00 */
[----:B0-----:R-:W3:Y:S01]  /*57250*/  LDL.64 R26, [R1+0x108] ;  /* 0x00010800011a7983 */ /* 0x001ee20000100a00 */
[----:B------:R0:W-:Y:S02]  /*57260*/  STL.64 [R1+0x7a0], R8 ;  /* 0x0007a00801007387 */ /* 0x0001e40000100a00 */
[----:B------:R-:W-:Y:S02]  /*57270*/  STL.64 [R1+0x7a8], R10 ;  /* 0x0007a80a01007387 */ /* 0x000fe40000100a00 */
[----:B0-----:R-:W-:-:S02]  /*57280*/  IMAD.MOV.U32 R9, RZ, RZ, R14 ;  /* 0x000000ffff097224 */ /* 0x001fc400078e000e */
[----:B------:R-:W-:Y:S02]  /*57290*/  IMAD.MOV.U32 R8, RZ, RZ, R15 ;  /* 0x000000ffff087224 */ /* 0x000fe400078e000f */
[----:B------:R-:W4:Y:S02]  /*572a0*/  LDL.LU.64 R14, [R1+0x4de8] ;  /* 0x004de800010e7983 */ /* 0x000f240000300a00 */
        /* <DEDUP_REMOVED lines=10> */
[----:B------:R0:W-:Y:S01]  /*57350*/  STL.64 [R1+0x780], R12 ;  /* 0x0007800c01007387 */ /* 0x0001e20000100a00 */
[----:B------:R-:W-:Y:S02]  /*57360*/  STL.64 [R1+0x788], R14 ;  /* 0x0007880e01007387 */ /* 0x000fe40000100a00 */
[----:B0-----:R-:W-:Y:S02]  /*57370*/  IMAD.MOV.U32 R13, RZ, RZ, R6 ;  /* 0x000000ffff0d7224 */ /* 0x001fe400078e0006 */
        /* <DEDUP_REMOVED lines=23> */
[----:B------:R0:W-:Y:S03]  /*574f0*/  STL.64 [R1+0x4c50], R26 ;  /* 0x004c501a01007387 */ /* 0x0001e60000100a00 */
[----:B0-----:R-:W3:Y:S01]  /*57500*/  LDL.64 R26, [R1+0xd8] ;  /* 0x0000d800011a7983 */ /* 0x001ee20000100a00 */
        /* <DEDUP_REMOVED lines=8> */
[----:B------:R-:W2:Y:S01]  /*57590*/  LDL.LU R19, [R1+0x4d68] ;  /* 0x004d680001137983 */ /* 0x000ea20000300800 */
[----:B------:R-:W4:Y:S11]  /*575a0*/  LDL.LU.64 R16, [R1+0x4d60] ;  /* 0x004d600001107983 */ /* 0x000f360000300a00 */
[----:B------:R-:W-:Y:S09]  /*575b0*/  @!UPT UIADD3 URZ, URZ, URZ, URZ ;  /* 0x0000003f3f3ff290 */ /* 0x000ff2000fffe03f */
[----:B------:R-:W-:Y:S01]  /*575c0*/  STL.64 [R1+0x730], R4 ;  /* 0x0007300401007387 */ /* 0x000fe20000100a00 */
[----:B------:R0:W-:Y:S03]  /*575d0*/  STL.64 [R1+0x738], R6 ;  /* 0x0007380601007387 */ /* 0x0001e60000100a00 */
[----:B0-----:R-:W2:Y:S01]  /*575e0*/  LDL.LU.64 R6, [R1+0x4d58] ;  /* 0x004d580001067983 */ /* 0x001ea20000300a00 */
[----:B------:R-:W2:Y:S02]  /*575f0*/  LDL.LU.64 R4, [R1+0x4d50] ;  /* 0x004d500001047983 */ /* 0x000ea40000300a00 */
[----:B---3--:R-:W-:Y:S02]  /*57600*/  IMAD.MOV.U32 R11, RZ, RZ, R26 ;  /* 0x000000ffff0b7224 */ /* 0x008fe400078e001a */
[----:B------:R-:W-:Y:S01]  /*57610*/  IMAD.MOV.U32 R10, RZ, RZ, R27 ;  /* 0x000000ffff0a7224 */ /* 0x000fe200078e001b */
[----:B--2---:R-:W-:Y:S01]  /*57620*/  HMMA.16816.F32 R20, R20, R26, R4 ;  /* 0x0000001a1414723c */ /* 0x004fe20000001804 */
[----:B------:R-:W2:Y:S01]  /*57630*/  LDL.LU.64 R6, [R1+0x4d48] ;  /* 0x004d480001067983 */ /* 0x000ea20000300a00 */
[----:B------:R-:W3:Y:S11]  /*57640*/  LDL.LU.64 R4, [R1+0x4d40] ;  /* 0x004d400001047983 */ /* 0x000ef60000300a00 */
[----:B------:R-:W-:Y:S10]  /*57650*/  @!UPT UIADD3 URZ, URZ, URZ, URZ ;  /* 0x0000003f3f3ff290 */ /* 0x000ff4000fffe03f */
[----:B------:R-:W-:Y:S01]  /*57660*/  STL.64 [R1+0x410], R20 ;  /* 0x0004101401007387 */ /* 0x000fe20000100a00 */
[----:B------:R-:W-:Y:S02]  /*57670*/  STL.64 [R1+0x418], R22 ;  /* 0x0004181601007387 */ /* 0x000fe40000100a00 */
[----:B------:R-:W2:Y:S02]  /*57680*/  LDL.64 R26, [R1+0x118] ;  /* 0x00011800011a7983 */ /* 0x000ea40000100a00 */
[----:B------:R-:W0:Y:S01]  /*57690*/  LDSM.16.MT88.4 R20, [R19+0x6180] ;  /* 0x006180001314783b */ /* 0x000e220000004200 */
[----:B--2---:R1:W-:Y:S04]  /*576a0*/  STL.64 [R1+0x4c60], R26 ;  /* 0x004c601a01007387 */ /* 0x0043e80000100a00 */
[----:B-1----:R-:W2:Y:S04]  /*576b0*/  LDL.64 R26, [R1+0x128] ;  /* 0x00012800011a7983 */ /* 0x002ea80000100a00 */
[----:B--2---:R1:W-:Y:S02]  /*576c0*/  STL.64 [R1+0x4c78], R26 ;  /* 0x004c781a01007387 */ /* 0x0043e40000100a00 */
[----:B-1----:R-:W-:-:S02]  /*576d0*/  IMAD.MOV.U32 R26, RZ, RZ, R13 ;  /* 0x000000ffff1a7224 */ /* 0x002fc400078e000d */
[----:B------:R-:W-:-:S05]  /*576e0*/  IMAD.MOV.U32 R27, RZ, RZ, R12 ;  /* 0x000000ffff1b7224 */ /* 0x000fca00078e000c */
[----:B------:R1:W-:Y:S04]  /*576f0*/  STL.64 [R1+0x4c90], R26 ;  /* 0x004c901a01007387 */ /* 0x0003e80000100a00 */
[----:B-1----:R-:W2:Y:S04]  /*57700*/  LDL.64 R26, [R1+0x148] ;  /* 0x00014800011a7983 */ /* 0x002ea80000100a00 */
[----:B--2---:R-:W-:Y:S01]  /*57710*/  STL.64 [R1+0x4ca0], R26 ;  /* 0x004ca01a01007387 */ /* 0x004fe20000100a00 */
[----:B0-----:R-:W-:Y:S02]  /*57720*/  STL.64 [R1+0x4ab0], R22 ;  /* 0x004ab01601007387 */ /* 0x001fe40000100a00 */
[----:B------:R-:W-:Y:S02]  /*57730*/  STL.64 [R1+0x4aa8], R20 ;  /* 0x004aa81401007387 */ /* 0x000fe40000100a00 */
[----:B------:R-:W2:Y:S01]  /*57740*/  LDL.LU R12, [R1+0x660] ;  /* 0x00066000010c7983 */ /* 0x000ea20000300800 */
[----:B------:R-:W2:Y:S01]  /*57750*/  LDL.LU R13, [R1+0x664] ;  /* 0x00066400010d7983 */ /* 0x000ea20000300800 */
[----:B------:R-:W2:Y:S02]  /*57760*/  LDL.LU R14, [R1+0x668] ;  /* 0x00066800010e7983 */ /* 0x000ea40000300800 */
[----:B------:R-:W2:Y:S02]  /*57770*/  LDL.LU R15, [R1+0x66c] ;  /* 0x00066c00010f7983 */ /* 0x000ea40000300800 */
[----:B------:R-:W-:-:S02]  /*57780*/  IMAD.MOV.U32 R18, RZ, RZ, R7 ;  /* 0x000000ffff127224 */ /* 0x000fc400078e0007 */
[----:B------:R-:W-:Y:S01]  /*57790*/  IMAD.MOV.U32 R19, RZ, RZ, R3 ;  /* 0x000000ffff137224 */ /* 0x000fe200078e0003 */
[----:B--2---:R-:W-:Y:S01]  /*577a0*/  STL.64 [R1+0x4d00], R14 ;  /* 0x004d000e01007387 */ /* 0x004fe20000100a00 */
[----:B------:R-:W-:Y:S02]  /*577b0*/  STL.64 [R1+0x4cf8], R12 ;  /* 0x004cf80c01007387 */ /* 0x000fe40000100a00 */
[----:B------:R-:W3:Y:S02]  /*577c0*/  LDL.LU R7, [R1+0x4d3c] ;  /* 0x004d3c0001077983 */ /* 0x000ee40000300800 */
[----:B------:R-:W2:Y:S01]  /*577d0*/  LDL.LU R3, [R1+0x4d38] ;  /* 0x004d380001037983 */ /* 0x000ea20000300800 */
[----:B------:R0:W-:Y:S02]  /*577e0*/  STL.64 [R1+0x4d08], R18 ;  /* 0x004d081201007387 */ /* 0x0001e40000100a00 */
[----:B0-----:R-:W-:Y:S02]  /*577f0*/  IMAD.MOV.U32 R18, RZ, RZ, R29 ;  /* 0x000000ffff127224 */ /* 0x001fe400078e001d */
[----:B------:R-:W-:-:S05]  /*57800*/  IMAD.MOV.U32 R19, RZ, RZ, R28 ;  /* 0x000000ffff137224 */ /* 0x000fca00078e001c */
[----:B------:R-:W-:Y:S01]  /*57810*/  STL.64 [R1+0x4d20], R18 ;  /* 0x004d201201007387 */ /* 0x000fe20000100a00 */
[----:B------:R-:W2:Y:S02]  /*57820*/  LDL.LU R12, [R1+0x670] ;  /* 0x00067000010c7983 */ /* 0x000ea40000300800 */
[----:B------:R-:W2:Y:S02]  /*57830*/  LDL.LU R13, [R1+0x674] ;  /* 0x00067400010d7983 */ /* 0x000ea40000300800 */
[----:B------:R-:W2:Y:S01]  /*57840*/  LDL.LU R14, [R1+0x678] ;  /* 0x00067800010e7983 */ /* 0x000ea20000300800 */
[----:B------:R-:W2:Y:S04]  /*57850*/  LDL.LU R15, [R1+0x67c] ;  /* 0x00067c00010f7983 */ /* 0x000ea80000300800 */
[----:B--2---:R-:W-:Y:S01]  /*57860*/  STL.64 [R1+0x4d18], R14 ;  /* 0x004d180e01007387 */ /* 0x004fe20000100a00 */
[----:B------:R0:W-:Y:S03]  /*57870*/  STL.64 [R1+0x4d10], R12 ;  /* 0x004d100c01007387 */ /* 0x0001e60000100a00 */
[----:B0-----:R-:W2:Y:S01]  /*57880*/  LDL.LU R12, [R1+0x680] ;  /* 0x00068000010c7983 */ /* 0x001ea20000300800 */
[----:B------:R-:W2:Y:S02]  /*57890*/  LDL.LU R13, [R1+0x684] ;  /* 0x00068400010d7983 */ /* 0x000ea40000300800 */
[----:B------:R-:W2:Y:S02]  /*578a0*/  LDL.LU R14, [R1+0x688] ;  /* 0x00068800010e7983 */ /* 0x000ea40000300800 */
[----:B------:R-:W2:Y:S02]  /*578b0*/  LDL.LU R15, [R1+0x68c] ;  /* 0x00068c00010f7983 */ /* 0x000ea40000300800 */
[----:B------:R-:W-:-:S02]  /*578c0*/  IMAD.MOV.U32 R26, RZ, RZ, R9 ;  /* 0x000000ffff1a7224 */ /* 0x000fc400078e0009 */
[----:B------:R-:W-:Y:S02]  /*578d0*/  IMAD.MOV.U32 R27, RZ, RZ, R8 ;  /* 0x000000ffff1b7224 */ /* 0x000fe400078e0008 */
[----:B------:R-:W-:Y:S02]  /*578e0*/  IMAD.MOV.U32 R22, RZ, RZ, R11 ;  /* 0x000000ffff167224 */ /* 0x000fe400078e000b */
[----:B------:R-:W-:Y:S01]  /*578f0*/  IMAD.MOV.U32 R23, RZ, RZ, R10 ;  /* 0x000000ffff177224 */ /* 0x000fe200078e000a */
[----:B--2---:R-:W-:Y:S01]  /*57900*/  STL.64 [R1+0x4d30], R14 ;  /* 0x004d300e01007387 */ /* 0x004fe20000100a00 */
[----:B------:R0:W-:Y:S03]  /*57910*/  STL.64 [R1+0x4d28], R12 ;  /* 0x004d280c01007387 */ /* 0x0001e60000100a00 */
[----:B0-----:R-:W3:Y:S01]  /*57920*/  LDL.LU R12, [R1+0x690] ;  /* 0x00069000010c7983 */ /* 0x001ee20000300800 */
[----:B------:R-:W3:Y:S02]  /*57930*/  LDL.LU R13, [R1+0x694] ;  /* 0x00069400010d7983 */ /* 0x000ee40000300800 */
[----:B------:R-:W3:Y:S02]  /*57940*/  LDL.LU R14, [R1+0x698] ;  /* 0x00069800010e7983 */ /* 0x000ee40000300800 */
[----:B------:R-:W3:Y:S01]  /*57950*/  LDL.LU R15, [R1+0x69c] ;  /* 0x00069c00010f7983 */ /* 0x000ee20000300800 */
[----:B------:R-:W-:Y:S01]  /*57960*/  STL.64 [R1+0x4cb8], R26 ;  /* 0x004cb81a01007387 */ /* 0x000fe20000100a00 */
[----:B------:R0:W-:Y:S02]  /*57970*/  STL.64 [R1+0x4c98], R22 ;  /* 0x004c981601007387 */ /* 0x0001e40000100a00 */
[----:B------:R-:W2:Y:S02]  /*57980*/  LDL.LU R20, [R1+0x610] ;  /* 0x0006100001147983 */ /* 0x000ea40000300800 */
[----:B------:R-:W2:Y:S01]  /*57990*/  LDL.LU R21, [R1+0x614] ;  /* 0x0006140001157983 */ /* 0x000ea20000300800 */
[----:B0-----:R-:W2:Y:S01]  /*579a0*/  LDL.LU R22, [R1+0x618] ;  /* 0x0006180001167983 */ /* 0x001ea20000300800 */
[----:B------:R-:W2:Y:S02]  /*579b0*/  LDL.LU R23, [R1+0x61c] ;  /* 0x00061c0001177983 */ /* 0x000ea40000300800 */
[----:B------:R-:W2:Y:S02]  /*579c0*/  LDL.LU R24, [R1+0x630] ;  /* 0x0006300001187983 */ /* 0x000ea40000300800 */
[----:B------:R-:W2:Y:S01]  /*579d0*/  LDL.LU R25, [R1+0x634] ;  /* 0x0006340001197983 */ /* 0x000ea20000300800 */
[----:B------:R-:W2:Y:S01]  /*579e0*/  LDL.LU R26, [R1+0x638] ;  /* 0x00063800011a7983 */ /* 0x000ea20000300800 */
[----:B------:R-:W2:Y:S02]  /*579f0*/  LDL.LU R27, [R1+0x63c] ;  /* 0x00063c00011b7983 */ /* 0x000ea40000300800 */
[----:B----4-:R-:W-:-:S02]  /*57a00*/  IMAD.MOV.U32 R18, RZ, RZ, R17 ;  /* 0x000000ffff127224 */ /* 0x010fc400078e0011 */
[----:B------:R-:W-:Y:S01]  /*57a10*/  IMAD.MOV.U32 R19, RZ, RZ, R16 ;  /* 0x000000ffff137224 */ /* 0x000fe200078e0010 */
[----:B------:R-:W4:Y:S01]  /*57a20*/  LDL.LU R8, [R1+0x650] ;  /* 0x0006500001087983 */ /* 0x000f220000300800 */
[----:B------:R-:W4:Y:S02]  /*57a30*/  LDL.LU R9, [R1+0x654] ;  /* 0x0006540001097983 */ /* 0x000f240000300800 */
[----:B------:R-:W4:Y:S02]  /*57a40*/  LDL.LU R10, [R1+0x658] ;  /* 0x00065800010a7983 */ /* 0x000f240000300800 */
[----:B------:R-:W4:Y:S01]  /*57a50*/  LDL.LU R11, [R1+0x65c] ;  /* 0x00065c00010b7983 */ /* 0x000f220000300800 */
[C---:B---3--:R-:W-:Y:S01]  /*57a60*/  HMMA.16816.F32 R16, R4.reuse, R18, R12 ;  /* 0x000000120410723c */ /* 0x048fe2000000180c */
        /* <DEDUP_REMOVED lines=8> */
[----:B0-----:R-:W3:Y:S01]  /*57af0*/  LDL.LU R20, [R1+0x620] ;  /* 0x0006200001147983 */ /* 0x001ee20000300800 */
[----:B------:R-:W3:Y:S02]  /*57b00*/  LDL.LU R21, [R1+0x624] ;  /* 0x0006240001157983 */ /* 0x000ee40000300800 */
[----:B------:R-:W3:Y:S02]  /*57b10*/  LDL.LU R22, [R1+0x628] ;  /* 0x0006280001167983 */ /* 0x000ee40000300800 */
[----:B------:R-:W3:Y:S01]  /*57b20*/  LDL.LU R23, [R1+0x62c] ;  /* 0x00062c0001177983 */ /* 0x000ee20000300800 */
[----:B------:R-:W2:Y:S01]  /*57b30*/  LDL.LU.64 R14, [R1+0x4d30] ;  /* 0x004d3000010e7983 */ /* 0x000ea20000300a00 */
[----:B------:R-:W2:Y:S02]  /*57b40*/  LDL.LU.64 R12, [R1+0x4d28] ;  /* 0x004d2800010c7983 */ /* 0x000ea40000300a00 */
        /* <DEDUP_REMOVED lines=22> */
[----:B0-----:R-:W4:Y:S01]  /*57cb0*/  LDL.LU.64 R14, [R1+0x4ce8] ;  /* 0x004ce800010e7983 */ /* 0x001f220000300a00 */
[----:B------:R-:W2:Y:S02]  /*57cc0*/  LDL.LU R12, [R1+0x4ce0] ;  /* 0x004ce000010c7983 */ /* 0x000ea40000300800 */
        /* <DEDUP_REMOVED lines=22> */
[----:B------:R-:W2:Y:S01]  /*57e30*/  LDL.LU.64 R8, [R1+0x4cd0] ;  /* 0x004cd00001087983 */ /* 0x000ea20000300a00 */
[----:B----4-:R-:W-:Y:S11]  /*57e40*/  HMMA.16816.F32 R24, R4, R10, R24 ;  /* 0x0000000a0418723c */ /* 0x010ff60000001818 */
[----:B------:R-:W-:Y:S11]  /*57e50*/  @!UPT UIADD3 URZ, URZ, URZ, URZ ;  /* 0x0000003f3f3ff290 */ /* 0x000ff6000fffe03f */
[----:B------:R-:W-:Y:S01]  /*57e60*/  @!UPT UIADD3 URZ, URZ, URZ, URZ ;  /* 0x0000003f3f3ff290 */ /* 0x000fe2000fffe03f */
[----:B------:R-:W-:Y:S01]  /*57e70*/  STL.64 [R1+0x640], R24 ;  /* 0x0006401801007387 */ /* 0x000fe20000100a00 */
[----:B------:R0:W-:Y:S03]  /*57e80*/  STL.64 [R1+0x648], R26 ;  /* 0x0006481a01007387 */ /* 0x0001e60000100a00 */
[----:B0-----:R-:W4:Y:S01]  /*57e90*/  LDL.LU.64 R26, [R1+0x4cc8] ;  /* 0x004cc800011a7983 */ /* 0x001f220000300a00 */
[----:B------:R-:W4:Y:S02]  /*57ea0*/  LDL.LU.64 R24, [R1+0x4cc0] ;  /* 0x004cc00001187983 */ /* 0x000f240000300a00 */
[----:B------:R0:W-:Y:S02]  /*57eb0*/  STL.64 [R1+0x4bc8], R10 ;  /* 0x004bc80a01007387 */ /* 0x0001e40000100a00 */
[----:B--2---:R4:W-:Y:S02]  /*57ec0*/  STL.64 [R1+0x4bc0], R8 ;  /* 0x004bc00801007387 */ /* 0x0049e40000100a00 */
[----:B0-----:R-:W-:-:S02]  /*57ed0*/  IMAD.MOV.U32 R10, RZ, RZ, R2 ;  /* 0x000000ffff0a7224 */ /* 0x001fc400078e0002 */
[----:B------:R-:W-:-:S07]  /*57ee0*/  IMAD.MOV.U32 R11, RZ, RZ, R0 ;  /* 0x000000ffff0b7224 */ /* 0x000fce00078e0000 */
[C---:B----4-:R-:W-:Y:S01]  /*57ef0*/  HMMA.16816.F32 R8, R4.reuse, R10, R24 ;  /* 0x0000000a0408723c */ /* 0x050fe20000001818 */
[----:B------:R-:W3:Y:S11]  /*57f00*/  LDL.LU.64 R26, [R1+0x4cb8] ;  /* 0x004cb800011a7983 */ /* 0x000ef60000300a00 */
[----:B------:R-:W-:Y:S11]  /*57f10*/  @!UPT UIADD3 URZ, URZ, URZ, URZ ;  /* 0x0000003f3f3ff290 */ /* 0x000ff6000fffe03f */
[----:B------:R-:W-:Y:S01]  /*57f20*/  STL.64 [R1+0x630], R8 ;  /* 0x0006300801007387 */ /* 0x000fe20000100a00 */
[----:B------:R0:W-:Y:S03]  /*57f30*/  STL.64 [R1+0x638], R10 ;  /* 0x0006380a01007387 */ /* 0x0001e60000100a00 */
[----:B0-----:R-:W2:Y:S01]  /*57f40*/  LDL.64 R10, [R1+0xf8] ;  /* 0x0000f800010a7983 */ /* 0x001ea20000100a00 */
[C---:B---3--:R-:W-:Y:S03]  /*57f50*/  HMMA.16816.F32 R24, R4.reuse, R26, R20 ;  /* 0x0000001a0418723c */ /* 0x048fe60000001814 */
[----:B------:R-:W3:Y:S01]  /*57f60*/  LDL.LU.64 R22, [R1+0x4cb0] ;  /* 0x004cb00001167983 */ /* 0x000ee20000300a00 */
[----:B------:R-:W3:Y:S11]  /*57f70*/  LDL.LU.64 R20, [R1+0x4ca8] ;  /* 0x004ca80001147983 */ /* 0x000ef60000300a00 */
[----:B------:R-:W-:Y:S08]  /*57f80*/  @!UPT UIADD3 URZ, URZ, URZ, URZ ;  /* 0x0000003f3f3ff290 */ /* 0x000ff0000fffe03f */
[----:B------:R-:W-:Y:S01]  /*57f90*/  STL.64 [R1+0x620], R24 ;  /* 0x0006201801007387 */ /* 0x000fe20000100a00 */
[----:B------:R0:W-:Y:S03]  /*57fa0*/  STL.64 [R1+0x628], R26 ;  /* 0x0006281a01007387 */ /* 0x0001e60000100a00 */
[----:B0-----:R-:W3:Y:S02]  /*57fb0*/  LDL.LU.64 R26, [R1+0x4ca0] ;  /* 0x004ca000011a7983 */ /* 0x001ee40000300a00 */
[C---:B---3--:R-:W-:Y:S01]  /*57fc0*/  HMMA.16816.F32 R20, R4.reuse, R26, R20 ;  /* 0x0000001a0414723c */ /* 0x048fe20000001814 */
[----:B------:R-:W-:Y:S11]  /*57fd0*/  IMAD.MOV.U32 R0, RZ, RZ, R27 ;  /* 0x000000ffff007224 */ /* 0x000ff600078e001b */
[----:B------:R-:W-:Y:S11]  /*57fe0*/  @!UPT UIADD3 URZ, URZ, URZ, URZ ;  /* 0x0000003f3f3ff290 */ /* 0x000ff6000fffe03f */
[----:B------:R0:W-:Y:S01]  /*57ff0*/  STL.64 [R1+0x610], R20 ;  /* 0x0006101401007387 */ /* 0x0001e20000100a00 */
[----:B------:R1:W-:Y:S02]  /*58000*/  STL.64 [R1+0x618], R22 ;  /* 0x0006181601007387 */ /* 0x0003e40000100a00 */
[----:B0-----:R-:W-:Y:S01]  /*58010*/  IMAD.MOV.U32 R20, RZ, RZ, R26 ;  /* 0x000000ffff147224 */ /* 0x001fe200078e001a */
[----:B-1----:R-:W3:Y:S01]  /*58020*/  LDL.LU.64 R22, [R1+0x4c98] ;  /* 0x004c980001167983 */ /* 0x002ee20000300a00 */
[----:B------:R-:W4:Y:S02]  /*58030*/  LDL.LU.64 R26, [R1+0x4c90] ;  /* 0x004c9000011a7983 */ /* 0x000f240000300a00 */
[----:B------:R-:W-:Y:S01]  /*58040*/  STL [R1+0x4b90], R0 ;  /* 0x004b900001007387 */ /* 0x000fe20000100800 */
[----:B------:R-:W-:Y:S01]  /*58050*/  STL [R1+0x4b8c], R20 ;  /* 0x004b8c1401007387 */ /* 0x000fe20000100800 */
[C---:B----4-:R-:W-:Y:S03]  /*58060*/  HMMA.16816.F32 R24, R4.reuse, R26, R16 ;  /* 0x0000001a0418723c */ /* 0x050fe60000001810 */
[----:B------:R-:W4:Y:S01]  /*58070*/  LDL.LU.64 R18, [R1+0x4c88] ;  /* 0x004c880001127983 */ /* 0x000f220000300a00 */
[----:B------:R-:W4:Y:S11]  /*58080*/  LDL.LU.64 R16, [R1+0x4c80] ;  /* 0x004c800001107983 */ /* 0x000f360000300a00 */
[----:B------:R-:W-:Y:S08]  /*58090*/  @!UPT UIADD3 URZ, URZ, URZ, URZ ;  /* 0x0000003f3f3ff290 */ /* 0x000ff0000fffe03f */
        /* <DEDUP_REMOVED lines=13> */
[----:B------:R-:W-:Y:S01]  /*58170*/  STL.64 [R1+0x4c00], R14 ;  /* 0x004c000e01007387 */ /* 0x000fe20000100a00 */
[----:B------:R0:W-:Y:S03]  /*58180*/  STL [R1+0x4bf8], R12 ;  /* 0x004bf80c01007387 */ /* 0x0001e60000100800 */
[----:B0-----:R-:W2:Y:S01]  /*58190*/  LDL.LU R12, [R1+0x5c0] ;  /* 0x0005c000010c7983 */ /* 0x001ea20000300800 */
[----:B------:R-:W2:Y:S02]  /*581a0*/  LDL.LU R13, [R1+0x5c4] ;  /* 0x0005c400010d7983 */ /* 0x000ea40000300800 */
[----:B------:R-:W2:Y:S02]  /*581b0*/  LDL.LU R14, [R1+0x5c8] ;  /* 0x0005c800010e7983 */ /* 0x000ea40000300800 */
[----:B------:R-:W2:Y:S01]  /*581c0*/  LDL.LU R15, [R1+0x5cc] ;  /* 0x0005cc00010f7983 */ /* 0x000ea20000300800 */
[----:B------:R-:W-:Y:S01]  /*581d0*/  STL [R1+0x4b94], R21 ;  /* 0x004b941501007387 */ /* 0x000fe20000100800 */
        /* <DEDUP_REMOVED lines=9> */
[----:B------:R0:W-:Y:S02]  /*58270*/  STL [R1+0x4ba8], R16 ;  /* 0x004ba81001007387 */ /* 0x0001e40000100800 */
[----:B------:R1:W-:Y:S01]  /*58280*/  STL [R1+0x4ba4], R17 ;  /* 0x004ba41101007387 */ /* 0x0003e20000100800 */
[----:B----4-:R4:W-:Y:S01]  /*58290*/  STL.64 [R1+0x4be0], R18 ;  /* 0x004be01201007387 */ /* 0x0109e20000100a00 */
[----:B0-----:R-:W3:Y:S02]  /*582a0*/  LDL.LU R16, [R1+0x5d0] ;  /* 0x0005d00001107983 */ /* 0x001ee40000300800 */
[----:B-1----:R-:W3:Y:S01]  /*582b0*/  LDL.LU R17, [R1+0x5d4] ;  /* 0x0005d40001117983 */ /* 0x002ee20000300800 */
[----:B----4-:R-:W3:Y:S01]  /*582c0*/  LDL.LU R18, [R1+0x5d8] ;  /* 0x0005d80001127983 */ /* 0x010ee20000300800 */
[----:B------:R-:W3:Y:S02]  /*582d0*/  LDL.LU R19, [R1+0x5dc] ;  /* 0x0005dc0001137983 */ /* 0x000ee40000300800 */
[----:B--2---:R-:W-:-:S02]  /*582e0*/  IMAD.MOV.U32 R28, RZ, RZ, R26 ;  /* 0x000000ffff1c7224 */ /* 0x004fc400078e001a */
[----:B------:R-:W-:Y:S01]  /*582f0*/  IMAD.MOV.U32 R29, RZ, RZ, R27 ;  /* 0x000000ffff1d7224 */ /* 0x000fe200078e001b */
[C---:B---3--:R-:W-:Y:S11]  /*58300*/  HMMA.16816.F32 R16, R4.reuse, R26, R16 ;  /* 0x0000001a0410723c */ /* 0x048ff60000001810 */
[----:B------:R-:W-:Y:S11]  /*58310*/  @!UPT UIADD3 URZ, URZ, URZ, URZ ;  /* 0x0000003f3f3ff290 */ /* 0x000ff6000fffe03f */
[----:B------:R-:W-:Y:S01]  /*58320*/  @!UPT UIADD3 URZ, URZ, URZ, URZ ;  /* 0x0000003f3f3ff290 */ /* 0x000fe2000fffe03f */
[----:B------:R-:W-:Y:S01]  /*58330*/  STL.64 [R1+0x5d0], R16 ;  /* 0x0005d01001007387 */ /* 0x000fe20000100a00 */
[----:B------:R-:W-:Y:S02]  /*58340*/  STL.64 [R1+0x5d8], R18 ;  /* 0x0005d81201007387 */ /* 0x000fe40000100a00 */
[----:B------:R-:W2:Y:S02]  /*58350*/  LDL.LU R24, [R1+0x390] ;  /* 0x0003900001187983 */ /* 0x000ea40000300800 */
[----:B------:R-:W2:Y:S01]  /*58360*/  LDL.LU R25, [R1+0x394] ;  /* 0x0003940001197983 */ /* 0x000ea20000300800 */
[----:B------:R-:W3:Y:S01]  /*58370*/  LDL.LU R26, [R1+0x398] ;  /* 0x00039800011a7983 */ /* 0x000ee20000300800 */
[----:B------:R-:W3:Y:S01]  /*58380*/  LDL.LU R27, [R1+0x39c] ;  /* 0x00039c00011b7983 */ /* 0x000ee20000300800 */
[C---:B------:R-:W-:Y:S01]  /*58390*/  HMMA.16816.F32 R12, R4.reuse, R10, R12 ;  /* 0x0000000a040c723c */ /* 0x040fe2000000180c */
[----:B------:R-:W-:Y:S01]  /*583a0*/  IMAD.MOV.U32 R20, RZ, RZ, R10 ;  /* 0x000000ffff147224 */ /* 0x000fe200078e000a */
[----:B---3--:R0:W-:Y:S01]  /*583b0*/  STL.64 [R1+0x4c38], R26 ;  /* 0x004c381a01007387 */ /* 0x0081e20000100a00 */
[----:B--2---:R-:W-:Y:S03]  /*583c0*/  STL.64 [R1+0x4c30], R24 ;  /* 0x004c301801007387 */ /* 0x004fe60000100a00 */
[----:B0-----:R-:W2:Y:S11]  /*583d0*/  LDL.64 R26, [R1+0xe8] ;  /* 0x0000e800011a7983 */ /* 0x001eb60000100a00 */
[----:B------:R-:W-:Y:S06]  /*583e0*/  @!UPT UIADD3 URZ, URZ, URZ, URZ ;  /* 0x0000003f3f3ff290 */ /* 0x000fec000fffe03f */
[----:B------:R-:W-:Y:S02]  /*583f0*/  STL.64 [R1+0x5c0], R12 ;  /* 0x0005c00c01007387 */ /* 0x000fe40000100a00 */
[----:B------:R-:W-:Y:S02]  /*58400*/  STL.64 [R1+0x5c8], R14 ;  /* 0x0005c80e01007387 */ /* 0x000fe40000100a00 */
[----:B------:R-:W-:Y:S01]  /*58410*/  STL.64 [R1+0x4c48], R22 ;  /* 0x004c481601007387 */ /* 0x000fe20000100a00 */
[----:B------:R0:W-:Y:S04]  /*58420*/  STL [R1+0x4c40], R20 ;  /* 0x004c401401007387 */ /* 0x0001e80000100800 */
        /* <DEDUP_REMOVED lines=18> */
[----:B--2---:R0:W-:Y:S01]  /*58550*/  STL.64 [R1+0x4bf0], R18 ;  /* 0x004bf01201007387 */ /* 0x0041e20000100a00 */
[----:B----4-:R-:W-:Y:S03]  /*58560*/  STL.64 [R1+0x4be8], R16 ;  /* 0x004be81001007387 */ /* 0x010fe60000100a00 */
[----:B0-----:R-:W2:Y:S01]  /*58570*/  LDL.LU.64 R18, [R1+0x18] ;  /* 0x0000180001127983 */ /* 0x001ea20000300a00 */
[----:B------:R-:W-:Y:S01]  /*58580*/  IMAD.MOV.U32 R2, RZ, RZ, R11 ;  /* 0x000000ffff027224 */ /* 0x000fe200078e000b */
[----:B------:R-:W-:Y:S02]  /*58590*/  HMMA.16816.F32 R20, R4, R26, R20 ;  /* 0x0000001a0414723c */ /* 0x000fe40000001814 */
[----:B--2---:R0:W-:Y:S04]  /*585a0*/  STL.64 [R1+0x4c18], R18 ;  /* 0x004c181201007387 */ /* 0x0041e80000100a00 */
[----:B0-----:R-:W2:Y:S01]  /*585b0*/  LDL.LU.64 R18, [R1+0x28] ;  /* 0x0000280001127983 */ /* 0x001ea20000300a00 */
[----:B------:R-:W4:Y:S02]  /*585c0*/  LDL.LU R8, [R1+0x2d0] ;  /* 0x0002d00001087983 */ /* 0x000f240000300800 */
[----:B------:R-:W4:Y:S02]  /*585d0*/  LDL.LU R9, [R1+0x2d4] ;  /* 0x0002d40001097983 */ /* 0x000f240000300800 */
[----:B------:R-:W2:Y:S01]  /*585e0*/  LDL.LU R10, [R1+0x2d8] ;  /* 0x0002d800010a7983 */ /* 0x000ea20000300800 */
[----:B------:R-:W2:Y:S01]  /*585f0*/  LDL.LU R11, [R1+0x2dc] ;  /* 0x0002dc00010b7983 */ /* 0x000ea20000300800 */
[----:B------:R-:W-:-:S03]  /*58600*/  IMAD.MOV.U32 R0, RZ, RZ, R27 ;  /* 0x000000ffff007224 */ /* 0x000fc600078e001b */
[----:B--2---:R0:W-:Y:S01]  /*58610*/  STL.64 [R1+0x4bd8], R10 ;  /* 0x004bd80a01007387 */ /* 0x0041e20000100a00 */
[----:B----4-:R-:W-:Y:S03]  /*58620*/  STL.64 [R1+0x4bd0], R8 ;  /* 0x004bd00801007387 */ /* 0x010fe60000100a00 */
[----:B0-----:R-:W2:Y:S03]  /*58630*/  LDL.LU.64 R10, [R1+0x8] ;  /* 0x00000800010a7983 */ /* 0x001ea60000300a00 */
[----:B------:R0:W-:Y:S02]  /*58640*/  STL.64 [R1+0x5b0], R20 ;  /* 0x0005b01401007387 */ /* 0x0001e40000100a00 */
[----:B------:R1:W-:Y:S02]  /*58650*/  STL.64 [R1+0x5b8], R22 ;  /* 0x0005b81601007387 */ /* 0x0003e40000100a00 */
[----:B0-----:R-:W-:Y:S01]  /*58660*/  IMAD.MOV.U32 R21, RZ, RZ, R26 ;  /* 0x000000ffff157224 */ /* 0x001fe200078e001a */
[----:B-1----:R-:W4:Y:S01]  /*58670*/  LDL.LU.64 R22, [R1+0x4c48] ;  /* 0x004c480001167983 */ /* 0x002f220000300a00 */
[----:B------:R-:W2:Y:S02]  /*58680*/  LDL.LU R20, [R1+0x4c40] ;  /* 0x004c400001147983 */ /* 0x000ea40000300800 */
[----:B------:R-:W4:Y:S02]  /*58690*/  LDL.LU.64 R26, [R1+0x4c38] ;  /* 0x004c3800011a7983 */ /* 0x000f240000300a00 */
[----:B------:R-:W4:Y:S02]  /*586a0*/  LDL.LU.64 R24, [R1+0x4c30] ;  /* 0x004c300001187983 */ /* 0x000f240000300a00 */
[----:B----4-:R-:W-:Y:S01]  /*586b0*/  HMMA.16816.F32 R4, R4, R22, R24 ;  /* 0x000000160404723c */ /* 0x010fe20000001818 */
[----:B------:R-:W3:Y:S01]  /*586c0*/  LDL.LU.64 R26, [R1+0x4c28] ;  /* 0x004c2800011a7983 */ /* 0x000ee20000300a00 */
[----:B------:R-:W3:Y:S02]  /*586d0*/  LDL.LU.64 R24, [R1+0x4c20] ;  /* 0x004c200001187983 */ /* 0x000ee40000300a00 */
[----:B------:R0:W-:Y:S02]  /*586e0*/  STL.64 [R1+0x4ac0], R22 ;  /* 0x004ac01601007387 */ /* 0x0001e40000100a00 */
[----:B--2---:R1:W-:Y:S02]  /*586f0*/  STL.64 [R1+0x4b98], R20 ;  /* 0x004b981401007387 */ /* 0x0043e40000100a00 */
[----:B0-----:R-:W-:Y:S11]  /*58700*/  IMAD.MOV.U32 R23, RZ, RZ, R3 ;  /* 0x000000ffff177224 */ /* 0x001ff600078e0003 */
[----:B------:R-:W-:Y:S04]  /*58710*/  @!UPT UIADD3 URZ, URZ, URZ, URZ ;  /* 0x0000003f3f3ff290 */ /* 0x000fe8000fffe03f */
[----:B------:R0:W-:Y:S01]  /*58720*/  STL.64 [R1+0x390], R4 ;  /* 0x0003900401007387 */ /* 0x0001e20000100a00 */
[----:B------:R2:W-:Y:S02]  /*58730*/  STL.64 [R1+0x398], R6 ;  /* 0x0003980601007387 */ /* 0x0005e40000100a00 */
[----:B-1----:R-:W4:Y:S02]  /*58740*/  LDL.LU R20, [R1+0x2e0] ;  /* 0x0002e00001147983 */ /* 0x002f240000300800 */
[----:B------:R-:W4:Y:S01]  /*58750*/  LDL.LU R21, [R1+0x2e4] ;  /* 0x0002e40001157983 */ /* 0x000f220000300800 */
[----:B------:R-:W4:Y:S01]  /*58760*/  LDL.LU R22, [R1+0x2e8] ;  /* 0x0002e80001167983 */ /* 0x000f220000300800 */
[----:B0-----:R-:W-:-:S03]  /*58770*/  IMAD.MOV.U32 R5, RZ, RZ, R18 ;  /* 0x000000ffff057224 */ /* 0x001fc600078e0012 */
[----:B--2---:R-:W2:Y:S01]  /*58780*/  LDL R7, [R1+0x978] ;  /* 0x0009780001077983 */ /* 0x004ea20000100800 */
[----:B------:R-:W-:Y:S01]  /*58790*/  IMAD.MOV.U32 R4, RZ, RZ, R19 ;  /* 0x000000ffff047224 */ /* 0x000fe200078e0013 */
[C---:B---3--:R-:W-:Y:S02]  /*587a0*/  HMMA.16816.F32 R12, R24.reuse, R18, R12 ;  /* 0x00000012180c723c */ /* 0x048fe4000000180c */
[----:B------:R-:W3:Y:S11]  /*587b0*/  LDL.LU.64 R18, [R1+0x4c18] ;  /* 0x004c180001127983 */ /* 0x000ef60000300a00 */
[----:B------:R-:W-:Y:S10]  /*587c0*/  @!UPT UIADD3 URZ, URZ, URZ, URZ ;  /* 0x0000003f3f3ff290 */ /* 0x000ff4000fffe03f */
[----:B------:R-:W-:Y:S01]  /*587d0*/  STL.64 [R1+0x310], R12 ;  /* 0x0003100c01007387 */ /* 0x000fe20000100a00 */
[----:B------:R0:W-:Y:S02]  /*587e0*/  STL [R1+0x318], R14 ;  /* 0x0003180e01007387 */ /* 0x0001e40000100800 */
[----:B------:R-:W-:Y:S02]  /*587f0*/  IMAD.MOV.U32 R3, RZ, RZ, R15 ;  /* 0x000000ffff037224 */ /* 0x000fe400078e000f */
[----:B0-----:R-:W2:Y:S01]  /*58800*/  LDL.LU.64 R14, [R1+0x4c10] ;  /* 0x004c1000010e7983 */ /* 0x001ea20000300a00 */
[----:B------:R-:W2:Y:S02]  /*58810*/  LDL.LU.64 R12, [R1+0x4c08] ;  /* 0x004c0800010c7983 */ /* 0x000ea40000300a00 */
[----:B------:R-:W-:Y:S02]  /*58820*/  STL [R1+0x4288], R3 ;  /* 0x0042880301007387 */ /* 0x000fe40000100800 */
        /* <DEDUP_REMOVED lines=8> */
[----:B------:R-:W3:Y:S02]  /*588b0*/  LDL.LU R12, [R1+0x4bf8] ;  /* 0x004bf800010c7983 */ /* 0x000ee40000300800 */
[----:B------:R-:W2:Y:S02]  /*588c0*/  LDL.LU.64 R18, [R1+0x4bf0] ;  /* 0x004bf00001127983 */ /* 0x000ea40000300a00 */
[----:B------:R-:W2:Y:S01]  /*588d0*/  LDL.LU.64 R16, [R1+0x4be8] ;  /* 0x004be80001107983 */ /* 0x000ea20000300a00 */
[----:B------:R-:W-:Y:S01]  /*588e0*/  STL.64 [R1+0x4bb8], R6 ;  /* 0x004bb80601007387 */ /* 0x000fe20000100a00 */
[----:B------:R0:W-:Y:S03]  /*588f0*/  STL.64 [R1+0x4bb0], R4 ;  /* 0x004bb00401007387 */ /* 0x0001e60000100a00 */
[----:B0-----:R-:W3:Y:S01]  /*58900*/  LDL.LU R4, [R1+0x2c0] ;  /* 0x0002c00001047983 */ /* 0x001ee20000300800 */
[----:B------:R-:W3:Y:S02]  /*58910*/  LDL.LU R5, [R1+0x2c4] ;  /* 0x0002c40001057983 */ /* 0x000ee40000300800 */
[----:B------:R-:W3:Y:S02]  /*58920*/  LDL.LU R6, [R1+0x2c8] ;  /* 0x0002c80001067983 */ /* 0x000ee40000300800 */
[----:B------:R-:W3:Y:S01]  /*58930*/  LDL.LU R7, [R1+0x2cc] ;  /* 0x0002cc0001077983 */ /* 0x000ee20000300800 */
[C---:B--2---:R-:W-:Y:S11]  /*58940*/  HMMA.16816.F32 R16, R24.reuse, R10, R16 ;  /* 0x0000000a1810723c */ /* 0x044ff60000001810 */
        /* <DEDUP_REMOVED lines=8> */
[----:B------:R-:W2:Y:S01]  /*589d0*/  LDL.LU.64 R8, [R1+0x4bd0] ;  /* 0x004bd00001087983 */ /* 0x000ea20000300a00 */
[C---:B----4-:R-:W-:Y:S08]  /*589e0*/  HMMA.16816.F32 R20, R24.reuse, R18, R20 ;  /* 0x000000121814723c */ /* 0x050ff00000001814 */
[C---:B--2---:R-:W-:Y:S11]  /*589f0*/  HMMA.16816.F32 R8, R24.reuse, R14, R8 ;  /* 0x0000000e1808723c */ /* 0x044ff60000001808 */
[----:B------:R-:W-:Y:S04]  /*58a00*/  @!UPT UIADD3 URZ, URZ, URZ, URZ ;  /* 0x0000003f3f3ff290 */ /* 0x000fe8000fffe03f */
[----:B------:R0:W-:Y:S01]  /*58a10*/  STL [R1+0x2e0], R20 ;  /* 0x0002e01401007387 */ /* 0x0001e20000100800 */
[----:B------:R1:W-:Y:S02]  /*58a20*/  STL.64 [R1+0x2e8], R22 ;  /* 0x0002e81601007387 */ /* 0x0003e40000100a00 */
[----:B------:R-:W-:Y:S01]  /*58a30*/  IMAD.MOV.U32 R3, RZ, RZ, R21 ;  /* 0x000000ffff037224 */ /* 0x000fe200078e0015 */
[----:B0-----:R-:W2:Y:S01]  /*58a40*/  LDL.LU R20, [R1+0x2b0] ;  /* 0x0002b00001147983 */ /* 0x001ea20000300800 */
[----:B------:R-:W2:Y:S02]  /*58a50*/  LDL.LU R21, [R1+0x2b4] ;  /* 0x0002b40001157983 */ /* 0x000ea40000300800 */
[----:B-1----:R-:W2:Y:S02]  /*58a60*/  LDL.LU R22, [R1+0x2b8] ;  /* 0x0002b80001167983 */ /* 0x002ea40000300800 */
[----:B------:R-:W2:Y:S01]  /*58a70*/  LDL.LU R23, [R1+0x2bc] ;  /* 0x0002bc0001177983 */ /* 0x000ea20000300800 */
[----:B------:R-:W-:Y:S01]  /*58a80*/  STL.64 [R1+0x4b78], R18 ;  /* 0x004b781201007387 */ /* 0x000fe20000100a00 */
[----:B------:R-:W-:Y:S02]  /*58a90*/  STL [R1+0x4368], R3 ;  /* 0x0043680301007387 */ /* 0x000fe40000100800 */
[----:B------:R-:W-:Y:S02]  /*58aa0*/  STL.64 [R1+0x2d0], R8 ;  /* 0x0002d00801007387 */ /* 0x000fe40000100a00 */
[----:B------:R0:W-:Y:S02]  /*58ab0*/  STL.64 [R1+0x2d8], R10 ;  /* 0x0002d80a01007387 */ /* 0x0001e40000100a00 */
[----:B0-----:R-:W4:Y:S01]  /*58ac0*/  LDL.LU.64 R10, [R1+0x4bc8] ;  /* 0x004bc800010a7983 */ /* 0x001f220000300a00 */
[----:B------:R-:W2:Y:S02]  /*58ad0*/  LDL.LU.64 R8, [R1+0x4bc0] ;  /* 0x004bc00001087983 */ /* 0x000ea40000300a00 */
[----:B------:R-:W-:Y:S02]  /*58ae0*/  STL.64 [R1+0x4b48], R14 ;  /* 0x004b480e01007387 */ /* 0x000fe40000100a00 */
[----:B---3--:R-:W-:Y:S01]  /*58af0*/  STL [R1+0x4b40], R12 ;  /* 0x004b400c01007387 */ /* 0x008fe20000100800 */
[----:B----4-:R-:W-:Y:S11]  /*58b00*/  HMMA.16816.F32 R4, R24, R10, R4 ;  /* 0x0000000a1804723c */ /* 0x010ff60000001804 */
[----:B------:R-:W-:Y:S11]  /*58b10*/  @!UPT UIADD3 URZ, URZ, URZ, URZ ;  /* 0x0000003f3f3ff290 */ /* 0x000ff6000fffe03f */
[----:B------:R-:W-:Y:S01]  /*58b20*/  @!UPT UIADD3 URZ, URZ, URZ, URZ ;  /* 0x0000003f3f3ff290 */ /* 0x000fe2000fffe03f */
[----:B------:R-:W-:Y:S01]  /*58b30*/  STL.64 [R1+0x2c0], R4 ;  /* 0x0002c00401007387 */ /* 0x000fe20000100a00 */
[----:B------:R0:W-:Y:S03]  /*58b40*/  STL.64 [R1+0x2c8], R6 ;  /* 0x0002c80601007387 */ /* 0x0001e60000100a00 */
[----:B0-----:R-:W3:Y:S01]  /*58b50*/  LDL.LU.64 R6, [R1+0x4bb8] ;  /* 0x004bb80001067983 */ /* 0x001ee20000300a00 */
[----:B------:R-:W4:Y:S02]  /*58b60*/  LDL.LU.64 R4, [R1+0x4bb0] ;  /* 0x004bb00001047983 */ /* 0x000f240000300a00 */
[----:B------:R-:W-:Y:S02]  /*58b70*/  STL.64 [R1+0x4a40], R10 ;  /* 0x004a400a01007387 */ /* 0x000fe40000100a00 */
[----:B--2---:R0:W-:Y:S02]  /*58b80*/  STL.64 [R1+0x4a38], R8 ;  /* 0x004a380801007387 */ /* 0x0041e40000100a00 */
        /* <DEDUP_REMOVED lines=10> */
[----:B--2---:R0:W-:Y:S01]  /*58c30*/  STL.64 [R1+0x4a60], R10 ;  /* 0x004a600a01007387 */ /* 0x0041e20000100a00 */
[----:B------:R-:W-:Y:S02]  /*58c40*/  STL.64 [R1+0x4a58], R8 ;  /* 0x004a580801007387 */ /* 0x000fe40000100a00 */
[----:B0-----:R-:W-:-:S02]  /*58c50*/  IMAD.MOV.U32 R10, RZ, RZ, R16 ;  /* 0x000000ffff0a7224 */ /* 0x001fc400078e0010 */
[----:B------:R-:W-:Y:S01]  /*58c60*/  IMAD.MOV.U32 R11, RZ, RZ, R17 ;  /* 0x000000ffff0b7224 */ /* 0x000fe200078e0011 */
[----:B------:R-:W2:Y:S01]  /*58c70*/  LDL.LU R16, [R1+0x4ba8] ;  /* 0x004ba80001107983 */ /* 0x000ea20000300800 */
[----:B------:R-:W2:Y:S03]  /*58c80*/  LDL.LU R17, [R1+0x4ba4] ;  /* 0x004ba40001117983 */ /* 0x000ea60000300800 */
[----:B------:R0:W-:Y:S02]  /*58c90*/  STL.64 [R1+0x4a78], R10 ;  /* 0x004a780a01007387 */ /* 0x0001e40000100a00 */
[----:B0-----:R-:W-:Y:S02]  /*58ca0*/  IMAD.MOV.U32 R10, RZ, RZ, R13 ;  /* 0x000000ffff0a7224 */ /* 0x001fe400078e000d */
[----:B---3--:R-:W-:Y:S01]  /*58cb0*/  IMAD.MOV.U32 R11, RZ, RZ, R6 ;  /* 0x000000ffff0b7224 */ /* 0x008fe200078e0006 */
[----:B------:R-:W3:Y:S04]  /*58cc0*/  LDL.LU R13, [R1+0x4ba0] ;  /* 0x004ba000010d7983 */ /* 0x000ee80000300800 */
[----:B------:R4:W-:Y:S02]  /*58cd0*/  STL.64 [R1+0x4a90], R10 ;  /* 0x004a900a01007387 */ /* 0x0009e40000100a00 */
[----:B----4-:R-:W-:-:S02]  /*58ce0*/  IMAD.MOV.U32 R10, RZ, RZ, R5 ;  /* 0x000000ffff0a7224 */ /* 0x010fc400078e0005 */
[----:B------:R-:W-:-:S05]  /*58cf0*/  IMAD.MOV.U32 R11, RZ, RZ, R4 ;  /* 0x000000ffff0b7224 */ /* 0x000fca00078e0004 */
[----:B------:R0:W-:Y:S04]  /*58d00*/  STL.64 [R1+0x4ab8], R10 ;  /* 0x004ab80a01007387 */ /* 0x0001e80000100a00 */
[----:B0-----:R-:W4:Y:S02]  /*58d10*/  LDL.LU.64 R10, [R1+0x38] ;  /* 0x00003800010a7983 */ /* 0x001f240000300a00 */
[----:B----4-:R-:W-:Y:S11]  /*58d20*/  HMMA.16816.F32 R20, R24, R10, R20 ;  /* 0x0000000a1814723c */ /* 0x010ff60000001814 */
[----:B------:R-:W-:Y:S11]  /*58d30*/  @!UPT UIADD3 URZ, URZ, URZ, URZ ;  /* 0x0000003f3f3ff290 */ /* 0x000ff6000fffe03f */
[----:B------:R-:W-:Y:S01]  /*58d40*/  @!UPT UIADD3 URZ, URZ, URZ, URZ ;  /* 0x0000003f3f3ff290 */ /* 0x000fe2000fffe03f */
[----:B------:R0:W-:Y:S01]  /*58d50*/  STL.64 [R1+0x2b0], R20 ;  /* 0x0002b01401007387 */ /* 0x0001e20000100a00 */
[----:B------:R1:W-:Y:S03]  /*58d60*/  STL.64 [R1+0x2b8], R22 ;  /* 0x0002b81601007387 */ /* 0x0003e60000100a00 */
[----:B0-----:R-:W4:Y:S01]  /*58d70*/  LDL.LU.64 R20, [R1+0x4b98] ;  /* 0x004b980001147983 */ /* 0x001f220000300a00 */
[----:B------:R-:W-:Y:S02]  /*58d80*/  IMAD.MOV.U32 R5, RZ, RZ, R10 ;  /* 0x000000ffff057224 */ /* 0x000fe400078e000a */
[----:B------:R-:W-:Y:S02]  /*58d90*/  IMAD.MOV.U32 R4, RZ, RZ, R11 ;  /* 0x000000ffff047224 */ /* 0x000fe400078e000b */
[----:B-1----:R-:W-:Y:S01]  /*58da0*/  IMAD.MOV.U32 R23, RZ, RZ, R0 ;  /* 0x000000ffff177224 */ /* 0x002fe200078e0000 */
[----:B------:R-:W-:Y:S02]  /*58db0*/  STL [R1+0x4b70], R7 ;  /* 0x004b700701007387 */ /* 0x000fe40000100800 */
[----:B------:R-:W-:Y:S02]  /*58dc0*/  STL.64 [R1+0x4b68], R4 ;  /* 0x004b680401007387 */ /* 0x000fe40000100a00 */
[----:B----4-:R-:W-:-:S02]  /*58dd0*/  IMAD.MOV.U32 R22, RZ, RZ, R21 ;  /* 0x000000ffff167224 */ /* 0x010fc400078e0015 */
[----:B------:R-:W4:Y:S01]  /*58de0*/  LDL.LU R21, [R1+0x4b94] ;  /* 0x004b940001157983 */ /* 0x000f220000300800 */
[----:B------:R-:W2:Y:S02]  /*58df0*/  LDL.LU R0, [R1+0x4b90] ;  /* 0x004b900001007983 */ /* 0x000ea40000300800 */
[----:B------:R0:W-:Y:S02]  /*58e00*/  STL.64 [R1+0x4ad8], R22 ;  /* 0x004ad81601007387 */ /* 0x0001e40000100a00 */
[----:B------:R-:W2:Y:S01]  /*58e10*/  LDL.LU R8, [R1+0xa0] ;  /* 0x0000a00001087983 */ /* 0x000ea20000300800 */
[----:B------:R-:W2:Y:S01]  /*58e20*/  LDL.LU R9, [R1+0xa4] ;  /* 0x0000a40001097983 */ /* 0x000ea20000300800 */
[----:B------:R-:W2:Y:S02]  /*58e30*/  LDL.LU R10, [R1+0xa8] ;  /* 0x0000a800010a7983 */ /* 0x000ea40000300800 */
[----:B------:R-:W2:Y:S02]  /*58e40*/  LDL.LU R11, [R1+0xac] ;  /* 0x0000ac00010b7983 */ /* 0x000ea40000300800 */
        /* <DEDUP_REMOVED lines=10> */
[----:B------:R-:W2:Y:S02]  /*58ef0*/  LDL.LU R11, [R1+0x23c] ;  /* 0x00023c00010b7983 */ /* 0x000ea40000300800 */
[----:B------:R-:W-:-:S02]  /*58f00*/  IMAD.MOV.U32 R22, RZ, RZ, R28 ;  /* 0x000000ffff167224 */ /* 0x000fc400078e001c */
        /* <DEDUP_REMOVED lines=12> */
[----:B------:R-:W4:Y:S01]  /*58fd0*/  LDL.LU R16, [R1+0x2a0] ;  /* 0x0002a00001107983 */ /* 0x000f220000300800 */
[----:B------:R-:W4:Y:S02]  /*58fe0*/  LDL.LU R17, [R1+0x2a4] ;  /* 0x0002a40001117983 */ /* 0x000f240000300800 */
[----:B------:R-:W4:Y:S02]  /*58ff0*/  LDL.LU R18, [R1+0x2a8] ;  /* 0x0002a80001127983 */ /* 0x000f240000300800 */
[----:B------:R-:W4:Y:S01]  /*59000*/  LDL.LU R19, [R1+0x2ac] ;  /* 0x0002ac0001137983 */ /* 0x000f220000300800 */
[----:B------:R-:W4:Y:S01]  /*59010*/  LDL.LU.64 R6, [R1+0x158] ;  /* 0x0001580001067983 */ /* 0x000f220000300a00 */
[----:B------:R3:W-:Y:S02]  /*59020*/  STL.64 [R1+0x4b20], R22 ;  /* 0x004b201601007387 */ /* 0x0007e40000100a00 */
[----:B---3--:R-:W-:Y:S01]  /*59030*/  IMAD.MOV.U32 R23, RZ, RZ, R13 ;  /* 0x000000ffff177224 */ /* 0x008fe200078e000d */
[----:B--2---:R-:W-:Y:S01]  /*59040*/  STL.64 [R1+0x4b00], R10 ;  /* 0x004b000a01007387 */ /* 0x004fe20000100a00 */
[----:B------:R0:W-:Y:S03]  /*59050*/  STL.64 [R1+0x4af8], R8 ;  /* 0x004af80801007387 */ /* 0x0001e60000100a00 */
        /* <DEDUP_REMOVED lines=8> */
[----:B----4-:R-:W-:Y:S01]  /*590e0*/  IMAD.MOV.U32 R22, RZ, RZ, R21 ;  /* 0x000000ffff167224 */ /* 0x010fe200078e0015 */
[----:B--2---:R-:W-:Y:S01]  /*590f0*/  STL.64 [R1+0x4b58], R14 ;  /* 0x004b580e01007387 */ /* 0x004fe20000100a00 */
[----:B------:R-:W-:Y:S03]  /*59100*/  STL.64 [R1+0x4b50], R12 ;  /* 0x004b500c01007387 */ /* 0x000fe60000100a00 */
[----:B------:R0:W-:Y:S02]  /*59110*/  STL.64 [R1+0x4b38], R22 ;  /* 0x004b381601007387 */ /* 0x0001e40000100a00 */
[----:B0-----:R-:W2:Y:S01]  /*59120*/  LDL.LU.64 R22, [R1+0x138] ;  /* 0x0001380001167983 */ /* 0x001ea20000300a00 */
[----:B------:R-:W-:Y:S01]  /*59130*/  IMAD.MOV.U32 R14, RZ, RZ, R20 ;  /* 0x000000ffff0e7224 */ /* 0x000fe200078e0014 */
[----:B------:R-:W-:Y:S02]  /*59140*/  HMMA.16816.F32 R16, R24, R6, R16 ;  /* 0x000000061810723c */ /* 0x000fe40000001810 */
        /* <DEDUP_REMOVED lines=21> */
[----:B------:R-:W-:-:S02]  /*592a0*/  IMAD.MOV.U32 R6, RZ, RZ, R7 ;  /* 0x000000ffff067224 */ /* 0x000fc400078e0007 */
[----:B------:R-:W2:Y:S02]  /*592b0*/  LDL.LU R7, [R1+0x4b70] ;  /* 0x004b700001077983 */ /* 0x000ea40000300800 */
[----:B------:R-:W3:Y:S01]  /*592c0*/  LDL.LU.64 R4, [R1+0x4b68] ;  /* 0x004b680001047983 */ /* 0x000ee20000300a00 */
[----:B--2---:R-:W-:Y:S01]  /*592d0*/  STL.64 [R1+0x4a70], R6 ;  /* 0x004a700601007387 */ /* 0x004fe20000100a00 */
[----:B---3--:R0:W-:Y:S03]  /*592e0*/  STL.64 [R1+0x4a68], R4 ;  /* 0x004a680401007387 */ /* 0x0081e60000100a00 */
[----:B0-----:R-:W2:Y:S01]  /*592f0*/  LDL.LU R4, [R1+0x70] ;  /* 0x0000700001047983 */ /* 0x001ea20000300800 */
[----:B------:R-:W2:Y:S02]  /*59300*/  LDL.LU R5, [R1+0x74] ;  /* 0x0000740001057983 */ /* 0x000ea40000300800 */
[----:B------:R-:W3:Y:S02]  /*59310*/  LDL.LU R6, [R1+0x78] ;  /* 0x0000780001067983 */ /* 0x000ee40000300800 */
[----:B------:R-:W3:Y:S02]  /*59320*/  LDL.LU R7, [R1+0x7c] ;  /* 0x00007c0001077983 */ /* 0x000ee40000300800 */
[----:B------:R-:W-:-:S07]  /*59330*/  IMAD.MOV.U32 R15, RZ, RZ, R0 ;  /* 0x000000ffff0f7224 */ /* 0x000fce00078e0000 */
[C---:B------:R-:W-:Y:S01]  /*59340*/  HMMA.16816.F32 R12, R24.reuse, R14, R20 ;  /* 0x0000000e180c723c */ /* 0x040fe20000001814 */
        /* <DEDUP_REMOVED lines=17> */
[C---:B---3--:R-:W-:Y:S01]  /*59460*/  HMMA.16816.F32 R12, R24.reuse, R22, R12 ;  /* 0x00000016180c723c */ /* 0x048fe2000000180c */
[----:B------:R-:W-:Y:S11]  /*59470*/  IMAD.MOV.U32 R17, RZ, RZ, R23 ;  /* 0x000000ffff117224 */ /* 0x000ff600078e0017 */
[----:B------:R-:W-:Y:S11]  /*59480*/  @!UPT UIADD3 URZ, URZ, URZ, URZ ;  /* 0x0000003f3f3ff290 */ /* 0x000ff6000fffe03f */
[----:B------:R0:W-:Y:S01]  /*59490*/  STL.64 [R1+0x280], R12 ;  /* 0x0002800c01007387 */ /* 0x0001e20000100a00 */
[----:B------:R1:W-:Y:S02]  /*594a0*/  STL.64 [R1+0x288], R14 ;  /* 0x0002880e01007387 */ /* 0x0003e40000100a00 */
[----:B0-----:R-:W-:Y:S01]  /*594b0*/  IMAD.MOV.U32 R13, RZ, RZ, R22 ;  /* 0x000000ffff0d7224 */ /* 0x001fe200078e0016 */
[----:B-1----:R-:W3:Y:S01]  /*594c0*/  LDL.LU.64 R14, [R1+0x4b48] ;  /* 0x004b4800010e7983 */ /* 0x002ee20000300a00 */
[----:B------:R-:W2:Y:S02]  /*594d0*/  LDL.LU R12, [R1+0x4b40] ;  /* 0x004b4000010c7983 */ /* 0x000ea40000300800 */
        /* <DEDUP_REMOVED lines=36> */
[----:B--2---:R-:W-:Y:S02]  /*59720*/  HMMA.16816.F32 R24, R24, R22, R8 ;  /* 0x000000161818723c */ /* 0x004fe40000001808 */
[----:B------:R-:W2:Y:S01]  /*59730*/  LDL.LU.64 R10, [R1+0x4ab8] ;  /* 0x004ab800010a7983 */ /* 0x000ea20000300a00 */
[----:B------:R-:W2:Y:S02]  /*59740*/  LDL.LU.64 R22, [R1+0x4ab0] ;  /* 0x004ab00001167983 */ /* 0x000ea40000300a00 */
[----:B------:R-:W2:Y:S11]  /*59750*/  LDL.LU.64 R20, [R1+0x4aa8] ;  /* 0x004aa80001147983 */ /* 0x000eb60000300a00 */
[----:B------:R-:W-:Y:S07]  /*59760*/  @!UPT UIADD3 URZ, URZ, URZ, URZ ;  /* 0x0000003f3f3ff290 */ /* 0x000fee000fffe03f */
[----:B------:R0:W-:Y:S01]  /*59770*/  STL.64 [R1+0xa0], R24 ;  /* 0x0000a01801007387 */ /* 0x0001e20000100a00 */
[----:B------:R-:W-:Y:S03]  /*59780*/  STL.64 [R1+0xa8], R26 ;  /* 0x0000a81a01007387 */ /* 0x000fe60000100a00 */
[----:B0-----:R-:W3:Y:S01]  /*59790*/  LDL.LU R24, [R1+0x40] ;  /* 0x0000400001187983 */ /* 0x001ee20000300800 */
[----:B------:R-:W3:Y:S01]  /*597a0*/  LDL.LU R25, [R1+0x44] ;  /* 0x0000440001197983 */ /* 0x000ee20000300800 */
        /* <DEDUP_REMOVED lines=34> */
[----:B0-----:R-:W3:Y:S01]  /*599d0*/  LDL.LU.64 R10, [R1+0x4a40] ;  /* 0x004a4000010a7983 */ /* 0x001ee20000300a00 */
[----:B------:R-:W-:Y:S02]  /*599e0*/  IMAD.MOV.U32 R26, RZ, RZ, R29 ;  /* 0x000000ffff1a7224 */ /* 0x000fe400078e001d */
[----:B------:R-:W-:Y:S02]  /*599f0*/  IMAD.MOV.U32 R27, RZ, RZ, R28 ;  /* 0x000000ffff1b7224 */ /* 0x000fe400078e001c */
[----:B------:R-:W4:Y:S05]  /*59a00*/  LDL.LU.64 R8, [R1+0x4a38] ;  /* 0x004a380001087983 */ /* 0x000f2a0000300a00 */
[----:B---3--:R-:W-:Y:S11]  /*59a10*/  HMMA.16816.F32 R24, R20, R10, R24 ;  /* 0x0000000a1418723c */ /* 0x008ff60000001818 */
[----:B------:R-:W-:Y:S11]  /*59a20*/  @!UPT UIADD3 URZ, URZ, URZ, URZ ;  /* 0x0000003f3f3ff290 */ /* 0x000ff6000fffe03f */
[----:B------:R-:W-:Y:S01]  /*59a30*/  @!UPT UIADD3 URZ, URZ, URZ, URZ ;  /* 0x0000003f3f3ff290 */ /* 0x000fe2000fffe03f */
[----:B------:R-:W-:Y:S01]  /*59a40*/  STL.64 [R1+0x40], R24 ;  /* 0x0000401801007387 */ /* 0x000fe20000100a00 */
[----:B------:R-:W-:Y:S02]  /*59a50*/  STL.64 [R1+0x48], R26 ;  /* 0x0000481a01007387 */ /* 0x000fe40000100a00 */
[----:B------:R-:W0:Y:S02]  /*59a60*/  LDSM.16.MT88.4 R24, [R2+0x8000] ;  /* 0x008000000218783b */ /* 0x000e240000004200 */
[----:B0-----:R-:W-:Y:S02]  /*59a70*/  STL.64 [R1+0x4980], R26 ;  /* 0x0049801a01007387 */ /* 0x001fe40000100a00 */
[----:B------:R-:W-:Y:S02]  /*59a80*/  STL.64 [R1+0x4978], R24 ;  /* 0x0049781801007387 */ /* 0x000fe40000100a00 */
[----:B--2---:R-:W0:Y:S02]  /*59a90*/  LDSM.16.M88.4 R24, [R7+0x10080] ;  /* 0x010080000718783b */ /* 0x004e240000000200 */
[----:B0-----:R-:W-:Y:S02]  /*59aa0*/  STL.64 [R1+0x20], R24 ;  /* 0x0000201801007387 */ /* 0x001fe40000100a00 */
[----:B------:R-:W-:Y:S02]  /*59ab0*/  STL.64 [R1+0x28], R26 ;  /* 0x0000281a01007387 */ /* 0x000fe40000100a00 */
[----:B------:R-:W0:Y:S02]  /*59ac0*/  LDSM.16.M88.4 R24, [R7+0x11080] ;  /* 0x011080000718783b */ /* 0x000e240000000200 */
[----:B0-----:R-:W-:Y:S02]  /*59ad0*/  STL.64 [R1+0x10], R24 ;  /* 0x0000101801007387 */ /* 0x001fe40000100a00 */
[----:B------:R-:W-:Y:S02]  /*59ae0*/  STL.64 [R1+0x18], R26 ;  /* 0x0000181a01007387 */ /* 0x000fe40000100a00 */
[----:B------:R-:W0:Y:S02]  /*59af0*/  LDSM.16.M88.4 R24, [R7+0x12080] ;  /* 0x012080000718783b */ /* 0x000e240000000200 */
[----:B0-----:R-:W-:Y:S02]  /*59b00*/  STL.64 [R1], R24 ;  /* 0x0000001801007387 */ /* 0x001fe40000100a00 */
[----:B------:R-:W-:-:S02]  /*59b10*/  IMAD.MOV.U32 R29, RZ, RZ, R26 ;  /* 0x000000ffff1d7224 */ /* 0x000fc400078e001a */
[----:B------:R0:W-:Y:S02]  /*59b20*/  STL.64 [R1+0x8], R26 ;  /* 0x0000081a01007387 */ /* 0x0001e40000100a00 */
[----:B------:R-:W-:Y:S02]  /*59b30*/  IMAD.MOV.U32 R28, RZ, RZ, R27 ;  /* 0x000000ffff1c7224 */ /* 0x000fe400078e001b */
[----:B0-----:R-:W-:Y:S02]  /*59b40*/  IMAD.MOV.U32 R26, RZ, RZ, R13 ;  /* 0x000000ffff1a7224 */ /* 0x001fe400078e000d */
[----:B------:R-:W-:Y:S01]  /*59b50*/  IMAD.MOV.U32 R27, RZ, RZ, R17 ;  /* 0x000000ffff1b7224 */ /* 0x000fe200078e0011 */
[----:B------:R-:W2:Y:S04]  /*59b60*/  LDL.LU R13, [R1+0x4a30] ;  /* 0x004a3000010d7983 */ /* 0x000ea80000300800 */
[----:B------:R0:W-:Y:S02]  /*59b70*/  STL.64 [R1+0x4a08], R26 ;  /* 0x004a081a01007387 */ /* 0x0001e40000100a00 */
[----:B0-----:R-:W-:-:S02]  /*59b80*/  IMAD.MOV.U32 R26, RZ, RZ, R16 ;  /* 0x000000ffff1a7224 */ /* 0x001fc400078e0010 */
[----:B------:R-:W0:Y:S01]  /*59b90*/  LDSM.16.M88.4 R16, [R7+0x13080] ;  /* 0x013080000710783b */ /* 0x000e220000000200 */
[----:B------:R-:W-:-:S05]  /*59ba0*/  IMAD.MOV.U32 R27, RZ, RZ, R6 ;  /* 0x000000ffff1b7224 */ /* 0x000fca00078e0006 */
[----:B------:R-:W-:Y:S01]  /*59bb0*/  STL.64 [R1+0x4a18], R26 ;  /* 0x004a181a01007387 */ /* 0x000fe20000100a00 */
[----:B------:R-:W-:Y:S02]  /*59bc0*/  STL [R1+0x3ff4], R28 ;  /* 0x003ff41c01007387 */ /* 0x000fe40000100800 */
[----:B------:R-:W-:Y:S01]  /*59bd0*/  STL [R1+0x3ff0], R29 ;  /* 0x003ff01d01007387 */ /* 0x000fe20000100800 */
[----:B0-----:R-:W-:Y:S01]  /*59be0*/  STL [R1+0x40c0], R18 ;  /* 0x0040c01201007387 */ /* 0x001fe20000100800 */
[----:B------:R-:W-:Y:S02]  /*59bf0*/  STL [R1+0x40bc], R19 ;  /* 0x0040bc1301007387 */ /* 0x000fe40000100800 */
[----:B------:R0:W-:Y:S02]  /*59c00*/  STL.64 [R1+0x4a10], R16 ;  /* 0x004a101001007387 */ /* 0x0001e40000100a00 */
[----:B0-----:R-:W3:Y:S01]  /*59c10*/  LDL.LU R16, [R1+0x8c0] ;  /* 0x0008c00001107983 */ /* 0x001ee20000300800 */
[----:B------:R-:W3:Y:S02]  /*59c20*/  LDL.LU R17, [R1+0x8c4] ;  /* 0x0008c40001117983 */ /* 0x000ee40000300800 */
[----:B------:R-:W2:Y:S02]  /*59c30*/  LDL.LU R18, [R1+0x8c8] ;  /* 0x0008c80001127983 */ /* 0x000ea40000300800 */
[----:B------:R-:W2:Y:S02]  /*59c40*/  LDL.LU R19, [R1+0x8cc] ;  /* 0x0008cc0001137983 */ /* 0x000ea40000300800 */
[----:B------:R-:W-:-:S02]  /*59c50*/  IMAD.MOV.U32 R26, RZ, RZ, R5 ;  /* 0x000000ffff1a7224 */ /* 0x000fc400078e0005 */
[----:B------:R-:W-:Y:S02]  /*59c60*/  IMAD.MOV.U32 R27, RZ, RZ, R4 ;  /* 0x000000ffff1b7224 */ /* 0x000fe400078e0004 */
[----:B------:R-:W-:Y:S02]  /*59c70*/  IMAD.MOV.U32 R0, RZ, RZ, R24 ;  /* 0x000000ffff007224 */ /* 0x000fe400078e0018 */
[----:B------:R-:W-:Y:S01]  /*59c80*/  IMAD.MOV.U32 R3, RZ, RZ, R25 ;  /* 0x000000ffff037224 */ /* 0x000fe200078e0019 */
[----:B--2---:R-:W-:Y:S01]  /*59c90*/  STL.64 [R1+0x4a28], R18 ;  /* 0x004a281201007387 */ /* 0x004fe20000100a00 */
[----:B---3--:R0:W-:Y:S02]  /*59ca0*/  STL.64 [R1+0x4a20], R16 ;  /* 0x004a201001007387 */ /* 0x0081e40000100a00 */
[----:B0-----:R-:W-:Y:S02]  /*59cb0*/  IMAD.MOV.U32 R16, RZ, RZ, R13 ;  /* 0x000000ffff107224 */ /* 0x001fe400078e000d */
[----:B------:R-:W-:-:S02]  /*59cc0*/  IMAD.MOV.U32 R17, RZ, RZ, R12 ;  /* 0x000000ffff117224 */ /* 0x000fc400078e000c */
[----:B----4-:R-:W-:Y:S01]  /*59cd0*/  IMAD.MOV.U32 R18, RZ, RZ, R9 ;  /* 0x000000ffff127224 */ /* 0x010fe200078e0009 */
[----:B------:R-:W0:Y:S01]  /*59ce0*/  LDSM.16.M88.4 R12, [R7+0x14080] ;  /* 0x01408000070c783b */ /* 0x000e220000000200 */
[----:B------:R-:W-:Y:S02]  /*59cf0*/  IMAD.MOV.U32 R19, RZ, RZ, R8 ;  /* 0x000000ffff137224 */ /* 0x000fe400078e0008 */
[----:B------:R-:W1:Y:S05]  /*59d00*/  LDSM.16.M88.4 R8, [R7+0x15080] ;  /* 0x015080000708783b */ /* 0x000e6a0000000200 */
[C---:B------:R-:W-:Y:S01]  /*59d10*/  HMMA.16816.F32 R24, R20.reuse, R26, R16 ;  /* 0x0000001a1418723c */ /* 0x040fe20000001810 */
[----:B0-----:R-:W-:Y:S01]  /*59d20*/  STL [R1+0x40b8], R14 ;  /* 0x0040b80e01007387 */ /* 0x001fe20000100800 */
[----:B------:R-:W-:Y:S02]  /*59d30*/  STL [R1+0x40b4], R15 ;  /* 0x0040b40f01007387 */ /* 0x000fe40000100800 */
[----:B-1----:R-:W-:Y:S02]  /*59d40*/  STL [R1+0x3fb4], R10 ;  /* 0x003fb40a01007387 */ /* 0x002fe40000100800 */
[----:B------:R-:W-:Y:S01]  /*59d50*/  STL [R1+0x3fb0], R11 ;  /* 0x003fb00b01007387 */ /* 0x000fe20000100800 */
[----:B------:R0:W-:Y:S04]  /*59d60*/  STL.64 [R1+0x4948], R8 ;  /* 0x0049480801007387 */ /* 0x0001e80000100a00 */
[----:B0-----:R-:W2:Y:S01]  /*59d70*/  LDL.LU R8, [R1+0x8a0] ;  /* 0x0008a00001087983 */ /* 0x001ea20000300800 */
[----:B------:R-:W2:Y:S02]  /*59d80*/  LDL.LU R9, [R1+0x8a4] ;  /* 0x0008a40001097983 */ /* 0x000ea40000300800 */
[----:B------:R-:W2:Y:S02]  /*59d90*/  LDL.LU R10, [R1+0x8a8] ;  /* 0x0008a800010a7983 */ /* 0x000ea40000300800 */
[----:B------:R-:W2:Y:S01]  /*59da0*/  LDL.LU R11, [R1+0x8ac] ;  /* 0x0008ac00010b7983 */ /* 0x000ea20000300800 */
[----:B------:R-:W3:Y:S01]  /*59db0*/  LDL.LU.64 R18, [R1+0x4a28] ;  /* 0x004a280001127983 */ /* 0x000ee20000300a00 */
[----:B------:R-:W3:Y:S05]  /*59dc0*/  LDL.LU.64 R16, [R1+0x4a20] ;  /* 0x004a200001107983 */ /* 0x000eea0000300a00 */
[----:B------:R-:W-:Y:S02]  /*59dd0*/  STL.64 [R1+0x890], R24 ;  /* 0x0008901801007387 */ /* 0x000fe40000100a00 */
[----:B------:R-:W-:Y:S02]  /*59de0*/  STL.64 [R1+0x898], R26 ;  /* 0x0008981a01007387 */ /* 0x000fe40000100a00 */
[----:B------:R-:W0:Y:S04]  /*59df0*/  LDSM.16.M88.4 R24, [R7+0x16080] ;  /* 0x016080000718783b */ /* 0x000e280000000200 */
[----:B0-----:R-:W-:Y:S01]  /*59e00*/  STL.64 [R1+0x30], R24 ;  /* 0x0000301801007387 */ /* 0x001fe20000100a00 */
        /* <DEDUP_REMOVED lines=23> */
[----:B------:R-:W1:Y:S04]  /*59f80*/  LDSM.16.M88.4 R4, [R7+0x1f080] ;  /* 0x01f080000704783b */ /* 0x000e680000000200 */
[----:B0-----:R-:W-:Y:S01]  /*59f90*/  STL.64 [R1+0x170], R24 ;  /* 0x0001701801007387 */ /* 0x001fe20000100a00 */
[----:B------:R0:W-:Y:S03]  /*59fa0*/  STL.64 [R1+0x178], R26 ;  /* 0x0001781a01007387 */ /* 0x0001e60000100a00 */
[----:B0-----:R-:W3:Y:S01]  /*59fb0*/  LDL.LU.64 R26, [R1+0x4a18] ;  /* 0x004a1800011a7983 */ /* 0x001ee20000300a00 */
[----:B-1----:R-:W-:Y:S02]  /*59fc0*/  STL.64 [R1+0x160], R4 ;  /* 0x0001600401007387 */ /* 0x002fe40000100a00 */
[----:B------:R-:W-:Y:S02]  /*59fd0*/  STL.64 [R1+0x168], R6 ;  /* 0x0001680601007387 */ /* 0x000fe40000100a00 */
[----:B------:R-:W0:Y:S04]  /*59fe0*/  LDSM.16.MT88.4 R4, [R2+0x8080] ;  /* 0x008080000204783b */ /* 0x000e280000004200 */
[----:B0-----:R0:W-:Y:S01]  /*59ff0*/  STL.64 [R1+0x48a8], R6 ;  /* 0x0048a80601007387 */ /* 0x0011e20000100a00 */
[----:B------:R-:W-:Y:S03]  /*5a000*/  STL.64 [R1+0x48a0], R4 ;  /* 0x0048a00401007387 */ /* 0x000fe60000100a00 */
[----:B0-----:R-:W4:Y:S01]  /*5a010*/  LDL.LU R6, [R1+0x148] ;  /* 0x0001480001067983 */ /* 0x001f220000300800 */
[----:B------:R-:W4:Y:S01]  /*5a020*/  LDL.LU R7, [R1+0x14c] ;  /* 0x00014c0001077983 */ /* 0x000f220000300800 */
[C---:B---3--:R-:W-:Y:S02]  /*5a030*/  HMMA.16816.F32 R24, R20.reuse, R26, R16 ;  /* 0x0000001a1418723c */ /* 0x048fe40000001810 */
[----:B------:R-:W3:Y:S11]  /*5a040*/  LDL.LU.64 R16, [R1+0x4a10] ;  /* 0x004a100001107983 */ /* 0x000ef60000300a00 */
[----:B------:R-:W-:Y:S11]  /*5a050*/  @!UPT UIADD3 URZ, URZ, URZ, URZ ;  /* 0x0000003f3f3ff290 */ /* 0x000ff6000fffe03f */
[----:B------:R-:W-:Y:S02]  /*5a060*/  IMAD.MOV.U32 R15, RZ, RZ, R25 ;  /* 0x000000ffff0f7224 */ /* 0x000fe400078e0019 */
[----:B------:R-:W-:Y:S01]  /*5a070*/  IMAD.MOV.U32 R14, RZ, RZ, R24 ;  /* 0x000000ffff0e7224 */ /* 0x000fe200078e0018 */
[----:B------:R0:W-:Y:S04]  /*5a080*/  STL.64 [R1+0x8c8], R26 ;  /* 0x0008c81a01007387 */ /* 0x0001e80000100a00 */
[----:B0-----:R-:W2:Y:S01]  /*5a090*/  LDL.LU.64 R26, [R1+0x4a08] ;  /* 0x004a0800011a7983 */ /* 0x001ea20000300a00 */
[----:B------:R-:W-:Y:S02]  /*5a0a0*/  STL [R1+0x40c8], R15 ;  /* 0x0040c80f01007387 */ /* 0x000fe40000100800 */
[----:B------:R-:W-:Y:S02]  /*5a0b0*/  STL [R1+0x40c4], R14 ;  /* 0x0040c40e01007387 */ /* 0x000fe40000100800 */
[----:B------:R0:W-:Y:S02]  /*5a0c0*/  STL.64 [R1+0x4a00], R12 ;  /* 0x004a000c01007387 */ /* 0x0001e40000100a00 */
[----:B0-----:R-:W4:Y:S01]  /*5a0d0*/  LDL.LU R12, [R1+0x8b0] ;  /* 0x0008b000010c7983 */ /* 0x001f220000300800 */
[----:B------:R-:W4:Y:S02]  /*5a0e0*/  LDL.LU R13, [R1+0x8b4] ;  /* 0x0008b400010d7983 */ /* 0x000f240000300800 */
[----:B------:R-:W4:Y:S02]  /*5a0f0*/  LDL.LU R14, [R1+0x8b8] ;  /* 0x0008b800010e7983 */ /* 0x000f240000300800 */
[----:B------:R-:W4:Y:S02]  /*5a100*/  LDL.LU R15, [R1+0x8bc] ;  /* 0x0008bc00010f7983 */ /* 0x000f240000300800 */
[C---:B----4-:R-:W-:Y:S11]  /*5a110*/  HMMA.16816.F32 R4, R20.reuse, R6, R12 ;  /* 0x000000061404723c */ /* 0x050ff6000000180c */
[----:B------:R-:W-:Y:S11]  /*5a120*/  @!UPT UIADD3 URZ, URZ, URZ, URZ ;  /* 0x0000003f3f3ff290 */ /* 0x000ff6000fffe03f */
[----:B------:R-:W-:Y:S01]  /*5a130*/  @!UPT UIADD3 URZ, URZ, URZ, URZ ;  /* 0x0000003f3f3ff290 */ /* 0x000fe2000fffe03f */
[----:B------:R2:W-:Y:S01]  /*5a140*/  STL.64 [R1+0x8b0], R4 ;  /* 0x0008b00401007387 */ /* 0x0005e20000100a00 */
[----:B------:R-:W-:Y:S02]  /*5a150*/  IMAD.MOV.U32 R18, RZ, RZ, R6 ;  /* 0x000000ffff127224 */ /* 0x000fe400078e0006 */
[----:B------:R-:W-:Y:S02]  /*5a160*/  IMAD.MOV.U32 R19, RZ, RZ, R7 ;  /* 0x000000ffff137224 */ /* 0x000fe400078e0007 */
[C---:B--2---:R-:W-:Y:S03]  /*5a170*/  HMMA.16816.F32 R4, R20.reuse, R26, R8 ;  /* 0x0000001a1404723c */ /* 0x044fe60000001808 */
[----:B------:R-:W-:Y:S01]  /*5a180*/  STL [R1+0x40d0], R19 ;  /* 0x0040d01301007387 */ /* 0x000fe20000100800 */
[----:B------:R-:W-:Y:S02]  /*5a190*/  STL [R1+0x40cc], R18 ;  /* 0x0040cc1201007387 */ /* 0x000fe40000100800 */
[----:B------:R-:W2:Y:S11]  /*5a1a0*/  LDL.LU R26, [R1+0xd8] ;  /* 0x0000d800011a7983 */ /* 0x000eb60000300800 */
[----:B------:R-:W-:Y:S06]  /*5a1b0*/  @!UPT UIADD3 URZ, URZ, URZ, URZ ;  /* 0x0000003f3f3ff290 */ /* 0x000fec000fffe03f */
[----:B------:R0:W-:Y:S01]  /*5a1c0*/  STL.64 [R1+0x8a0], R4 ;  /* 0x0008a00401007387 */ /* 0x0001e20000100a00 */
[----:B------:R1:W-:Y:S02]  /*5a1d0*/  STL.64 [R1+0x8a8], R6 ;  /* 0x0008a80601007387 */ /* 0x0003e40000100a00 */
[----:B------:R-:W2:Y:S02]  /*5a1e0*/  LDL.LU R27, [R1+0xdc] ;  /* 0x0000dc00011b7983 */ /* 0x000ea40000300800 */
[----:B--2---:R2:W-:Y:S01]  /*5a1f0*/  STL.64 [R1+0x4998], R26 ;  /* 0x0049981a01007387 */ /* 0x0045e20000100a00 */
[----:B0-----:R-:W4:Y:S02]  /*5a200*/  LDL.LU R4, [R1+0x4f0] ;  /* 0x0004f00001047983 */ /* 0x001f240000300800 */
[----:B------:R-:W4:Y:S02]  /*5a210*/  LDL.LU R5, [R1+0x4f4] ;  /* 0x0004f40001057983 */ /* 0x000f240000300800 */
[----:B-1----:R-:W3:Y:S01]  /*5a220*/  LDL.LU R6, [R1+0x4f8] ;  /* 0x0004f80001067983 */ /* 0x002ee20000300800 */
[----:B------:R-:W3:Y:S04]  /*5a230*/  LDL.LU R7, [R1+0x4fc] ;  /* 0x0004fc0001077983 */ /* 0x000ee80000300800 */
[----:B--2---:R-:W2:Y:S01]  /*5a240*/  LDL.LU R26, [R1+0xe8] ;  /* 0x0000e800011a7983 */ /* 0x004ea20000300800 */
[----:B------:R-:W2:Y:S03]  /*5a250*/  LDL.LU R27, [R1+0xec] ;  /* 0x0000ec00011b7983 */ /* 0x000ea60000300800 */
[----:B--2---:R-:W-:Y:S01]  /*5a260*/  STL.64 [R1+0x49b0], R26 ;  /* 0x0049b01a01007387 */ /* 0x004fe20000100a00 */
[----:B---3--:R-:W-:Y:S02]  /*5a270*/  STL.64 [R1+0x4990], R6 ;  /* 0x0049900601007387 */ /* 0x008fe40000100a00 */
[----:B----4-:R0:W-:Y:S02]  /*5a280*/  STL.64 [R1+0x4988], R4 ;  /* 0x0049880401007387 */ /* 0x0101e40000100a00 */
[----:B0-----:R-:W2:Y:S01]  /*5a290*/  LDL.LU R4, [R1+0x500] ;  /* 0x0005000001047983 */ /* 0x001ea20000300800 */
[----:B------:R-:W2:Y:S02]  /*5a2a0*/  LDL.LU R5, [R1+0x504] ;  /* 0x0005040001057983 */ /* 0x000ea40000300800 */
[----:B------:R-:W3:Y:S02]  /*5a2b0*/  LDL.LU R6, [R1+0x508] ;  /* 0x0005080001067983 */ /* 0x000ee40000300800 */
[----:B------:R-:W3:Y:S01]  /*5a2c0*/  LDL.LU R7, [R1+0x50c] ;  /* 0x00050c0001077983 */ /* 0x000ee20000300800 */
[----:B------:R-:W4:Y:S01]  /*5a2d0*/  LDL.LU R26, [R1+0xf8] ;  /* 0x0000f800011a7983 */ /* 0x000f220000300800 */
[----:B------:R-:W4:Y:S02]  /*5a2e0*/  LDL.LU R27, [R1+0xfc] ;  /* 0x0000fc00011b7983 */ /* 0x000f240000300800 */
[----:B------:R-:W2:Y:S02]  /*5a2f0*/  LDL.LU R12, [R1+0x960] ;  /* 0x00096000010c7983 */ /* 0x000ea40000300800 */
[----:B------:R-:W2:Y:S01]  /*5a300*/  LDL.LU R13, [R1+0x964] ;  /* 0x00096400010d7983 */ /* 0x000ea20000300800 */
[----:B------:R-:W2:Y:S01]  /*5a310*/  LDL.LU R14, [R1+0x968] ;  /* 0x00096800010e7983 */ /* 0x000ea20000300800 */
[----:B------:R-:W2:Y:S03]  /*5a320*/  LDL.LU R15, [R1+0x96c] ;  /* 0x00096c00010f7983 */ /* 0x000ea60000300800 */
[----:B----4-:R-:W-:Y:S01]  /*5a330*/  STL.64 [R1+0x49c8], R26 ;  /* 0x0049c81a01007387 */ /* 0x010fe20000100a00 */
[----:B---3--:R-:W-:Y:S02]  /*5a340*/  STL.64 [R1+0x49a8], R6 ;  /* 0x0049a80601007387 */ /* 0x008fe40000100a00 */
[----:B--2---:R0:W-:Y:S02]  /*5a350*/  STL.64 [R1+0x49a0], R4 ;  /* 0x0049a00401007387 */ /* 0x0041e40000100a00 */
[----:B0-----:R-:W2:Y:S01]  /*5a360*/  LDL.LU R4, [R1+0x840] ;  /* 0x0008400001047983 */ /* 0x001ea20000300800 */
[----:B------:R-:W2:Y:S02]  /*5a370*/  LDL.LU R5, [R1+0x844] ;  /* 0x0008440001057983 */ /* 0x000ea40000300800 */
[----:B------:R-:W3:Y:S02]  /*5a380*/  LDL.LU R6, [R1+0x848] ;  /* 0x0008480001067983 */ /* 0x000ee40000300800 */
[----:B------:R-:W3:Y:S01]  /*5a390*/  LDL.LU R7, [R1+0x84c] ;  /* 0x00084c0001077983 */ /* 0x000ee20000300800 */
[----:B------:R-:W4:Y:S01]  /*5a3a0*/  LDL.LU R26, [R1+0x108] ;  /* 0x00010800011a7983 */ /* 0x000f220000300800 */
[----:B------:R-:W4:Y:S03]  /*5a3b0*/  LDL.LU R27, [R1+0x10c] ;  /* 0x00010c00011b7983 */ /* 0x000f260000300800 */
[----:B----4-:R0:W-:Y:S04]  /*5a3c0*/  STL.64 [R1+0x49e0], R26 ;  /* 0x0049e01a01007387 */ /* 0x0101e80000100a00 */
[----:B0-----:R-:W4:Y:S01]  /*5a3d0*/  LDL.LU R26, [R1+0x118] ;  /* 0x00011800011a7983 */ /* 0x001f220000300800 */
[----:B------:R-:W4:Y:S03]  /*5a3e0*/  LDL.LU R27, [R1+0x11c] ;  /* 0x00011c00011b7983 */ /* 0x000f260000300800 */
[----:B----4-:R0:W-:Y:S04]  /*5a3f0*/  STL.64 [R1+0x49f8], R26 ;  /* 0x0049f81a01007387 */ /* 0x0101e80000100a00 */
[----:B0-----:R-:W4:Y:S01]  /*5a400*/  LDL.LU R26, [R1+0x128] ;  /* 0x00012800011a7983 */ /* 0x001f220000300800 */
[----:B------:R-:W4:Y:S02]  /*5a410*/  LDL.LU R27, [R1+0x12c] ;  /* 0x00012c00011b7983 */ /* 0x000f240000300800 */
[----:B---3--:R-:W-:Y:S02]  /*5a420*/  STL.64 [R1+0x49c0], R6 ;  /* 0x0049c00601007387 */ /* 0x008fe40000100a00 */
[----:B--2---:R0:W-:Y:S02]  /*5a430*/  STL.64 [R1+0x49b8], R4 ;  /* 0x0049b80401007387 */ /* 0x0041e40000100a00 */
        /* <DEDUP_REMOVED lines=9> */
[----:B------:R-:W3:Y:S01]  /*5a4d0*/  LDL.LU R7, [R1+0x86c] ;  /* 0x00086c0001077983 */ /* 0x000ee20000300800 */
[C---:B----4-:R-:W-:Y:S11]  /*5a4e0*/  HMMA.16816.F32 R24, R20.reuse, R26, R12 ;  /* 0x0000001a1418723c */ /* 0x050ff6000000180c */
[----:B------:R-:W-:Y:S11]  /*5a4f0*/  @!UPT UIADD3 URZ, URZ, URZ, URZ ;  /* 0x0000003f3f3ff290 */ /* 0x000ff6000fffe03f */
[----:B------:R-:W-:Y:S02]  /*5a500*/  @!UPT UIADD3 URZ, URZ, URZ, URZ ;  /* 0x0000003f3f3ff290 */ /* 0x000fe4000fffe03f */
[----:B------:R-:W-:Y:S02]  /*5a510*/  IMAD.MOV.U32 R15, RZ, RZ, R26 ;  /* 0x000000ffff0f7224 */ /* 0x000fe400078e001a */
[----:B------:R-:W-:Y:S02]  /*5a520*/  IMAD.MOV.U32 R14, RZ, RZ, R27 ;  /* 0x000000ffff0e7224 */ /* 0x000fe400078e001b */
[----:B------:R-:W-:Y:S02]  /*5a530*/  IMAD.MOV.U32 R18, RZ, RZ, R25 ;  /* 0x000000ffff127224 */ /* 0x000fe400078e0019 */
[----:B------:R-:W-:Y:S01]  /*5a540*/  IMAD.MOV.U32 R19, RZ, RZ, R24 ;  /* 0x000000ffff137224 */ /* 0x000fe200078e0018 */
[----:B---3--:R-:W-:Y:S01]  /*5a550*/  STL.64 [R1+0x49f0], R6 ;  /* 0x0049f00601007387 */ /* 0x008fe20000100a00 */
[----:B--2---:R0:W-:Y:S03]  /*5a560*/  STL.64 [R1+0x49e8], R4 ;  /* 0x0049e80401007387 */ /* 0x0041e60000100a00 */
[----:B0-----:R-:W2:Y:S01]  /*5a570*/  LDL.LU R4, [R1+0x870] ;  /* 0x0008700001047983 */ /* 0x001ea20000300800 */
[----:B------:R-:W2:Y:S02]  /*5a580*/  LDL.LU R5, [R1+0x874] ;  /* 0x0008740001057983 */ /* 0x000ea40000300800 */
[----:B------:R-:W2:Y:S02]  /*5a590*/  LDL.LU R6, [R1+0x878] ;  /* 0x0008780001067983 */ /* 0x000ea40000300800 */
[----:B------:R-:W2:Y:S01]  /*5a5a0*/  LDL.LU R7, [R1+0x87c] ;  /* 0x00087c0001077983 */ /* 0x000ea20000300800 */
[----:B------:R-:W3:Y:S01]  /*5a5b0*/  LDL.64 R8, [R1+0x20] ;  /* 0x0000200001087983 */ /* 0x000ee20000100a00 */
[----:B------:R-:W4:Y:S02]  /*5a5c0*/  LDL.LU.64 R12, [R1+0x4a00] ;  /* 0x004a0000010c7983 */ /* 0x000f240000300a00 */
[----:B------:R-:W2:Y:S02]  /*5a5d0*/  LDL.LU.64 R26, [R1+0x49f8] ;  /* 0x0049f800011a7983 */ /* 0x000ea40000300a00 */
[----:B------:R-:W-:Y:S01]  /*5a5e0*/  STL [R1+0x40e4], R15 ;  /* 0x0040e40f01007387 */ /* 0x000fe20000100800 */
[----:B------:R-:W-:Y:S01]  /*5a5f0*/  STL [R1+0x40e0], R18 ;  /* 0x0040e01201007387 */ /* 0x000fe20000100800 */
[----:B------:R-:W-:Y:S02]  /*5a600*/  STL [R1+0x40dc], R19 ;  /* 0x0040dc1301007387 */ /* 0x000fe40000100800 */
[----:B------:R0:W-:Y:S02]  /*5a610*/  STL.64 [R1+0x4950], R16 ;  /* 0x0049501001007387 */ /* 0x0001e40000100a00 */
[----:B0-----:R-:W3:Y:S01]  /*5a620*/  LDL.LU R16, [R1+0x4d0] ;  /* 0x0004d00001107983 */ /* 0x001ee20000300800 */
[----:B------:R-:W3:Y:S02]  /*5a630*/  LDL.LU R17, [R1+0x4d4] ;  /* 0x0004d40001117983 */ /* 0x000ee40000300800 */
[----:B------:R-:W3:Y:S02]  /*5a640*/  LDL.LU R18, [R1+0x4d8] ;  /* 0x0004d80001127983 */ /* 0x000ee40000300800 */
[----:B------:R-:W3:Y:S01]  /*5a650*/  LDL.LU R19, [R1+0x4dc] ;  /* 0x0004dc0001137983 */ /* 0x000ee20000300800 */
[C---:B--2---:R-:W-:Y:S01]  /*5a660*/  HMMA.16816.F32 R24, R20.reuse, R26, R4 ;  /* 0x0000001a1418723c */ /* 0x044fe20000001804 */
[----:B---3--:R-:W-:Y:S01]  /*5a670*/  STL.64 [R1+0x4968], R18 ;  /* 0x0049681201007387 */ /* 0x008fe20000100a00 */
[----:B------:R0:W-:Y:S03]  /*5a680*/  STL.64 [R1+0x4960], R16 ;  /* 0x0049601001007387 */ /* 0x0001e60000100a00 */
[----:B0-----:R-:W2:Y:S01]  /*5a690*/  LDL.64 R16, [R1+0x10] ;  /* 0x0000100001107983 */ /* 0x001ea20000100a00 */
[----:B------:R-:W-:Y:S02]  /*5a6a0*/  STL [R1+0x40d8], R14 ;  /* 0x0040d80e01007387 */ /* 0x000fe40000100800 */
[----:B----4-:R0:W-:Y:S02]  /*5a6b0*/  STL.64 [R1+0x4970], R12 ;  /* 0x0049700c01007387 */ /* 0x0101e40000100a00 */
[----:B0-----:R-:W2:Y:S01]  /*5a6c0*/  LDL.LU R12, [R1+0x4e0] ;  /* 0x0004e000010c7983 */ /* 0x001ea20000300800 */
[----:B------:R-:W2:Y:S02]  /*5a6d0*/  LDL.LU R13, [R1+0x4e4] ;  /* 0x0004e400010d7983 */ /* 0x000ea40000300800 */
[----:B------:R-:W2:Y:S02]  /*5a6e0*/  LDL.LU R14, [R1+0x4e8] ;  /* 0x0004e800010e7983 */ /* 0x000ea40000300800 */
[----:B------:R-:W2:Y:S01]  /*5a6f0*/  LDL.LU R15, [R1+0x4ec] ;  /* 0x0004ec00010f7983 */ /* 0x000ea20000300800 */
[----:B------:R-:W3:Y:S01]  /*5a700*/  LDL.LU.64 R6, [R1+0x49f0] ;  /* 0x0049f00001067983 */ /* 0x000ee20000300a00 */
[----:B------:R-:W3:Y:S06]  /*5a710*/  LDL.LU.64 R4, [R1+0x49e8] ;  /* 0x0049e80001047983 */ /* 0x000eec0000300a00 */
        /* <DEDUP_REMOVED lines=24> */
[----:B---3--:R-:W-:Y:S02]  /*5a8a0*/  HMMA.16816.F32 R20, R20, R26, R4 ;  /* 0x0000001a1414723c */ /* 0x008fe40000001804 */
[----:B------:R-:W3:Y:S01]  /*5a8b0*/  LDL.LU.64 R6, [R1+0x4990] ;  /* 0x0049900001067983 */ /* 0x000ee20000300a00 */
[----:B------:R-:W3:Y:S02]  /*5a8c0*/  LDL.LU.64 R4, [R1+0x4988] ;  /* 0x0049880001047983 */ /* 0x000ee40000300a00 */
[----:B------:R-:W3:Y:S02]  /*5a8d0*/  LDL.LU.64 R26, [R1+0x4980] ;  /* 0x00498000011a7983 */ /* 0x000ee40000300a00 */
[----:B------:R-:W3:Y:S11]  /*5a8e0*/  LDL.LU.64 R24, [R1+0x4978] ;  /* 0x0049780001187983 */ /* 0x000ef60000300a00 */
[----:B------:R-:W-:Y:S05]  /*5a8f0*/  @!UPT UIADD3 URZ, URZ, URZ, URZ ;  /* 0x0000003f3f3ff290 */ /* 0x000fea000fffe03f */
[----:B------:R0:W-:Y:S01]  /*5a900*/  STL.64 [R1+0x500], R20 ;  /* 0x0005001401007387 */ /* 0x0001e20000100a00 */
[----:B------:R1:W-:Y:S03]  /*5a910*/  STL.64 [R1+0x508], R22 ;  /* 0x0005081601007387 */ /* 0x0003e60000100a00 */
[----:B0-----:R-:W4:Y:S01]  /*5a920*/  LDL.LU R20, [R1+0x4c0] ;  /* 0x0004c00001147983 */ /* 0x001f220000300800 */
[----:B------:R-:W4:Y:S02]  /*5a930*/  LDL.LU R21, [R1+0x4c4] ;  /* 0x0004c40001157983 */ /* 0x000f240000300800 */
[----:B-1----:R-:W4:Y:S02]  /*5a940*/  LDL.LU R22, [R1+0x4c8] ;  /* 0x0004c80001167983 */ /* 0x002f240000300800 */
[----:B------:R-:W4:Y:S01]  /*5a950*/  LDL.LU R23, [R1+0x4cc] ;  /* 0x0004cc0001177983 */ /* 0x000f220000300800 */
[C---:B---3--:R-:W-:Y:S08]  /*5a960*/  HMMA.16816.F32 R4, R24.reuse, R8, R4 ;  /* 0x000000081804723c */ /* 0x048ff00000001804 */
[----:B--2---:R-:W-:Y:S11]  /*5a970*/  HMMA.16816.F32 R12, R24, R16, R12 ;  /* 0x00000010180c723c */ /* 0x004ff6000000180c */
[----:B------:R-:W-:Y:S04]  /*5a980*/  @!UPT UIADD3 URZ, URZ, URZ, URZ ;  /* 0x0000003f3f3ff290 */ /* 0x000fe8000fffe03f */
[----:B------:R0:W-:Y:S01]  /*5a990*/  STL.64 [R1+0x4f0], R4 ;  /* 0x0004f00401007387 */ /* 0x0001e20000100a00 */
[----:B------:R1:W-:Y:S02]  /*5a9a0*/  STL.64 [R1+0x4f8], R6 ;  /* 0x0004f80601007387 */ /* 0x0003e40000100a00 */
[----:B0-----:R-:W-:Y:S02]  /*5a9b0*/  IMAD.MOV.U32 R5, RZ, RZ, R8 ;  /* 0x000000ffff057224 */ /* 0x001fe400078e0008 */
[----:B------:R-:W-:Y:S01]  /*5a9c0*/  IMAD.MOV.U32 R4, RZ, RZ, R9 ;  /* 0x000000ffff047224 */ /* 0x000fe200078e0009 */
[----:B------:R-:W2:Y:S01]  /*5a9d0*/  LDL.LU R8, [R1+0x4b0] ;  /* 0x0004b00001087983 */ /* 0x000ea20000300800 */
[----:B------:R-:W2:Y:S02]  /*5a9e0*/  LDL.LU R9, [R1+0x4b4] ;  /* 0x0004b40001097983 */ /* 0x000ea40000300800 */
[----:B------:R-:W2:Y:S02]  /*5a9f0*/  LDL.LU R10, [R1+0x4b8] ;  /* 0x0004b800010a7983 */ /* 0x000ea40000300800 */
[----:B------:R-:W2:Y:S01]  /*5aa00*/  LDL.LU R11, [R1+0x4bc] ;  /* 0x0004bc00010b7983 */ /* 0x000ea20000300800 */
[----:B------:R0:W-:Y:S01]  /*5aa10*/  STL.64 [R1+0x4e0], R12 ;  /* 0x0004e00c01007387 */ /* 0x0001e20000100a00 */
[----:B------:R-:W-:Y:S02]  /*5aa20*/  STL.64 [R1+0x4e8], R14 ;  /* 0x0004e80e01007387 */ /* 0x000fe40000100a00 */
[----:B-1----:R-:W-:-:S02]  /*5aa30*/  IMAD.MOV.U32 R7, RZ, RZ, R16 ;  /* 0x000000ffff077224 */ /* 0x002fc400078e0010 */
[----:B------:R-:W-:Y:S01]  /*5aa40*/  IMAD.MOV.U32 R6, RZ, RZ, R17 ;  /* 0x000000ffff067224 */ /* 0x000fe200078e0011 */
[----:B0-----:R-:W2:Y:S01]  /*5aa50*/  LDL.LU.64 R12, [R1+0x4970] ;  /* 0x00497000010c7983 */ /* 0x001ea20000300a00 */
[----:B------:R-:W3:Y:S02]  /*5aa60*/  LDL.LU.64 R18, [R1+0x4968] ;  /* 0x0049680001127983 */ /* 0x000ee40000300a00 */
[----:B------:R-:W3:Y:S02]  /*5aa70*/  LDL.LU.64 R16, [R1+0x4960] ;  /* 0x0049600001107983 */ /* 0x000ee40000300a00 */
[----:B------:R-:W-:Y:S01]  /*5aa80*/  STL.64 [R1+0x4918], R6 ;  /* 0x0049180601007387 */ /* 0x000fe20000100a00 */
[----:B------:R0:W-:Y:S02]  /*5aa90*/  STL.64 [R1+0x4910], R4 ;  /* 0x0049100401007387 */ /* 0x0001e40000100a00 */
[----:B0-----:R-:W-:Y:S02]  /*5aaa0*/  IMAD.MOV.U32 R4, RZ, RZ, R0 ;  /* 0x000000ffff047224 */ /* 0x001fe400078e0000 */
[----:B------:R-:W-:Y:S01]  /*5aab0*/  IMAD.MOV.U32 R5, RZ, RZ, R3 ;  /* 0x000000ffff057224 */ /* 0x000fe200078e0003 */
[----:B------:R-:W2:Y:S06]  /*5aac0*/  LDL.LU R0, [R1+0x4958] ;  /* 0x0049580001007983 */ /* 0x000eac0000300800 */
[C---:B---3--:R-:W-:Y:S01]  /*5aad0*/  HMMA.16816.F32 R4, R24.reuse, R4, R16 ;  /* 0x000000041804723c */ /* 0x048fe20000001810 */
[----:B------:R-:W4:Y:S11]  /*5aae0*/  LDL.LU.64 R16, [R1+0x4950] ;  /* 0x0049500001107983 */ /* 0x000f360000300a00 */
[----:B------:R-:W-:Y:S11]  /*5aaf0*/  @!UPT UIADD3 URZ, URZ, URZ, URZ ;  /* 0x0000003f3f3ff290 */ /* 0x000ff6000fffe03f */
[----:B------:R-:W-:Y:S01]  /*5ab00*/  STL.64 [R1+0x4d0], R4 ;  /* 0x0004d00401007387 */ /* 0x000fe20000100a00 */
[----:B------:R4:W-:Y:S02]  /*5ab10*/  STL.64 [R1+0x4d8], R6 ;  /* 0x0004d80601007387 */ /* 0x0009e40000100a00 */
[C---:B----4-:R-:W-:Y:S01]  /*5ab20*/  HMMA.16816.F32 R4, R24.reuse, R16, R20 ;  /* 0x000000101804723c */ /* 0x050fe20000001814 */
        /* <DEDUP_REMOVED lines=11> */
[----:B--2---:R-:W-:Y:S01]  /*5abe0*/  STL.64 [R1+0x4930], R6 ;  /* 0x0049300601007387 */ /* 0x004fe20000100a00 */
[----:B----4-:R0:W-:Y:S03]  /*5abf0*/  STL.64 [R1+0x4928], R4 ;  /* 0x0049280401007387 */ /* 0x0101e60000100a00 */
[----:B0-----:R-:W2:Y:S04]  /*5ac00*/  LDL.64 R4, [R1+0x1e0] ;  /* 0x0001e00001047983 */ /* 0x001ea80000100a00 */
[----:B--2---:R0:W-:Y:S04]  /*5ac10*/  STL.64 [R1+0x4940], R4 ;  /* 0x0049400401007387 */ /* 0x0041e80000100a00 */
[----:B0-----:R-:W2:Y:S01]  /*5ac20*/  LDL.LU R4, [R1+0x830] ;  /* 0x0008300001047983 */ /* 0x001ea20000300800 */
[----:B------:R-:W2:Y:S02]  /*5ac30*/  LDL.LU R5, [R1+0x834] ;  /* 0x0008340001057983 */ /* 0x000ea40000300800 */
[----:B------:R-:W2:Y:S02]  /*5ac40*/  LDL.LU R6, [R1+0x838] ;  /* 0x0008380001067983 */ /* 0x000ea40000300800 */
[----:B------:R-:W2:Y:S01]  /*5ac50*/  LDL.LU R7, [R1+0x83c] ;  /* 0x00083c0001077983 */ /* 0x000ea20000300800 */
[----:B------:R0:W-:Y:S04]  /*5ac60*/  STL.64 [R1+0x48e8], R16 ;  /* 0x0048e81001007387 */ /* 0x0001e80000100a00 */
[----:B0-----:R-:W4:Y:S01]  /*5ac70*/  LDL.64 R16, [R1+0x1c0] ;  /* 0x0001c00001107983 */ /* 0x001f220000100a00 */
[----:B------:R-:W-:Y:S03]  /*5ac80*/  HMMA.16816.F32 R8, R24, R12, R8 ;  /* 0x0000000c1808723c */ /* 0x000fe60000001808 */
[----:B----4-:R0:W-:Y:S04]  /*5ac90*/  STL.64 [R1+0x4920], R16 ;  /* 0x0049201001007387 */ /* 0x0101e80000100a00 */
[----:B0-----:R-:W4:Y:S11]  /*5aca0*/  LDL.64 R16, [R1+0x1d0] ;  /* 0x0001d00001107983 */ /* 0x001f360000100a00 */
[----:B------:R-:W-:Y:S06]  /*5acb0*/  @!UPT UIADD3 URZ, URZ, URZ, URZ ;  /* 0x0000003f3f3ff290 */ /* 0x000fec000fffe03f */
[----:B------:R-:W-:Y:S01]  /*5acc0*/  IMAD.MOV.U32 R28, RZ, RZ, R9 ;  /* 0x000000ffff1c7224 */ /* 0x000fe200078e0009 */
[----:B----4-:R0:W-:Y:S04]  /*5acd0*/  STL.64 [R1+0x4938], R16 ;  /* 0x0049381001007387 */ /* 0x0101e80000100a00 */
[----:B0-----:R-:W4:Y:S01]  /*5ace0*/  LDL.LU R16, [R1+0x820] ;  /* 0x0008200001107983 */ /* 0x001f220000300800 */
[----:B------:R-:W4:Y:S02]  /*5acf0*/  LDL.LU R17, [R1+0x824] ;  /* 0x0008240001117983 */ /* 0x000f240000300800 */
[----:B------:R-:W4:Y:S02]  /*5ad00*/  LDL.LU R18, [R1+0x828] ;  /* 0x0008280001127983 */ /* 0x000f240000300800 */
[----:B------:R0:W-:Y:S02]  /*5ad10*/  STL [R1+0x4b0], R8 ;  /* 0x0004b00801007387 */ /* 0x0001e40000100800 */
[----:B0-----:R-:W3:Y:S01]  /*5ad20*/  LDL.LU.64 R8, [R1+0x4948] ;  /* 0x0049480001087983 */ /* 0x001ee20000300a00 */
[----:B------:R-:W-:-:S02]  /*5ad30*/  IMAD.MOV.U32 R19, RZ, RZ, R0 ;  /* 0x000000ffff137224 */ /* 0x000fc400078e0000 */
[----:B------:R-:W-:Y:S02]  /*5ad40*/  IMAD.MOV.U32 R0, RZ, RZ, R11 ;  /* 0x000000ffff007224 */ /* 0x000fe400078e000b */
[----:B------:R-:W-:Y:S01]  /*5ad50*/  IMAD.MOV.U32 R29, RZ, RZ, R10 ;  /* 0x000000ffff1d7224 */ /* 0x000fe200078e000a */
[----:B------:R-:W-:Y:S01]  /*5ad60*/  STL [R1+0x484c], R12 ;  /* 0x00484c0c01007387 */ /* 0x000fe20000100800 */
[----:B------:R0:W-:Y:S03]  /*5ad70*/  STL [R1+0x4848], R13 ;  /* 0x0048480d01007387 */ /* 0x0001e60000100800 */
[----:B0-----:R-:W2:Y:S01]  /*5ad80*/  LDL.64 R12, [R1+0x30] ;  /* 0x00003000010c7983 */ /* 0x001ea20000100a00 */
[----:B------:R-:W-:Y:S02]  /*5ad90*/  STL [R1+0x40e8], R0 ;  /* 0x0040e80001007387 */ /* 0x000fe40000100800 */
[----:B------:R-:W-:Y:S02]  /*5ada0*/  STL [R1+0x40d4], R29 ;  /* 0x0040d41d01007387 */ /* 0x000fe40000100800 */
[----:B------:R-:W-:Y:S01]  /*5adb0*/  STL [R1+0x40b0], R28 ;  /* 0x0040b01c01007387 */ /* 0x000fe20000100800 */
[C---:B---3--:R-:W-:Y:S11]  /*5adc0*/  HMMA.16816.F32 R20, R24.reuse, R8, R20 ;  /* 0x000000081814723c */ /* 0x048ff60000001814 */
[----:B------:R-:W-:Y:S11]  /*5add0*/  @!UPT UIADD3 URZ, URZ, URZ, URZ ;  /* 0x0000003f3f3ff290 */ /* 0x000ff6000fffe03f */
[----:B------:R-:W-:Y:S01]  /*5ade0*/  @!UPT UIADD3 URZ, URZ, URZ, URZ ;  /* 0x0000003f3f3ff290 */ /* 0x000fe2000fffe03f */
[----:B------:R-:W-:Y:S01]  /*5adf0*/  STL.64 [R1+0x4a0], R20 ;  /* 0x0004a01401007387 */ /* 0x000fe20000100a00 */
[----:B------:R-:W-:Y:S02]  /*5ae00*/  STL.64 [R1+0x4a8], R22 ;  /* 0x0004a81601007387 */ /* 0x000fe40000100a00 */
[----:B------:R-:W0:Y:S04]  /*5ae10*/  LDSM.16.MT88.4 R20, [R2+0x8100] ;  /* 0x008100000214783b */ /* 0x000e280000004200 */
[----:B------:R-:W-:Y:S01]  /*5ae20*/  STL [R1+0x4850], R2 ;  /* 0x0048500201007387 */ /* 0x000fe20000100800 */
[----:B0-----:R-:W-:Y:S01]  /*5ae30*/  STL.64 [R1+0x4778], R22 ;  /* 0x0047781601007387 */ /* 0x001fe20000100a00 */
[----:B------:R0:W-:Y:S03]  /*5ae40*/  STL.64 [R1+0x4770], R20 ;  /* 0x0047701401007387 */ /* 0x0001e60000100a00 */
[----:B0-----:R-:W3:Y:S01]  /*5ae50*/  LDL.64 R20, [R1+0x170] ;  /* 0x0001700001147983 */ /* 0x001ee20000100a00 */
[C---:B--2---:R-:W-:Y:S03]  /*5ae60*/  HMMA.16816.F32 R4, R24.reuse, R12, R4 ;  /* 0x0000000c1804723c */ /* 0x044fe60000001804 */
[----:B---3--:R0:W-:Y:S04]  /*5ae70*/  STL.64 [R1+0x48c8], R20 ;  /* 0x0048c81401007387 */ /* 0x0081e80000100a00 */
[----:B0-----:R-:W2:Y:S01]  /*5ae80*/  LDL.LU R20, [R1+0x800] ;  /* 0x0008000001147983 */ /* 0x001ea20000300800 */
[----:B------:R-:W2:Y:S02]  /*5ae90*/  LDL.LU R21, [R1+0x804] ;  /* 0x0008040001157983 */ /* 0x000ea40000300800 */
[----:B------:R-:W2:Y:S02]  /*5aea0*/  LDL.LU R22, [R1+0x808] ;  /* 0x0008080001167983 */ /* 0x000ea40000300800 */
[----:B------:R-:W2:Y:S11]  /*5aeb0*/  LDL.LU R23, [R1+0x80c] ;  /* 0x00080c0001177983 */ /* 0x000eb60000300800 */
[----:B------:R0:W-:Y:S01]  /*5aec0*/  STL.64 [R1+0x830], R4 ;  /* 0x0008300401007387 */ /* 0x0001e20000100a00 */
[----:B------:R-:W-:Y:S03]  /*5aed0*/  STL.64 [R1+0x838], R6 ;  /* 0x0008380601007387 */ /* 0x000fe60000100a00 */
[----:B0-----:R-:W4:Y:S01]  /*5aee0*/  LDL.LU.64 R4, [R1+0x4940] ;  /* 0x0049400001047983 */ /* 0x001f220000300a00 */
[----:B------:R-:W-:Y:S01]  /*5aef0*/  IMAD.MOV.U32 R14, RZ, RZ, R13 ;  /* 0x000000ffff0e7224 */ /* 0x000fe200078e000d */
[----:B----4-:R-:W-:Y:S01]  /*5af00*/  HMMA.16816.F32 R16, R24, R4, R16 ;  /* 0x000000041810723c */ /* 0x010fe20000001810 */
[----:B------:R-:W-:-:S02]  /*5af10*/  IMAD.MOV.U32 R13, RZ, RZ, R4 ;  /* 0x000000ffff0d7224 */ /* 0x000fc400078e0004 */
[----:B------:R-:W-:Y:S11]  /*5af20*/  IMAD.MOV.U32 R29, RZ, RZ, R5 ;  /* 0x000000ffff1d7224 */ /* 0x000ff600078e0005 */
[----:B------:R-:W-:Y:S09]  /*5af30*/  @!UPT UIADD3 URZ, URZ, URZ, URZ ;  /* 0x0000003f3f3ff290 */ /* 0x000ff2000fffe03f */
[----:B------:R0:W-:Y:S01]  /*5af40*/  STL.64 [R1+0x820], R16 ;  /* 0x0008201001007387 */ /* 0x0001e20000100a00 */
[----:B------:R-:W-:Y:S03]  /*5af50*/  STL.64 [R1+0x828], R18 ;  /* 0x0008281201007387 */ /* 0x000fe60000100a00 */
[----:B0-----:R-:W3:Y:S01]  /*5af60*/  LDL.LU.64 R16, [R1+0x4938] ;  /* 0x0049380001107983 */ /* 0x001ee20000300a00 */
[----:B------:R-:W4:Y:S02]  /*5af70*/  LDL.LU.64 R6, [R1+0x4930] ;  /* 0x0049300001067983 */ /* 0x000f240000300a00 */
[----:B------:R-:W4:Y:S02]  /*5af80*/  LDL.LU.64 R4, [R1+0x4928] ;  /* 0x0049280001047983 */ /* 0x000f240000300a00 */
[----:B------:R-:W-:Y:S02]  /*5af90*/  IMAD.MOV.U32 R28, RZ, RZ, R12 ;  /* 0x000000ffff1c7224 */ /* 0x000fe400078e000c */
[----:B---3--:R-:W-:-:S02]  /*5afa0*/  IMAD.MOV.U32 R2, RZ, RZ, R16 ;  /* 0x000000ffff027224 */ /* 0x008fc400078e0010 */
[----:B------:R-:W-:Y:S01]  /*5afb0*/  IMAD.MOV.U32 R12, RZ, RZ, R17 ;  /* 0x000000ffff0c7224 */ /* 0x000fe200078e0011 */
[C---:B----4-:R-:W-:Y:S01]  /*5afc0*/  HMMA.16816.F32 R4, R24.reuse, R16, R4 ;  /* 0x000000101804723c */ /* 0x050fe20000001804 */
[----:B------:R-:W2:Y:S11]  /*5afd0*/  LDL.LU.64 R16, [R1+0x4920] ;  /* 0x0049200001107983 */ /* 0x000eb60000300a00 */
[----:B------:R-:W-:Y:S11]  /*5afe0*/  @!UPT UIADD3 URZ, URZ, URZ, URZ ;  /* 0x0000003f3f3ff290 */ /* 0x000ff6000fffe03f */
[----:B------:R-:W-:Y:S01]  /*5aff0*/  @!UPT UIADD3 URZ, URZ, URZ, URZ ;  /* 0x0000003f3f3ff290 */ /* 0x000fe2000fffe03f */
[----:B------:R-:W-:Y:S02]  /*5b000*/  IMAD.MOV.U32 R10, RZ, RZ, R6 ;  /* 0x000000ffff0a7224 */ /* 0x000fe400078e0006 */
[----:B------:R-:W-:Y:S01]  /*5b010*/  IMAD.MOV.U32 R11, RZ, RZ, R7 ;  /* 0x000000ffff0b7224 */ /* 0x000fe200078e0007 */
[----:B------:R0:W-:Y:S01]  /*5b020*/  STL.64 [R1+0x810], R4 ;  /* 0x0008100401007387 */ /* 0x0001e20000100a00 */
[----:B------:R-:W3:Y:S03]  /*5b030*/  LDL.LU.64 R6, [R1+0x4918] ;  /* 0x0049180001067983 */ /* 0x000ee60000300a00 */
[----:B0-----:R-:W4:Y:S01]  /*5b040*/  LDL.LU.64 R4, [R1+0x4910] ;  /* 0x0049100001047983 */ /* 0x001f220000300a00 */
[----:B------:R-:W-:Y:S02]  /*5b050*/  STL.64 [R1+0x4840], R10 ;  /* 0x0048400a01007387 */ /* 0x000fe40000100a00 */
[----:B------:R2:W-:Y:S02]  /*5b060*/  STL.64 [R1+0x4838], R8 ;  /* 0x0048380801007387 */ /* 0x0005e40000100a00 */
[----:B--2---:R-:W-:Y:S11]  /*5b070*/  HMMA.16816.F32 R8, R24, R16, R20 ;  /* 0x000000101808723c */ /* 0x004ff60000001814 */
[----:B------:R-:W-:Y:S11]  /*5b080*/  @!UPT UIADD3 URZ, URZ, URZ, URZ ;  /* 0x0000003f3f3ff290 */ /* 0x000ff6000fffe03f */
[----:B------:R-:W-:Y:S01]  /*5b090*/  @!UPT UIADD3 URZ, URZ, URZ, URZ ;  /* 0x0000003f3f3ff290 */ /* 0x000fe2000fffe03f */
[----:B------:R-:W-:Y:S01]  /*5b0a0*/  STL.64 [R1+0x800], R8 ;  /* 0x0008000801007387 */ /* 0x000fe20000100a00 */
[----:B------:R-:W-:Y:S02]  /*5b0b0*/  STL.64 [R1+0x808], R10 ;  /* 0x0008080a01007387 */ /* 0x000fe40000100a00 */
[----:B------:R-:W2:Y:S02]  /*5b0c0*/  LDL R15, [R1+0x1de0] ;  /* 0x001de000010f7983 */ /* 0x000ea40000100800 */
        /* <DEDUP_REMOVED lines=8> */
[----:B---3--:R-:W-:-:S02]  /*5b150*/  IMAD.MOV.U32 R12, RZ, RZ, R7 ;  /* 0x000000ffff0c7224 */ /* 0x008fc400078e0007 */
[----:B------:R-:W-:-:S05]  /*5b160*/  IMAD.MOV.U32 R13, RZ, RZ, R6 ;  /* 0x000000ffff0d7224 */ /* 0x000fca00078e0006 */
[----:B------:R4:W-:Y:S02]  /*5b170*/  STL.64 [R1+0x4888], R12 ;  /* 0x0048880c01007387 */ /* 0x0009e40000100a00 */
[----:B----4-:R-:W-:Y:S02]  /*5b180*/  IMAD.MOV.U32 R12, RZ, RZ, R5 ;  /* 0x000000ffff0c7224 */ /* 0x010fe400078e0005 */
[----:B------:R-:W-:-:S05]  /*5b190*/  IMAD.MOV.U32 R13, RZ, RZ, R4 ;  /* 0x000000ffff0d7224 */ /* 0x000fca00078e0004 */
[----:B------:R-:W-:Y:S01]  /*5b1a0*/  STL.64 [R1+0x48b0], R12 ;  /* 0x0048b00c01007387 */ /* 0x000fe20000100a00 */
[----:B------:R-:W2:Y:S02]  /*5b1b0*/  LDL R4, [R1+0x160] ;  /* 0x0001600001047983 */ /* 0x000ea40000100800 */
[----:B------:R-:W2:Y:S02]  /*5b1c0*/  LDL R5, [R1+0x164] ;  /* 0x0001640001057983 */ /* 0x000ea40000100800 */
[----:B------:R-:W3:Y:S01]  /*5b1d0*/  LDL.LU R8, [R1+0x7f0] ;  /* 0x0007f00001087983 */ /* 0x000ee20000300800 */
[----:B------:R-:W3:Y:S01]  /*5b1e0*/  LDL.LU R9, [R1+0x7f4] ;  /* 0x0007f40001097983 */ /* 0x000ee20000300800 */
[----:B------:R-:W3:Y:S02]  /*5b1f0*/  LDL.LU R10, [R1+0x7f8] ;  /* 0x0007f800010a7983 */ /* 0x000ee40000300800 */
[----:B------:R-:W3:Y:S02]  /*5b200*/  LDL.LU R11, [R1+0x7fc] ;  /* 0x0007fc00010b7983 */ /* 0x000ee40000300800 */
[----:B------:R-:W-:-:S02]  /*5b210*/  IMAD.MOV.U32 R3, RZ, RZ, R16 ;  /* 0x000000ffff037224 */ /* 0x000fc400078e0010 */
[----:B------:R-:W-:Y:S01]  /*5b220*/  IMAD.MOV.U32 R0, RZ, RZ, R17 ;  /* 0x000000ffff007224 */ /* 0x000fe200078e0011 */
[----:B--2---:R0:W-:Y:S04]  /*5b230*/  STL.64 [R1+0x48d0], R4 ;  /* 0x0048d00401007387 */ /* 0x0041e80000100a00 */
[----:B0-----:R-:W2:Y:S01]  /*5b240*/  LDL.LU R4, [R1+0x7c0] ;  /* 0x0007c00001047983 */ /* 0x001ea20000300800 */
[----:B------:R-:W2:Y:S02]  /*5b250*/  LDL.LU R5, [R1+0x7c4] ;  /* 0x0007c40001057983 */ /* 0x000ea40000300800 */
[----:B------:R-:W4:Y:S02]  /*5b260*/  LDL.LU R6, [R1+0x7c8] ;  /* 0x0007c80001067983 */ /* 0x000f240000300800 */
[----:B------:R-:W4:Y:S01]  /*5b270*/  LDL.LU R7, [R1+0x7cc] ;  /* 0x0007cc0001077983 */ /* 0x000f220000300800 */
[----:B------:R-:W2:Y:S01]  /*5b280*/  LDL.LU R16, [R1+0x7d0] ;  /* 0x0007d00001107983 */ /* 0x000ea20000300800 */
[----:B------:R-:W2:Y:S02]  /*5b290*/  LDL.LU R17, [R1+0x7d4] ;  /* 0x0007d40001117983 */ /* 0x000ea40000300800 */
[----:B------:R-:W2:Y:S02]  /*5b2a0*/  LDL.LU R18, [R1+0x7d8] ;  /* 0x0007d80001127983 */ /* 0x000ea40000300800 */
[----:B------:R-:W2:Y:S02]  /*5b2b0*/  LDL.LU R19, [R1+0x7dc] ;  /* 0x0007dc0001137983 */ /* 0x000ea40000300800 */
[----:B--2---:R-:W-:Y:S01]  /*5b2c0*/  STL.64 [R1+0x48f8], R18 ;  /* 0x0048f81201007387 */ /* 0x004fe20000100a00 */
[----:B------:R0:W-:Y:S03]  /*5b2d0*/  STL.64 [R1+0x48f0], R16 ;  /* 0x0048f01001007387 */ /* 0x0001e60000100a00 */
[----:B0-----:R-:W2:Y:S04]  /*5b2e0*/  LDL.64 R16, [R1+0x1a0] ;  /* 0x0001a00001107983 */ /* 0x001ea80000100a00 */
[----:B--2---:R0:W-:Y:S04]  /*5b2f0*/  STL.64 [R1+0x4908], R16 ;  /* 0x0049081001007387 */ /* 0x0041e80000100a00 */
[----:B0-----:R-:W3:Y:S01]  /*5b300*/  LDL.64 R16, [R1+0x1b0] ;  /* 0x0001b00001107983 */ /* 0x001ee20000100a00 */
[----:B----4-:R-:W-:Y:S02]  /*5b310*/  STL.64 [R1+0x48e0], R6 ;  /* 0x0048e00601007387 */ /* 0x010fe40000100a00 */
[----:B------:R0:W-:Y:S02]  /*5b320*/  STL.64 [R1+0x48d8], R4 ;  /* 0x0048d80401007387 */ /* 0x0001e40000100a00 */
[----:B0-----:R-:W2:Y:S04]  /*5b330*/  LDL.64 R4, [R1+0x190] ;  /* 0x0001900001047983 */ /* 0x001ea80000100a00 */
[----:B--2---:R0:W-:Y:S04]  /*5b340*/  STL.64 [R1+0x4900], R4 ;  /* 0x0049000401007387 */ /* 0x0041e80000100a00 */
[----:B0-----:R-:W2:Y:S01]  /*5b350*/  LDL.LU R4, [R1+0x7e0] ;  /* 0x0007e00001047983 */ /* 0x001ea20000300800 */
[----:B------:R-:W2:Y:S02]  /*5b360*/  LDL.LU R5, [R1+0x7e4] ;  /* 0x0007e40001057983 */ /* 0x000ea40000300800 */
[----:B------:R-:W2:Y:S02]  /*5b370*/  LDL.LU R6, [R1+0x7e8] ;  /* 0x0007e80001067983 */ /* 0x000ea40000300800 */
[----:B------:R-:W2:Y:S01]  /*5b380*/  LDL.LU R7, [R1+0x7ec] ;  /* 0x0007ec0001077983 */ /* 0x000ea20000300800 */
[----:B------:R-:W4:Y:S01]  /*5b390*/  LDL.64 R20, [R1+0x180] ;  /* 0x0001800001147983 */ /* 0x000f220000100a00 */
[----:B------:R-:W2:Y:S02]  /*5b3a0*/  LDL.LU R12, [R1+0x490] ;  /* 0x00049000010c7983 */ /* 0x000ea40000300800 */
[----:B------:R-:W2:Y:S02]  /*5b3b0*/  LDL.LU R13, [R1+0x494] ;  /* 0x00049400010d7983 */ /* 0x000ea40000300800 */
[----:B------:R-:W2:Y:S01]  /*5b3c0*/  LDL.LU R14, [R1+0x498] ;  /* 0x00049800010e7983 */ /* 0x000ea20000300800 */
[----:B------:R-:W2:Y:S01]  /*5b3d0*/  LDL.LU R15, [R1+0x49c] ;  /* 0x00049c00010f7983 */ /* 0x000ea20000300800 */
[----:B---3--:R-:W-:Y:S03]  /*5b3e0*/  HMMA.16816.F32 R8, R24, R16, R8 ;  /* 0x000000101808723c */ /* 0x008fe60000001808 */
[----:B--2---:R-:W-:Y:S01]  /*5b3f0*/  STL.64 [R1+0x48c0], R14 ;  /* 0x0048c00e01007387 */ /* 0x004fe20000100a00 */
[----:B------:R0:W-:Y:S03]  /*5b400*/  STL.64 [R1+0x48b8], R12 ;  /* 0x0048b80c01007387 */ /* 0x0001e60000100a00 */
[----:B0-----:R-:W2:Y:S01]  /*5b410*/  LDL.LU R12, [R1+0x7b0] ;  /* 0x0007b000010c7983 */ /* 0x001ea20000300800 */
[----:B------:R-:W2:Y:S02]  /*5b420*/  LDL.LU R13, [R1+0x7b4] ;  /* 0x0007b400010d7983 */ /* 0x000ea40000300800 */
[----:B------:R-:W2:Y:S02]  /*5b430*/  LDL.LU R14, [R1+0x7b8] ;  /* 0x0007b800010e7983 */ /* 0x000ea40000300800 */
[----:B------:R-:W2:Y:S11]  /*5b440*/  LDL.LU R15, [R1+0x7bc] ;  /* 0x0007bc00010f7983 */ /* 0x000eb60000300800 */
[----:B------:R0:W-:Y:S01]  /*5b450*/  STL.64 [R1+0x7f0], R8 ;  /* 0x0007f00801007387 */ /* 0x0001e20000100a00 */
[----:B------:R1:W-:Y:S02]  /*5b460*/  STL.64 [R1+0x7f8], R10 ;  /* 0x0007f80a01007387 */ /* 0x0003e40000100a00 */
[----:B0-----:R-:W-:-:S02]  /*5b470*/  IMAD.MOV.U32 R9, RZ, RZ, R16 ;  /* 0x000000ffff097224 */ /* 0x001fc400078e0010 */
[----:B------:R-:W-:Y:S02]  /*5b480*/  IMAD.MOV.U32 R8, RZ, RZ, R17 ;  /* 0x000000ffff087224 */ /* 0x000fe400078e0011 */
[----:B------:R-:W3:Y:S02]  /*5b490*/  LDL.LU.64 R16, [R1+0x4908] ;  /* 0x0049080001107983 */ /* 0x000ee40000300a00 */
[C---:B---3--:R-:W-:Y:S01]  /*5b4a0*/  HMMA.16816.F32 R4, R24.reuse, R16, R4 ;  /* 0x000000101804723c */ /* 0x048fe20000001804 */
[----:B-1----:R-:W-:Y:S02]  /*5b4b0*/  IMAD.MOV.U32 R11, RZ, RZ, R16 ;  /* 0x000000ffff0b7224 */ /* 0x002fe400078e0010 */
[----:B------:R-:W-:Y:S11]  /*5b4c0*/  IMAD.MOV.U32 R10, RZ, RZ, R17 ;  /* 0x000000ffff0a7224 */ /* 0x000ff600078e0011 */
[----:B------:R-:W-:Y:S09]  /*5b4d0*/  @!UPT UIADD3 URZ, URZ, URZ, URZ ;  /* 0x0000003f3f3ff290 */ /* 0x000ff2000fffe03f */
[----:B------:R0:W-:Y:S01]  /*5b4e0*/  STL.64 [R1+0x7e0], R4 ;  /* 0x0007e00401007387 */ /* 0x0001e20000100a00 */
[----:B------:R-:W-:Y:S03]  /*5b4f0*/  STL.64 [R1+0x7e8], R6 ;  /* 0x0007e80601007387 */ /* 0x000fe60000100a00 */
[----:B0-----:R-:W3:Y:S01]  /*5b500*/  LDL.LU.64 R4, [R1+0x4900] ;  /* 0x0049000001047983 */ /* 0x001ee20000300a00 */
[----:B------:R-:W3:Y:S02]  /*5b510*/  LDL.LU.64 R18, [R1+0x48f8] ;  /* 0x0048f80001127983 */ /* 0x000ee40000300a00 */
[----:B------:R-:W3:Y:S02]  /*5b520*/  LDL.LU.64 R16, [R1+0x48f0] ;  /* 0x0048f00001107983 */ /* 0x000ee40000300a00 */
[----:B------:R-:W-:Y:S01]  /*5b530*/  STL.64 [R1+0x4880], R10 ;  /* 0x0048800a01007387 */ /* 0x000fe20000100a00 */
[----:B------:R0:W-:Y:S04]  /*5b540*/  STL.64 [R1+0x4878], R8 ;  /* 0x0048780801007387 */ /* 0x0001e80000100a00 */
        /* <DEDUP_REMOVED lines=12> */
[----:B------:R0:W-:Y:S01]  /*5b610*/  STL.64 [R1+0x7d0], R16 ;  /* 0x0007d01001007387 */ /* 0x0001e20000100a00 */
[----:B------:R1:W-:Y:S03]  /*5b620*/  STL.64 [R1+0x7d8], R18 ;  /* 0x0007d81201007387 */ /* 0x0003e60000100a00 */
[----:B0-----:R-:W3:Y:S01]  /*5b630*/  LDL.LU.64 R16, [R1+0x48e8] ;  /* 0x0048e80001107983 */ /* 0x001ee20000300a00 */
[----:B-1----:R-:W-:Y:S02]  /*5b640*/  IMAD.MOV.U32 R19, RZ, RZ, R4 ;  /* 0x000000ffff137224 */ /* 0x002fe400078e0004 */
[----:B------:R-:W-:Y:S02]  /*5b650*/  IMAD.MOV.U32 R18, RZ, RZ, R5 ;  /* 0x000000ffff127224 */ /* 0x000fe400078e0005 */
[----:B------:R-:W4:Y:S01]  /*5b660*/  LDL.LU.64 R6, [R1+0x48e0] ;  /* 0x0048e00001067983 */ /* 0x000f220000300a00 */
        /* <DEDUP_REMOVED lines=10> */
[----:B--2---:R-:W-:Y:S11]  /*5b710*/  HMMA.16816.F32 R12, R24, R20, R12 ;  /* 0x00000014180c723c */ /* 0x004ff6000000180c */
[----:B------:R-:W-:Y:S11]  /*5b720*/  @!UPT UIADD3 URZ, URZ, URZ, URZ ;  /* 0x0000003f3f3ff290 */ /* 0x000ff6000fffe03f */
[----:B------:R-:W-:Y:S01]  /*5b730*/  @!UPT UIADD3 URZ, URZ, URZ, URZ ;  /* 0x0000003f3f3ff290 */ /* 0x000fe2000fffe03f */
[----:B------:R-:W-:Y:S01]  /*5b740*/  STL.64 [R1+0x7b0], R12 ;  /* 0x0007b00c01007387 */ /* 0x000fe20000100a00 */
[----:B------:R0:W-:Y:S03]  /*5b750*/  STL.64 [R1+0x7b8], R14 ;  /* 0x0007b80e01007387 */ /* 0x0001e60000100a00 */
[----:B0-----:R-:W4:Y:S01]  /*5b760*/  LDL.LU.64 R14, [R1+0x48c0] ;  /* 0x0048c000010e7983 */ /* 0x001f220000300a00 */
[----:B------:R-:W4:Y:S02]  /*5b770*/  LDL.LU.64 R12, [R1+0x48b8] ;  /* 0x0048b800010c7983 */ /* 0x000f240000300a00 */
        /* <DEDUP_REMOVED lines=8> */
[----:B----4-:R-:W-:Y:S01]  /*5b800*/  HMMA.16816.F32 R24, R24, R4, R12 ;  /* 0x000000041818723c */ /* 0x010fe2000000180c */
[----:B------:R-:W2:Y:S01]  /*5b810*/  LDL.LU.64 R12, [R1+0x48b0] ;  /* 0x0048b000010c7983 */ /* 0x000ea20000300a00 */
[----:B------:R-:W2:Y:S02]  /*5b820*/  LDL.LU.64 R6, [R1+0x48a8] ;  /* 0x0048a80001067983 */ /* 0x000ea40000300a00 */
[----:B------:R-:W2:Y:S11]  /*5b830*/  LDL.LU.64 R4, [R1+0x48a0] ;  /* 0x0048a00001047983 */ /* 0x000eb60000300a00 */
[----:B------:R-:W-:Y:S08]  /*5b840*/  @!UPT UIADD3 URZ, URZ, URZ, URZ ;  /* 0x0000003f3f3ff290 */ /* 0x000ff0000fffe03f */
[----:B------:R0:W-:Y:S01]  /*5b850*/  STL.64 [R1+0x490], R24 ;  /* 0x0004901801007387 */ /* 0x0001e20000100a00 */
[----:B------:R-:W-:Y:S03]  /*5b860*/  STL.64 [R1+0x498], R26 ;  /* 0x0004981a01007387 */ /* 0x000fe60000100a00 */
[----:B0-----:R-:W4:Y:S04]  /*5b870*/  LDL R24, [R1] ;  /* 0x0000000001187983 */ /* 0x001f280000100800 */
[----:B------:R-:W4:Y:S01]  /*5b880*/  LDL R25, [R1+0x4] ;  /* 0x0000040001197983 */ /* 0x000f220000100800 */
[C---:B--2---:R-:W-:Y:S03]  /*5b890*/  HMMA.16816.F32 R12, R4.reuse, R12, R8 ;  /* 0x0000000c040c723c */ /* 0x044fe60000001808 */
[----:B------:R-:W2:Y:S01]  /*5b8a0*/  LDL.LU.64 R10, [R1+0x4898] ;  /* 0x00489800010a7983 */ /* 0x000ea20000300a00 */
[----:B------:R-:W2:Y:S11]  /*5b8b0*/  LDL.LU.64 R8, [R1+0x4890] ;  /* 0x0048900001087983 */ /* 0x000eb60000300a00 */
[----:B------:R-:W-:Y:S08]  /*5b8c0*/  @!UPT UIADD3 URZ, URZ, URZ, URZ ;  /* 0x0000003f3f3ff290 */ /* 0x000ff0000fffe03f */
        /* <DEDUP_REMOVED lines=11> */
[C---:B----4-:R-:W-:Y:S01]  /*5b980*/  HMMA.16816.F32 R24, R4.reuse, R24, R12 ;  /* 0x000000180418723c */ /* 0x050fe2000000180c */
[----:B------:R-:W4:Y:S01]  /*5b990*/  LDL.LU.64 R14, [R1+0x4860] ;  /* 0x00486000010e7983 */ /* 0x000f220000300a00 */
[----:B------:R-:W4:Y:S11]  /*5b9a0*/  LDL.LU.64 R12, [R1+0x4858] ;  /* 0x00485800010c7983 */ /* 0x000f360000300a00 */
[----:B------:R-:W-:Y:S10]  /*5b9b0*/  @!UPT UIADD3 URZ, URZ, URZ, URZ ;  /* 0x0000003f3f3ff290 */ /* 0x000ff4000fffe03f */
[----:B------:R-:W-:Y:S01]  /*5b9c0*/  STL.64 [R1+0x3e0], R24 ;  /* 0x0003e01801007387 */ /* 0x000fe20000100a00 */
[----:B------:R3:W-:Y:S02]  /*5b9d0*/  STL.64 [R1+0x3e8], R26 ;  /* 0x0003e81a01007387 */ /* 0x0007e40000100a00 */
[----:B---3--:R-:W-:Y:S07]  /*5b9e0*/  HMMA.16816.F32 R24, R4, R16, R20 ;  /* 0x000000100418723c */ /* 0x008fee0000001814 */
[----:B------:R-:W-:-:S02]  /*5b9f0*/  IMAD.MOV.U32 R20, RZ, RZ, R19 ;  /* 0x000000ffff147224 */ /* 0x000fc400078e0013 */
[----:B------:R-:W-:Y:S11]  /*5ba00*/  IMAD.MOV.U32 R21, RZ, RZ, R18 ;  /* 0x000000ffff157224 */ /* 0x000ff600078e0012 */
[----:B------:R-:W-:Y:S03]  /*5ba10*/  @!UPT UIADD3 URZ, URZ, URZ, URZ ;  /* 0x0000003f3f3ff290 */ /* 0x000fe6000fffe03f */
[----:B------:R-:W-:Y:S01]  /*5ba20*/  STL.64 [R1+0x3d0], R24 ;  /* 0x0003d01801007387 */ /* 0x000fe20000100a00 */
[----:B------:R-:W-:Y:S02]  /*5ba30*/  STL.64 [R1+0x3d8], R26 ;  /* 0x0003d81a01007387 */ /* 0x000fe40000100a00 */
[----:B------:R-:W-:Y:S02]  /*5ba40*/  STL.64 [R1+0x47b0], R20 ;  /* 0x0047b01401007387 */ /* 0x000fe40000100a00 */
[----:B------:R0:W-:Y:S02]  /*5ba50*/  STL.64 [R1+0x4738], R16 ;  /* 0x0047381001007387 */ /* 0x0001e40000100a00 */
[----:B0-----:R-:W3:Y:S01]  /*5ba60*/  LDL.LU R16, [R1+0x6a0] ;  /* 0x0006a00001107983 */ /* 0x001ee20000300800 */
[----:B------:R-:W3:Y:S02]  /*5ba70*/  LDL.LU R17, [R1+0x6a4] ;  /* 0x0006a40001117983 */ /* 0x000ee40000300800 */
[----:B------:R-:W3:Y:S02]  /*5ba80*/  LDL.LU R18, [R1+0x6a8] ;  /* 0x0006a80001127983 */ /* 0x000ee40000300800 */
[----:B------:R-:W3:Y:S02]  /*5ba90*/  LDL.LU R19, [R1+0x6ac] ;  /* 0x0006ac0001137983 */ /* 0x000ee40000300800 */
[----:B--2---:R-:W-:-:S02]  /*5baa0*/  IMAD.MOV.U32 R20, RZ, RZ, R11 ;  /* 0x000000ffff147224 */ /* 0x004fc400078e000b */
[----:B------:R-:W-:-:S05]  /*5bab0*/  IMAD.MOV.U32 R21, RZ, RZ, R10 ;  /* 0x000000ffff157224 */ /* 0x000fca00078e000a */
[----:B------:R0:W-:Y:S02]  /*5bac0*/  STL.64 [R1+0x47c8], R20 ;  /* 0x0047c81401007387 */ /* 0x0001e40000100a00 */
[----:B0-----:R-:W-:Y:S02]  /*5bad0*/  IMAD.MOV.U32 R20, RZ, RZ, R9 ;  /* 0x000000ffff147224 */ /* 0x001fe400078e0009 */
[----:B------:R-:W-:-:S05]  /*5bae0*/  IMAD.MOV.U32 R21, RZ, RZ, R8 ;  /* 0x000000ffff157224 */ /* 0x000fca00078e0008 */
[----:B------:R-:W-:Y:S04]  /*5baf0*/  STL.64 [R1+0x47e0], R20 ;  /* 0x0047e01401007387 */ /* 0x000fe80000100a00 */
[----:B---3--:R-:W-:Y:S01]  /*5bb00*/  STL.64 [R1+0x4790], R18 ;  /* 0x0047901201007387 */ /* 0x008fe20000100a00 */
        /* <DEDUP_REMOVED lines=10> */
[----:B------:R0:W-:Y:S02]  /*5bbb0*/  STL.64 [R1+0x47e8], R20 ;  /* 0x0047e81401007387 */ /* 0x0001e40000100a00 */
[----:B0-----:R-:W-:-:S02]  /*5bbc0*/  IMAD.MOV.U32 R20, RZ, RZ, R2 ;  /* 0x000000ffff147224 */ /* 0x001fc400078e0002 */
[----:B----4-:R-:W-:Y:S01]  /*5bbd0*/  IMAD.MOV.U32 R21, RZ, RZ, R12 ;  /* 0x000000ffff157224 */ /* 0x010fe200078e000c */
[----:B------:R-:W2:Y:S01]  /*5bbe0*/  LDL.LU R2, [R1+0x4850] ;  /* 0x0048500001027983 */ /* 0x000ea20000300800 */
[----:B------:R-:W4:Y:S03]  /*5bbf0*/  LDL.LU R12, [R1+0x484c] ;  /* 0x00484c00010c7983 */ /* 0x000f260000300800 */
[----:B------:R-:W-:Y:S01]  /*5bc00*/  STL.64 [R1+0x4808], R20 ;  /* 0x0048081401007387 */ /* 0x000fe20000100a00 */
[----:B---3--:R-:W-:Y:S02]  /*5bc10*/  STL.64 [R1+0x47a8], R18 ;  /* 0x0047a81201007387 */ /* 0x008fe40000100a00 */
[----:B------:R0:W-:Y:S02]  /*5bc20*/  STL.64 [R1+0x47a0], R16 ;  /* 0x0047a01001007387 */ /* 0x0001e40000100a00 */
[----:B0-----:R-:W3:Y:S01]  /*5bc30*/  LDL.LU R16, [R1+0x6c0] ;  /* 0x0006c00001107983 */ /* 0x001ee20000300800 */
[----:B------:R-:W3:Y:S02]  /*5bc40*/  LDL.LU R17, [R1+0x6c4] ;  /* 0x0006c40001117983 */ /* 0x000ee40000300800 */
[----:B------:R-:W2:Y:S02]  /*5bc50*/  LDL.LU R18, [R1+0x6c8] ;  /* 0x0006c80001127983 */ /* 0x000ea40000300800 */
[----:B------:R-:W2:Y:S02]  /*5bc60*/  LDL.LU R19, [R1+0x6cc] ;  /* 0x0006cc0001137983 */ /* 0x000ea40000300800 */
[----:B------:R-:W-:-:S02]  /*5bc70*/  IMAD.MOV.U32 R20, RZ, RZ, R13 ;  /* 0x000000ffff147224 */ /* 0x000fc400078e000d */
[----:B------:R-:W-:Y:S01]  /*5bc80*/  IMAD.MOV.U32 R21, RZ, RZ, R29 ;  /* 0x000000ffff157224 */ /* 0x000fe200078e001d */
[----:B------:R-:W4:Y:S04]  /*5bc90*/  LDL.LU R13, [R1+0x4848] ;  /* 0x00484800010d7983 */ /* 0x000f280000300800 */
[----:B------:R-:W-:Y:S01]  /*5bca0*/  STL.64 [R1+0x4820], R20 ;  /* 0x0048201401007387 */ /* 0x000fe20000100a00 */
        /* <DEDUP_REMOVED lines=26> */
[----:B----4-:R-:W-:Y:S01]  /*5be50*/  HMMA.16816.F32 R8, R4, R12, R8 ;  /* 0x0000000c0408723c */ /* 0x010fe20000001808 */
        /* <DEDUP_REMOVED lines=16> */
[----:B------:R-:W-:-:S02]  /*5bf60*/  IMAD.MOV.U32 R20, RZ, RZ, R28 ;  /* 0x000000ffff147224 */ /* 0x000fc400078e001c */
[----:B------:R-:W-:Y:S01]  /*5bf70*/  IMAD.MOV.U32 R21, RZ, RZ, R14 ;  /* 0x000000ffff157224 */ /* 0x000fe200078e000e */
[C---:B----4-:R-:W-:Y:S01]  /*5bf80*/  HMMA.16816.F32 R24, R4.reuse, R8, R24 ;  /* 0x000000080418723c */ /* 0x050fe20000001818 */
[----:B---3--:R-:W-:Y:S01]  /*5bf90*/  STL.64 [R1+0x4720], R10 ;  /* 0x0047200a01007387 */ /* 0x008fe20000100a00 */
[----:B------:R-:W-:Y:S11]  /*5bfa0*/  STL.64 [R1+0x4718], R8 ;  /* 0x0047180801007387 */ /* 0x000ff60000100a00 */
[----:B------:R-:W-:Y:S10]  /*5bfb0*/  @!UPT UIADD3 URZ, URZ, URZ, URZ ;  /* 0x0000003f3f3ff290 */ /* 0x000ff4000fffe03f */
[----:B------:R-:W-:Y:S01]  /*5bfc0*/  STL.64 [R1+0x3b0], R24 ;  /* 0x0003b01801007387 */ /* 0x000fe20000100a00 */
[----:B------:R-:W-:Y:S02]  /*5bfd0*/  STL.64 [R1+0x3b8], R26 ;  /* 0x0003b81a01007387 */ /* 0x000fe40000100a00 */
[----:B------:R-:W0:Y:S01]  /*5bfe0*/  LDSM.16.MT88.4 R24, [R2+0x8180] ;  /* 0x008180000218783b */ /* 0x000e220000004200 */
[C---:B--2---:R-:W-:Y:S01]  /*5bff0*/  HMMA.16816.F32 R20, R4.reuse, R20, R16 ;  /* 0x000000140414723c */ /* 0x044fe20000001810 */
[----:B0-----:R-:W-:Y:S02]  /*5c000*/  STL.64 [R1+0x4678], R26 ;  /* 0x0046781a01007387 */ /* 0x001fe40000100a00 */
[----:B------:R0:W-:Y:S02]  /*5c010*/  STL.64 [R1+0x4670], R24 ;  /* 0x0046701801007387 */ /* 0x0001e40000100a00 */
[----:B0-----:R-:W2:Y:S01]  /*5c020*/  LDL.64 R24, [R1+0x160] ;  /* 0x0001600001187983 */ /* 0x001ea20000100a00 */
[----:B------:R-:W-:Y:S02]  /*5c030*/  STL [R1+0x436c], R2 ;  /* 0x00436c0201007387 */ /* 0x000fe40000100800 */
[----:B------:R-:W3:Y:S02]  /*5c040*/  LDL.LU.64 R18, [R1+0x4830] ;  /* 0x0048300001127983 */ /* 0x000ee40000300a00 */
[----:B------:R-:W3:Y:S11]  /*5c050*/  LDL.LU.64 R16, [R1+0x4828] ;  /* 0x0048280001107983 */ /* 0x000ef60000300a00 */
[----:B------:R-:W-:Y:S02]  /*5c060*/  @!UPT UIADD3 URZ, URZ, URZ, URZ ;  /* 0x0000003f3f3ff290 */ /* 0x000fe4000fffe03f */
        /* <DEDUP_REMOVED lines=10> */
[----:B---3--:R-:W-:Y:S02]  /*5c110*/  HMMA.16816.F32 R20, R4, R20, R16 ;  /* 0x000000140414723c */ /* 0x008fe40000001810 */
[----:B------:R-:W3:Y:S01]  /*5c120*/  LDL.LU.64 R18, [R1+0x4800] ;  /* 0x0048000001127983 */ /* 0x000ee20000300a00 */
[----:B------:R-:W3:Y:S11]  /*5c130*/  LDL.LU.64 R16, [R1+0x47f8] ;  /* 0x0047f80001107983 */ /* 0x000ef60000300a00 */
[----:B------:R-:W-:Y:S09]  /*5c140*/  @!UPT UIADD3 URZ, URZ, URZ, URZ ;  /* 0x0000003f3f3ff290 */ /* 0x000ff2000fffe03f */
[----:B------:R-:W-:Y:S01]  /*5c150*/  STL.64 [R1+0x700], R20 ;  /* 0x0007001401007387 */ /* 0x000fe20000100a00 */
[----:B------:R0:W-:Y:S03]  /*5c160*/  STL.64 [R1+0x708], R22 ;  /* 0x0007081601007387 */ /* 0x0001e60000100a00 */
[----:B0-----:R-:W4:Y:S01]  /*5c170*/  LDL.LU.64 R22, [R1+0x47f0] ;  /* 0x0047f00001167983 */ /* 0x001f220000300a00 */
[----:B------:R-:W4:Y:S02]  /*5c180*/  LDL.LU.64 R20, [R1+0x47e8] ;  /* 0x0047e80001147983 */ /* 0x000f240000300a00 */
[----:B------:R-:W-:Y:S02]  /*5c190*/  IMAD.MOV.U32 R8, RZ, RZ, R3 ;  /* 0x000000ffff087224 */ /* 0x000fe400078e0003 */
[----:B------:R-:W-:-:S07]  /*5c1a0*/  IMAD.MOV.U32 R9, RZ, RZ, R0 ;  /* 0x000000ffff097224 */ /* 0x000fce00078e0000 */
[C---:B----4-:R-:W-:Y:S01]  /*5c1b0*/  HMMA.16816.F32 R8, R4.reuse, R8, R20 ;  /* 0x000000080408723c */ /* 0x050fe20000001814 */
[----:B------:R-:W3:Y:S11]  /*5c1c0*/  LDL.LU.64 R20, [R1+0x47e0] ;  /* 0x0047e00001147983 */ /* 0x000ef60000300a00 */
[----:B------:R-:W-:Y:S11]  /*5c1d0*/  @!UPT UIADD3 URZ, URZ, URZ, URZ ;  /* 0x0000003f3f3ff290 */ /* 0x000ff6000fffe03f */
[----:B------:R0:W-:Y:S01]  /*5c1e0*/  STL.64 [R1+0x6f0], R8 ;  /* 0x0006f00801007387 */ /* 0x0001e20000100a00 */
[----:B------:R1:W-:Y:S03]  /*5c1f0*/  STL.64 [R1+0x6f8], R10 ;  /* 0x0006f80a01007387 */ /* 0x0003e60000100a00 */
[----:B0-----:R-:W2:Y:S01]  /*5c200*/  LDL.LU R8, [R1+0x3a0] ;  /* 0x0003a00001087983 */ /* 0x001ea20000300800 */
[----:B------:R-:W2:Y:S02]  /*5c210*/  LDL.LU R9, [R1+0x3a4] ;  /* 0x0003a40001097983 */ /* 0x000ea40000300800 */
[----:B-1----:R-:W2:Y:S02]  /*5c220*/  LDL.LU R10, [R1+0x3a8] ;  /* 0x0003a800010a7983 */ /* 0x002ea40000300800 */
[----:B------:R-:W2:Y:S01]  /*5c230*/  LDL.LU R11, [R1+0x3ac] ;  /* 0x0003ac00010b7983 */ /* 0x000ea20000300800 */
[C---:B---3--:R-:W-:Y:S01]  /*5c240*/  HMMA.16816.F32 R20, R4.reuse, R20, R16 ;  /* 0x000000140414723c */ /* 0x048fe20000001810 */
[----:B------:R-:W3:Y:S01]  /*5c250*/  LDL.LU.64 R18, [R1+0x47d8] ;  /* 0x0047d80001127983 */ /* 0x000ee20000300a00 */
[----:B------:R-:W3:Y:S11]  /*5c260*/  LDL.LU.64 R16, [R1+0x47d0] ;  /* 0x0047d00001107983 */ /* 0x000ef60000300a00 */
[----:B------:R-:W-:Y:S10]  /*5c270*/  @!UPT UIADD3 URZ, URZ, URZ, URZ ;  /* 0x0000003f3f3ff290 */ /* 0x000ff4000fffe03f */
        /* <DEDUP_REMOVED lines=24> */
[C---:B---3--:R-:W-:Y:S01]  /*5c400*/  HMMA.16816.F32 R16, R4.reuse, R20, R16 ;  /* 0x000000140410723c */ /* 0x048fe20000001810 */
[----:B------:R-:W-:Y:S02]  /*5c410*/  IMAD.MOV.U32 R14, RZ, RZ, R20 ;  /* 0x000000ffff0e7224 */ /* 0x000fe400078e0014 */
[----:B------:R-:W-:Y:S11]  /*5c420*/  IMAD.MOV.U32 R3, RZ, RZ, R21 ;  /* 0x000000ffff037224 */ /* 0x000ff600078e0015 */
[----:B------:R-:W-:Y:S09]  /*5c430*/  @!UPT UIADD3 URZ, URZ, URZ, URZ ;  /* 0x0000003f3f3ff290 */ /* 0x000ff2000fffe03f */
[----:B------:R0:W-:Y:S01]  /*5c440*/  STL.64 [R1+0x6a0], R16 ;  /* 0x0006a01001007387 */ /* 0x0001e20000100a00 */
[----:B------:R-:W-:Y:S02]  /*5c450*/  STL.64 [R1+0x6a8], R18 ;  /* 0x0006a81201007387 */ /* 0x000fe40000100a00 */
[----:B-1----:R-:W3:Y:S02]  /*5c460*/  LDL.LU.64 R22, [R1+0x4778] ;  /* 0x0047780001167983 */ /* 0x002ee40000300a00 */
[----:B------:R-:W3:Y:S01]  /*5c470*/  LDL.LU.64 R20, [R1+0x4770] ;  /* 0x0047700001147983 */ /* 0x000ee20000300a00 */
[----:B0-----:R-:W4:Y:S04]  /*5c480*/  LDL.64 R16, [R1] ;  /* 0x0000000001107983 */ /* 0x001f280000100a00 */
[----:B----4-:R0:W-:Y:S04]  /*5c490*/  STL.64 [R1+0x4750], R16 ;  /* 0x0047501001007387 */ /* 0x0101e80000100a00 */
[----:B0-----:R-:W4:Y:S04]  /*5c4a0*/  LDL.64 R16, [R1+0x10] ;  /* 0x0000100001107983 */ /* 0x001f280000100a00 */
[----:B----4-:R0:W-:Y:S04]  /*5c4b0*/  STL.64 [R1+0x4758], R16 ;  /* 0x0047581001007387 */ /* 0x0101e80000100a00 */
[----:B0-----:R-:W4:Y:S01]  /*5c4c0*/  LDL.64 R16, [R1+0x20] ;  /* 0x0000200001107983 */ /* 0x001f220000100a00 */
[----:B------:R-:W-:Y:S02]  /*5c4d0*/  STL.64 [R1+0x4730], R14 ;  /* 0x0047300e01007387 */ /* 0x000fe40000100a00 */
[----:B------:R0:W-:Y:S02]  /*5c4e0*/  STL.64 [R1+0x4728], R12 ;  /* 0x0047280c01007387 */ /* 0x0001e40000100a00 */
        /* <DEDUP_REMOVED lines=10> */
[----:B------:R-:W-:Y:S01]  /*5c590*/  HMMA.16816.F32 R4, R4, R24, R8 ;  /* 0x000000180404723c */ /* 0x000fe20000001808 */
[----:B--2---:R-:W-:Y:S01]  /*5c5a0*/  STL.64 [R1+0x4768], R14 ;  /* 0x0047680e01007387 */ /* 0x004fe20000100a00 */
[----:B------:R0:W-:Y:S03]  /*5c5b0*/  STL.64 [R1+0x4760], R12 ;  /* 0x0047600c01007387 */ /* 0x0001e60000100a00 */
[----:B0-----:R-:W3:Y:S01]  /*5c5c0*/  LDL.LU R12, [R1+0x380] ;  /* 0x00038000010c7983 */ /* 0x001ee20000300800 */
[----:B------:R-:W3:Y:S02]  /*5c5d0*/  LDL.LU R13, [R1+0x384] ;  /* 0x00038400010d7983 */ /* 0x000ee40000300800 */
[----:B------:R-:W3:Y:S02]  /*5c5e0*/  LDL.LU R14, [R1+0x388] ;  /* 0x00038800010e7983 */ /* 0x000ee40000300800 */
[----:B------:R-:W3:Y:S01]  /*5c5f0*/  LDL.LU R15, [R1+0x38c] ;  /* 0x00038c00010f7983 */ /* 0x000ee20000300800 */
[----:B------:R-:W2:Y:S11]  /*5c600*/  LDL.LU R8, [R1+0x340] ;  /* 0x0003400001087983 */ /* 0x000eb60000300800 */
[----:B------:R-:W-:Y:S01]  /*5c610*/  @!UPT UIADD3 URZ, URZ, URZ, URZ ;  /* 0x0000003f3f3ff290 */ /* 0x000fe2000fffe03f */
[----:B------:R0:W-:Y:S02]  /*5c620*/  STL.64 [R1+0x3a0], R4 ;  /* 0x0003a00401007387 */ /* 0x0001e40000100a00 */
[----:B------:R1:W-:Y:S02]  /*5c630*/  STL.64 [R1+0x3a8], R6 ;  /* 0x0003a80601007387 */ /* 0x0003e40000100a00 */
[----:B------:R-:W2:Y:S01]  /*5c640*/  LDL.LU R9, [R1+0x344] ;  /* 0x0003440001097983 */ /* 0x000ea20000300800 */
[----:B------:R-:W2:Y:S01]  /*5c650*/  LDL.LU R10, [R1+0x348] ;  /* 0x00034800010a7983 */ /* 0x000ea20000300800 */
[----:B------:R-:W2:Y:S03]  /*5c660*/  LDL.LU R11, [R1+0x34c] ;  /* 0x00034c00010b7983 */ /* 0x000ea60000300800 */
[----:B0-----:R-:W2:Y:S01]  /*5c670*/  LDL.LU R4, [R1+0x330] ;  /* 0x0003300001047983 */ /* 0x001ea20000300800 */
[----:B------:R-:W2:Y:S02]  /*5c680*/  LDL.LU R5, [R1+0x334] ;  /* 0x0003340001057983 */ /* 0x000ea40000300800 */
[----:B-1----:R-:W2:Y:S02]  /*5c690*/  LDL.LU R6, [R1+0x338] ;  /* 0x0003380001067983 */ /* 0x002ea40000300800 */
[----:B------:R-:W2:Y:S01]  /*5c6a0*/  LDL.LU R7, [R1+0x33c] ;  /* 0x00033c0001077983 */ /* 0x000ea20000300800 */
[----:B------:R0:W-:Y:S01]  /*5c6b0*/  STL.64 [R1+0x4688], R24 ;  /* 0x0046881801007387 */ /* 0x0001e20000100a00 */
[----:B----4-:R-:W-:-:S02]  /*5c6c0*/  IMAD.MOV.U32 R2, RZ, RZ, R16 ;  /* 0x000000ffff027224 */ /* 0x010fc400078e0010 */
[----:B------:R-:W-:Y:S01]  /*5c6d0*/  IMAD.MOV.U32 R0, RZ, RZ, R17 ;  /* 0x000000ffff007224 */ /* 0x000fe200078e0011 */
[----:B0-----:R-:W4:Y:S01]  /*5c6e0*/  LDL.LU R24, [R1+0x370] ;  /* 0x0003700001187983 */ /* 0x001f220000300800 */
[----:B------:R-:W4:Y:S02]  /*5c6f0*/  LDL.LU R25, [R1+0x374] ;  /* 0x0003740001197983 */ /* 0x000f240000300800 */
[----:B------:R-:W4:Y:S02]  /*5c700*/  LDL.LU R26, [R1+0x378] ;  /* 0x00037800011a7983 */ /* 0x000f240000300800 */
[----:B------:R-:W4:Y:S01]  /*5c710*/  LDL.LU R27, [R1+0x37c] ;  /* 0x00037c00011b7983 */ /* 0x000f220000300800 */
[C---:B---3--:R-:W-:Y:S11]  /*5c720*/  HMMA.16816.F32 R12, R20.reuse, R16, R12 ;  /* 0x00000010140c723c */ /* 0x048ff6000000180c */
[----:B------:R-:W-:Y:S11]  /*5c730*/  @!UPT UIADD3 URZ, URZ, URZ, URZ ;  /* 0x0000003f3f3ff290 */ /* 0x000ff6000fffe03f */
[----:B------:R-:W-:Y:S01]  /*5c740*/  @!UPT UIADD3 URZ, URZ, URZ, URZ ;  /* 0x0000003f3f3ff290 */ /* 0x000fe2000fffe03f */
[----:B------:R-:W-:Y:S01]  /*5c750*/  STL.64 [R1+0x380], R12 ;  /* 0x0003800c01007387 */ /* 0x000fe20000100a00 */
[----:B------:R0:W-:Y:S03]  /*5c760*/  STL.64 [R1+0x388], R14 ;  /* 0x0003880e01007387 */ /* 0x0001e60000100a00 */
[----:B0-----:R-:W3:Y:S01]  /*5c770*/  LDL.LU.64 R14, [R1+0x4768] ;  /* 0x00476800010e7983 */ /* 0x001ee20000300a00 */
[----:B------:R-:W3:Y:S02]  /*5c780*/  LDL.LU.64 R12, [R1+0x4760] ;  /* 0x00476000010c7983 */ /* 0x000ee40000300a00 */
[----:B------:R-:W4:Y:S02]  /*5c790*/  LDL.LU.64 R16, [R1+0x4758] ;  /* 0x0047580001107983 */ /* 0x000f240000300a00 */
[----:B------:R-:W-:Y:S01]  /*5c7a0*/  STL [R1+0x46ec], R0 ;  /* 0x0046ec0001007387 */ /* 0x000fe20000100800 */
[----:B------:R-:W-:Y:S01]  /*5c7b0*/  STL [R1+0x46e8], R2 ;  /* 0x0046e80201007387 */ /* 0x000fe20000100800 */
[C---:B----4-:R-:W-:Y:S11]  /*5c7c0*/  HMMA.16816.F32 R24, R20.reuse, R16, R24 ;  /* 0x000000101418723c */ /* 0x050ff60000001818 */
[----:B------:R-:W-:Y:S11]  /*5c7d0*/  @!UPT UIADD3 URZ, URZ, URZ, URZ ;  /* 0x0000003f3f3ff290 */ /* 0x000ff6000fffe03f */
[----:B------:R-:W-:Y:S01]  /*5c7e0*/  @!UPT UIADD3 URZ, URZ, URZ, URZ ;  /* 0x0000003f3f3ff290 */ /* 0x000fe2000fffe03f */
[----:B------:R-:W-:Y:S01]  /*5c7f0*/  STL.64 [R1+0x370], R24 ;  /* 0x0003701801007387 */ /* 0x000fe20000100a00 */
[----:B------:R0:W-:Y:S02]  /*5c800*/  STL.64 [R1+0x378], R26 ;  /* 0x0003781a01007387 */ /* 0x0001e40000100a00 */
[----:B0-----:R-:W-:Y:S02]  /*5c810*/  IMAD.MOV.U32 R27, RZ, RZ, R16 ;  /* 0x000000ffff1b7224 */ /* 0x001fe400078e0010 */
[----:B------:R-:W-:Y:S02]  /*5c820*/  IMAD.MOV.U32 R26, RZ, RZ, R17 ;  /* 0x000000ffff1a7224 */ /* 0x000fe400078e0011 */
[----:B------:R-:W3:Y:S03]  /*5c830*/  LDL.LU.64 R16, [R1+0x4750] ;  /* 0x0047500001107983 */ /* 0x000ee60000300a00 */
[----:B------:R0:W-:Y:S02]  /*5c840*/  STL.64 [R1+0x46f8], R26 ;  /* 0x0046f81a01007387 */ /* 0x0001e40000100a00 */
[----:B------:R-:W4:Y:S02]  /*5c850*/  LDL.LU R24, [R1+0x590] ;  /* 0x0005900001187983 */ /* 0x000f240000300800 */
[----:B------:R-:W4:Y:S01]  /*5c860*/  LDL.LU R25, [R1+0x594] ;  /* 0x0005940001197983 */ /* 0x000f220000300800 */
[----:B0-----:R-:W2:Y:S01]  /*5c870*/  LDL.LU R26, [R1+0x598] ;  /* 0x00059800011a7983 */ /* 0x001ea20000300800 */
[----:B------:R-:W2:Y:S01]  /*5c880*/  LDL.LU R27, [R1+0x59c] ;  /* 0x00059c00011b7983 */ /* 0x000ea20000300800 */
[----:B---3--:R-:W-:Y:S01]  /*5c890*/  HMMA.16816.F32 R12, R20, R16, R12 ;  /* 0x00000010140c723c */ /* 0x008fe2000000180c */
[----:B------:R-:W-:-:S02]  /*5c8a0*/  IMAD.MOV.U32 R0, RZ, RZ, R16 ;  /* 0x000000ffff007224 */ /* 0x000fc400078e0010 */
[----:B------:R-:W-:Y:S01]  /*5c8b0*/  IMAD.MOV.U32 R2, RZ, RZ, R17 ;  /* 0x000000ffff027224 */ /* 0x000fe200078e0011 */
[----:B--2---:R-:W-:Y:S01]  /*5c8c0*/  STL.64 [R1+0x4708], R26 ;  /* 0x0047081a01007387 */ /* 0x004fe20000100a00 */
[----:B----4-:R0:W-:Y:S03]  /*5c8d0*/  STL.64 [R1+0x4700], R24 ;  /* 0x0047001801007387 */ /* 0x0101e60000100a00 */
[----:B0-----:R-:W2:Y:S11]  /*5c8e0*/  LDL.64 R24, [R1+0x30] ;  /* 0x0000300001187983 */ /* 0x001eb60000100a00 */
[----:B------:R-:W-:Y:S04]  /*5c8f0*/  @!UPT UIADD3 URZ, URZ, URZ, URZ ;  /* 0x0000003f3f3ff290 */ /* 0x000fe8000fffe03f */
[----:B------:R-:W-:Y:S02]  /*5c900*/  STL.64 [R1+0x360], R12 ;  /* 0x0003600c01007387 */ /* 0x000fe40000100a00 */
[----:B------:R0:W-:Y:S02]  /*5c910*/  STL.64 [R1+0x368], R14 ;  /* 0x0003680e01007387 */ /* 0x0001e40000100a00 */
[----:B0-----:R-:W3:Y:S01]  /*5c920*/  LDL.LU.64 R14, [R1+0x4748] ;  /* 0x00474800010e7983 */ /* 0x001ee20000300a00 */
        /* <DEDUP_REMOVED lines=8> */
[----:B------:R-:W4:Y:S02]  /*5c9b0*/  LDL.LU.64 R12, [R1+0x4728] ;  /* 0x00472800010c7983 */ /* 0x000f240000300a00 */
[----:B------:R0:W-:Y:S02]  /*5c9c0*/  STL.64 [R1+0x46e0], R16 ;  /* 0x0046e01001007387 */ /* 0x0001e40000100a00 */
[----:B0-----:R-:W2:Y:S01]  /*5c9d0*/  LDL.64 R16, [R1+0x1e0] ;  /* 0x0001e00001107983 */ /* 0x001ea20000100a00 */
[----:B----4-:R-:W-:Y:S03]  /*5c9e0*/  HMMA.16816.F32 R8, R20, R12, R8 ;  /* 0x0000000c1408723c */ /* 0x010fe60000001808 */
[----:B--2---:R0:W-:Y:S04]  /*5c9f0*/  STL.64 [R1+0x4710], R16 ;  /* 0x0047101001007387 */ /* 0x0041e80000100a00 */
[----:B0-----:R-:W2:Y:S01]  /*5ca00*/  LDL.LU R16, [R1+0x5a0] ;  /* 0x0005a00001107983 */ /* 0x001ea20000300800 */
[----:B------:R-:W2:Y:S02]  /*5ca10*/  LDL.LU R17, [R1+0x5a4] ;  /* 0x0005a40001117983 */ /* 0x000ea40000300800 */
[----:B------:R-:W2:Y:S02]  /*5ca20*/  LDL.LU R18, [R1+0x5a8] ;  /* 0x0005a80001127983 */ /* 0x000ea40000300800 */
[----:B------:R-:W2:Y:S11]  /*5ca30*/  LDL.LU R19, [R1+0x5ac] ;  /* 0x0005ac0001137983 */ /* 0x000eb60000300800 */
[----:B------:R-:W-:Y:S01]  /*5ca40*/  STL.64 [R1+0x340], R8 ;  /* 0x0003400801007387 */ /* 0x000fe20000100a00 */
[----:B------:R0:W-:Y:S03]  /*5ca50*/  STL.64 [R1+0x348], R10 ;  /* 0x0003480a01007387 */ /* 0x0001e60000100a00 */
[----:B0-----:R-:W4:Y:S01]  /*5ca60*/  LDL.LU.64 R10, [R1+0x4720] ;  /* 0x00472000010a7983 */ /* 0x001f220000300a00 */
[----:B------:R-:W2:Y:S02]  /*5ca70*/  LDL.LU.64 R8, [R1+0x4718] ;  /* 0x0047180001087983 */ /* 0x000ea40000300a00 */
[----:B------:R-:W-:-:S02]  /*5ca80*/  IMAD.MOV.U32 R29, RZ, RZ, R24 ;  /* 0x000000ffff1d7224 */ /* 0x000fc400078e0018 */
[----:B------:R-:W-:Y:S01]  /*5ca90*/  IMAD.MOV.U32 R28, RZ, RZ, R25 ;  /* 0x000000ffff1c7224 */ /* 0x000fe200078e0019 */
[C---:B--2---:R-:W-:Y:S01]  /*5caa0*/  HMMA.16816.F32 R4, R20.reuse, R8, R4 ;  /* 0x000000081404723c */ /* 0x044fe20000001804 */
[----:B----4-:R-:W-:Y:S01]  /*5cab0*/  STL.64 [R1+0x4608], R10 ;  /* 0x0046080a01007387 */ /* 0x010fe20000100a00 */
[----:B------:R0:W-:Y:S11]  /*5cac0*/  STL.64 [R1+0x4600], R8 ;  /* 0x0046000801007387 */ /* 0x0001f60000100a00 */
[----:B------:R-:W-:Y:S10]  /*5cad0*/  @!UPT UIADD3 URZ, URZ, URZ, URZ ;  /* 0x0000003f3f3ff290 */ /* 0x000ff4000fffe03f */
[----:B------:R-:W-:Y:S01]  /*5cae0*/  STL.64 [R1+0x330], R4 ;  /* 0x0003300401007387 */ /* 0x000fe20000100a00 */
[----:B------:R-:W-:Y:S02]  /*5caf0*/  STL.64 [R1+0x338], R6 ;  /* 0x0003380601007387 */ /* 0x000fe40000100a00 */
[----:B---3--:R-:W1:Y:S01]  /*5cb00*/  LDSM.16.MT88.4 R4, [R15+0x8000] ;  /* 0x008000000f04783b */ /* 0x008e620000004200 */
[----:B------:R-:W-:Y:S01]  /*5cb10*/  HMMA.16816.F32 R16, R20, R24, R16 ;  /* 0x000000181410723c */ /* 0x000fe20000001810 */
[----:B0-----:R-:W2:Y:S02]  /*5cb20*/  LDL.64 R8, [R1+0x1d0] ;  /* 0x0001d00001087983 */ /* 0x001ea40000100a00 */
[----:B------:R-:W-:Y:S02]  /*5cb30*/  STL [R1+0x45e0], R15 ;  /* 0x0045e00f01007387 */ /* 0x000fe40000100800 */
[----:B-1----:R-:W-:Y:S01]  /*5cb40*/  STL.64 [R1+0x4530], R6 ;  /* 0x0045300601007387 */ /* 0x002fe20000100a00 */
[----:B------:R0:W-:Y:S02]  /*5cb50*/  STL.64 [R1+0x4528], R4 ;  /* 0x0045280401007387 */ /* 0x0001e40000100a00 */
[----:B0-----:R-:W-:-:S02]  /*5cb60*/  IMAD.MOV.U32 R4, RZ, RZ, R14 ;  /* 0x000000ffff047224 */ /* 0x001fc400078e000e */
[----:B------:R-:W-:-:S05]  /*5cb70*/  IMAD.MOV.U32 R5, RZ, RZ, R3 ;  /* 0x000000ffff057224 */ /* 0x000fca00078e0003 */
[----:B------:R0:W-:Y:S04]  /*5cb80*/  STL.64 [R1+0x46f0], R4 ;  /* 0x0046f00401007387 */ /* 0x0001e80000100a00 */
[----:B0-----:R-:W3:Y:S01]  /*5cb90*/  LDL.LU R4, [R1+0x580] ;  /* 0x0005800001047983 */ /* 0x001ee20000300800 */
[----:B------:R-:W3:Y:S02]  /*5cba0*/  LDL.LU R5, [R1+0x584] ;  /* 0x0005840001057983 */ /* 0x000ee40000300800 */
[----:B------:R-:W3:Y:S02]  /*5cbb0*/  LDL.LU R6, [R1+0x588] ;  /* 0x0005880001067983 */ /* 0x000ee40000300800 */
[----:B------:R-:W3:Y:S01]  /*5cbc0*/  LDL.LU R7, [R1+0x58c] ;  /* 0x00058c0001077983 */ /* 0x000ee20000300800 */
[----:B------:R0:W-:Y:S01]  /*5cbd0*/  STL.64 [R1+0x5a0], R16 ;  /* 0x0005a01001007387 */ /* 0x0001e20000100a00 */
[----:B------:R-:W-:Y:S03]  /*5cbe0*/  STL.64 [R1+0x5a8], R18 ;  /* 0x0005a81201007387 */ /* 0x000fe60000100a00 */
[----:B0-----:R-:W4:Y:S01]  /*5cbf0*/  LDL.LU.64 R16, [R1+0x4710] ;  /* 0x0047100001107983 */ /* 0x001f220000300a00 */
[----:B------:R-:W4:Y:S02]  /*5cc00*/  LDL.LU.64 R26, [R1+0x4708] ;  /* 0x00470800011a7983 */ /* 0x000f240000300a00 */
[----:B------:R-:W4:Y:S02]  /*5cc10*/  LDL.LU.64 R24, [R1+0x4700] ;  /* 0x0047000001187983 */ /* 0x000f240000300a00 */
[----:B------:R-:W-:Y:S01]  /*5cc20*/  STL [R1+0x45e8], R28 ;  /* 0x0045e81c01007387 */ /* 0x000fe20000100800 */
[----:B------:R-:W-:Y:S01]  /*5cc30*/  STL [R1+0x45e4], R29 ;  /* 0x0045e41d01007387 */ /* 0x000fe20000100800 */
[----:B--2---:R-:W-:-:S02]  /*5cc40*/  IMAD.MOV.U32 R14, RZ, RZ, R8 ;  /* 0x000000ffff0e7224 */ /* 0x004fc400078e0008 */
[----:B------:R-:W-:Y:S01]  /*5cc50*/  IMAD.MOV.U32 R3, RZ, RZ, R9 ;  /* 0x000000ffff037224 */ /* 0x000fe200078e0009 */
[C---:B---3--:R-:W-:Y:S08]  /*5cc60*/  HMMA.16816.F32 R4, R20.reuse, R8, R4 ;  /* 0x000000081404723c */ /* 0x048ff00000001804 */
[----:B----4-:R-:W-:Y:S01]  /*5cc70*/  HMMA.16816.F32 R24, R20, R16, R24 ;  /* 0x000000101418723c */ /* 0x010fe20000001818 */
[----:B------:R-:W-:Y:S11]  /*5cc80*/  IMAD.MOV.U32 R15, RZ, RZ, R17 ;  /* 0x000000ffff0f7224 */ /* 0x000ff600078e0011 */
[----:B------:R-:W-:Y:S11]  /*5cc90*/  @!UPT UIADD3 URZ, URZ, URZ, URZ ;  /* 0x0000003f3f3ff290 */ /* 0x000ff6000fffe03f */
[----:B------:R-:W-:Y:S01]  /*5cca0*/  STL.64 [R1+0x590], R24 ;  /* 0x0005901801007387 */ /* 0x000fe20000100a00 */
[----:B------:R0:W-:Y:S03]  /*5ccb0*/  STL.64 [R1+0x598], R26 ;  /* 0x0005981a01007387 */ /* 0x0001e60000100a00 */
[----:B0-----:R-:W2:Y:S01]  /*5ccc0*/  LDL.LU.64 R26, [R1+0x46f8] ;  /* 0x0046f800011a7983 */ /* 0x001ea20000300a00 */
[----:B------:R-:W3:Y:S02]  /*5ccd0*/  LDL.LU R16, [R1+0x570] ;  /* 0x0005700001107983 */ /* 0x000ee40000300800 */
[----:B------:R-:W3:Y:S02]  /*5cce0*/  LDL.LU R17, [R1+0x574] ;  /* 0x0005740001117983 */ /* 0x000ee40000300800 */
[----:B------:R-:W3:Y:S01]  /*5ccf0*/  LDL.LU R18, [R1+0x578] ;  /* 0x0005780001127983 */ /* 0x000ee20000300800 */
[----:B------:R-:W3:Y:S01]  /*5cd00*/  LDL.LU R19, [R1+0x57c] ;  /* 0x00057c0001137983 */ /* 0x000ee20000300800 */
[----:B------:R-:W4:Y:S02]  /*5cd10*/  LDL.64 R24, [R1+0x1b0] ;  /* 0x0001b00001187983 */ /* 0x000f240000100a00 */
[----:B------:R-:W-:Y:S02]  /*5cd20*/  STL [R1+0x45ec], R15 ;  /* 0x0045ec0f01007387 */ /* 0x000fe40000100800 */
[----:B------:R0:W-:Y:S01]  /*5cd30*/  STL.64 [R1+0x580], R4 ;  /* 0x0005800401007387 */ /* 0x0001e20000100a00 */
[----:B------:R-:W-:Y:S04]  /*5cd40*/  STL.64 [R1+0x588], R6 ;  /* 0x0005880601007387 */ /* 0x000fe80000100a00 */
[----:B0-----:R-:W2:Y:S01]  /*5cd50*/  LDL.LU.64 R4, [R1+0x46f0] ;  /* 0x0046f00001047983 */ /* 0x001ea20000300a00 */
        /* <DEDUP_REMOVED lines=16> */
[----:B------:R0:W-:Y:S02]  /*5ce60*/  STL.64 [R1+0x4640], R8 ;  /* 0x0046400801007387 */ /* 0x0001e40000100a00 */
[----:B0-----:R-:W-:Y:S02]  /*5ce70*/  IMAD.MOV.U32 R8, RZ, RZ, R27 ;  /* 0x000000ffff087224 */ /* 0x001fe400078e001b */
[----:B------:R-:W-:-:S05]  /*5ce80*/  IMAD.MOV.U32 R9, RZ, RZ, R26 ;  /* 0x000000ffff097224 */ /* 0x000fca00078e001a */
[----:B------:R0:W-:Y:S04]  /*5ce90*/  STL.64 [R1+0x4658], R8 ;  /* 0x0046580801007387 */ /* 0x0001e80000100a00 */
[----:B0-----:R-:W4:Y:S01]  /*5cea0*/  LDL.LU R8, [R1+0x560] ;  /* 0x0005600001087983 */ /* 0x001f220000300800 */
[----:B------:R-:W4:Y:S02]  /*5ceb0*/  LDL.LU R9, [R1+0x564] ;  /* 0x0005640001097983 */ /* 0x000f240000300800 */
[----:B------:R-:W4:Y:S02]  /*5cec0*/  LDL.LU R10, [R1+0x568] ;  /* 0x00056800010a7983 */ /* 0x000f240000300800 */
[----:B------:R-:W4:Y:S01]  /*5ced0*/  LDL.LU R11, [R1+0x56c] ;  /* 0x00056c00010b7983 */ /* 0x000f220000300800 */
[----:B------:R-:W-:Y:S01]  /*5cee0*/  STL [R1+0x45f4], R3 ;  /* 0x0045f40301007387 */ /* 0x000fe20000100800 */
[----:B------:R-:W-:Y:S02]  /*5cef0*/  STL [R1+0x45f0], R14 ;  /* 0x0045f00e01007387 */ /* 0x000fe40000100800 */
[----:B------:R0:W-:Y:S02]  /*5cf00*/  STL.64 [R1+0x46c0], R12 ;  /* 0x0046c00c01007387 */ /* 0x0001e40000100a00 */
[----:B0-----:R-:W3:Y:S02]  /*5cf10*/  LDL.64 R12, [R1+0x1c0] ;  /* 0x0001c000010c7983 */ /* 0x001ee40000100a00 */
[----:B---3--:R-:W-:Y:S01]  /*5cf20*/  HMMA.16816.F32 R16, R20, R12, R16 ;  /* 0x0000000c1410723c */ /* 0x008fe20000001810 */
[----:B------:R-:W-:-:S02]  /*5cf30*/  IMAD.MOV.U32 R7, RZ, RZ, R12 ;  /* 0x000000ffff077224 */ /* 0x000fc400078e000c */
[----:B------:R-:W-:Y:S11]  /*5cf40*/  IMAD.MOV.U32 R6, RZ, RZ, R13 ;  /* 0x000000ffff067224 */ /* 0x000ff600078e000d */
[----:B------:R-:W-:Y:S09]  /*5cf50*/  @!UPT UIADD3 URZ, URZ, URZ, URZ ;  /* 0x0000003f3f3ff290 */ /* 0x000ff2000fffe03f */
[----:B------:R0:W-:Y:S01]  /*5cf60*/  STL.64 [R1+0x570], R16 ;  /* 0x0005701001007387 */ /* 0x0001e20000100a00 */
[----:B------:R-:W-:Y:S03]  /*5cf70*/  STL.64 [R1+0x578], R18 ;  /* 0x0005781201007387 */ /* 0x000fe60000100a00 */
[----:B0-----:R-:W3:Y:S01]  /*5cf80*/  LDL.LU.64 R16, [R1+0x46e0] ;  /* 0x0046e00001107983 */ /* 0x001ee20000300a00 */
[----:B------:R-:W-:Y:S02]  /*5cf90*/  STL [R1+0x45f8], R7 ;  /* 0x0045f80701007387 */ /* 0x000fe40000100800 */
[----:B------:R-:W-:Y:S02]  /*5cfa0*/  STL [R1+0x46a8], R6 ;  /* 0x0046a80601007387 */ /* 0x000fe40000100800 */
[----:B------:R4:W-:Y:S02]  /*5cfb0*/  STL.64 [R1+0x46a0], R4 ;  /* 0x0046a00401007387 */ /* 0x0009e40000100a00 */
[----:B----4-:R-:W-:Y:S01]  /*5cfc0*/  HMMA.16816.F32 R4, R20, R24, R8 ;  /* 0x000000181404723c */ /* 0x010fe20000001808 */
[----:B------:R-:W-:-:S02]  /*5cfd0*/  IMAD.MOV.U32 R19, RZ, RZ, R24 ;  /* 0x000000ffff137224 */ /* 0x000fc400078e0018 */
[----:B------:R-:W-:Y:S11]  /*5cfe0*/  IMAD.MOV.U32 R18, RZ, RZ, R25 ;  /* 0x000000ffff127224 */ /* 0x000ff600078e0019 */
[----:B------:R-:W-:Y:S09]  /*5cff0*/  @!UPT UIADD3 URZ, URZ, URZ, URZ ;  /* 0x0000003f3f3ff290 */ /* 0x000ff2000fffe03f */
[----:B------:R0:W-:Y:S01]  /*5d000*/  STL.64 [R1+0x560], R4 ;  /* 0x0005600401007387 */ /* 0x0001e20000100a00 */
[----:B------:R1:W-:Y:S02]  /*5d010*/  STL.64 [R1+0x568], R6 ;  /* 0x0005680601007387 */ /* 0x0003e40000100a00 */
[----:B------:R-:W4:Y:S02]  /*5d020*/  LDL.LU R24, [R1+0x520] ;  /* 0x0005200001187983 */ /* 0x000f240000300800 */
[----:B------:R-:W4:Y:S01]  /*5d030*/  LDL.LU R25, [R1+0x524] ;  /* 0x0005240001197983 */ /* 0x000f220000300800 */
[----:B------:R-:W2:Y:S01]  /*5d040*/  LDL.LU R26, [R1+0x528] ;  /* 0x00052800011a7983 */ /* 0x000ea20000300800 */
[----:B------:R-:W2:Y:S03]  /*5d050*/  LDL.LU R27, [R1+0x52c] ;  /* 0x00052c00011b7983 */ /* 0x000ea60000300800 */
[----:B0-----:R-:W2:Y:S01]  /*5d060*/  LDL.LU R4, [R1+0x530] ;  /* 0x0005300001047983 */ /* 0x001ea20000300800 */
[----:B------:R-:W2:Y:S02]  /*5d070*/  LDL.LU R5, [R1+0x534] ;  /* 0x0005340001057983 */ /* 0x000ea40000300800 */
[----:B-1----:R-:W2:Y:S02]  /*5d080*/  LDL.LU R6, [R1+0x538] ;  /* 0x0005380001067983 */ /* 0x002ea40000300800 */
[----:B------:R-:W2:Y:S01]  /*5d090*/  LDL.LU R7, [R1+0x53c] ;  /* 0x00053c0001077983 */ /* 0x000ea20000300800 */
[----:B------:R-:W2:Y:S01]  /*5d0a0*/  LDL.LU R12, [R1+0x540] ;  /* 0x00054000010c7983 */ /* 0x000ea20000300800 */
[----:B------:R-:W2:Y:S02]  /*5d0b0*/  LDL.LU R13, [R1+0x544] ;  /* 0x00054400010d7983 */ /* 0x000ea40000300800 */
[----:B------:R-:W2:Y:S02]  /*5d0c0*/  LDL.LU R14, [R1+0x548] ;  /* 0x00054800010e7983 */ /* 0x000ea40000300800 */
[----:B------:R-:W2:Y:S02]  /*5d0d0*/  LDL.LU R15, [R1+0x54c] ;  /* 0x00054c00010f7983 */ /* 0x000ea40000300800 */
[----:B--2---:R-:W-:Y:S01]  /*5d0e0*/  STL.64 [R1+0x46d0], R14 ;  /* 0x0046d00e01007387 */ /* 0x004fe20000100a00 */
[----:B------:R0:W-:Y:S03]  /*5d0f0*/  STL.64 [R1+0x46c8], R12 ;  /* 0x0046c80c01007387 */ /* 0x0001e60000100a00 */
[----:B0-----:R-:W2:Y:S01]  /*5d100*/  LDL.64 R12, [R1+0x1a0] ;  /* 0x0001a000010c7983 */ /* 0x001ea20000100a00 */
[----:B------:R-:W-:Y:S02]  /*5d110*/  STL.64 [R1+0x46b8], R6 ;  /* 0x0046b80601007387 */ /* 0x000fe40000100a00 */
[----:B------:R0:W-:Y:S02]  /*5d120*/  STL.64 [R1+0x46b0], R4 ;  /* 0x0046b00401007387 */ /* 0x0001e40000100a00 */
[----:B0-----:R-:W2:Y:S01]  /*5d130*/  LDL.64 R4, [R1+0x190] ;  /* 0x0001900001047983 */ /* 0x001ea20000100a00 */
[----:B------:R-:W-:-:S02]  /*5d140*/  IMAD.MOV.U32 R8, RZ, RZ, R2 ;  /* 0x000000ffff087224 */ /* 0x000fc400078e0002 */
[----:B------:R-:W-:Y:S01]  /*5d150*/  IMAD.MOV.U32 R9, RZ, RZ, R0 ;  /* 0x000000ffff097224 */ /* 0x000fe200078e0000 */
[----:B--2---:R0:W-:Y:S04]  /*5d160*/  STL.64 [R1+0x46d8], R4 ;  /* 0x0046d80401007387 */ /* 0x0041e80000100a00 */
[----:B0-----:R-:W2:Y:S01]  /*5d170*/  LDL.LU R4, [R1+0x550] ;  /* 0x0005500001047983 */ /* 0x001ea20000300800 */
[----:B------:R-:W2:Y:S02]  /*5d180*/  LDL.LU R5, [R1+0x554] ;  /* 0x0005540001057983 */ /* 0x000ea40000300800 */
[----:B------:R-:W2:Y:S02]  /*5d190*/  LDL.LU R6, [R1+0x558] ;  /* 0x0005580001067983 */ /* 0x000ea40000300800 */
[----:B------:R-:W2:Y:S01]  /*5d1a0*/  LDL.LU R7, [R1+0x55c] ;  /* 0x00055c0001077983 */ /* 0x000ea20000300800 */
[----:B------:R-:W-:Y:S01]  /*5d1b0*/  STL.64 [R1+0x4698], R26 ;  /* 0x0046981a01007387 */ /* 0x000fe20000100a00 */
[----:B----4-:R0:W-:Y:S03]  /*5d1c0*/  STL.64 [R1+0x4690], R24 ;  /* 0x0046901801007387 */ /* 0x0101e60000100a00 */
[----:B0-----:R-:W4:Y:S01]  /*5d1d0*/  LDL.64 R24, [R1+0x180] ;  /* 0x0001800001187983 */ /* 0x001f220000100a00 */
[----:B------:R0:W-:Y:S03]  /*5d1e0*/  STL.64 [R1+0x4680], R8 ;  /* 0x0046800801007387 */ /* 0x0001e60000100a00 */
[----:B0-----:R-:W2:Y:S01]  /*5d1f0*/  LDL.LU R8, [R1+0x320] ;  /* 0x0003200001087983 */ /* 0x001ea20000300800 */
[----:B------:R-:W2:Y:S02]  /*5d200*/  LDL.LU R9, [R1+0x324] ;  /* 0x0003240001097983 */ /* 0x000ea40000300800 */
[----:B------:R-:W2:Y:S02]  /*5d210*/  LDL.LU R10, [R1+0x328] ;  /* 0x00032800010a7983 */ /* 0x000ea40000300800 */
[----:B------:R-:W2:Y:S01]  /*5d220*/  LDL.LU R11, [R1+0x32c] ;  /* 0x00032c00010b7983 */ /* 0x000ea20000300800 */
[----:B------:R-:W-:Y:S01]  /*5d230*/  STL.64 [R1+0x4638], R18 ;  /* 0x0046381201007387 */ /* 0x000fe20000100a00 */
[----:B---3--:R0:W-:Y:S03]  /*5d240*/  STL.64 [R1+0x4630], R16 ;  /* 0x0046301001007387 */ /* 0x0081e60000100a00 */
[----:B0-----:R-:W3:Y:S01]  /*5d250*/  LDL.LU R16, [R1+0x200] ;  /* 0x0002000001107983 */ /* 0x001ee20000300800 */
[----:B------:R-:W3:Y:S02]  /*5d260*/  LDL.LU R17, [R1+0x204] ;  /* 0x0002040001117983 */ /* 0x000ee40000300800 */
[----:B------:R-:W2:Y:S02]  /*5d270*/  LDL.LU R18, [R1+0x208] ;  /* 0x0002080001127983 */ /* 0x000ea40000300800 */
[----:B------:R-:W2:Y:S02]  /*5d280*/  LDL.LU R19, [R1+0x20c] ;  /* 0x00020c0001137983 */ /* 0x000ea40000300800 */
[----:B--2---:R-:W-:Y:S01]  /*5d290*/  STL.64 [R1+0x4650], R18 ;  /* 0x0046501201007387 */ /* 0x004fe20000100a00 */
[----:B---3--:R0:W-:Y:S03]  /*5d2a0*/  STL.64 [R1+0x4648], R16 ;  /* 0x0046481001007387 */ /* 0x0081e60000100a00 */
[----:B0-----:R-:W2:Y:S01]  /*5d2b0*/  LDL.LU R16, [R1+0x210] ;  /* 0x0002100001107983 */ /* 0x001ea20000300800 */
[----:B------:R-:W2:Y:S02]  /*5d2c0*/  LDL.LU R17, [R1+0x214] ;  /* 0x0002140001117983 */ /* 0x000ea40000300800 */
[----:B------:R-:W3:Y:S02]  /*5d2d0*/  LDL.LU R18, [R1+0x218] ;  /* 0x0002180001127983 */ /* 0x000ee40000300800 */
[----:B------:R-:W3:Y:S01]  /*5d2e0*/  LDL.LU R19, [R1+0x21c] ;  /* 0x00021c0001137983 */ /* 0x000ee20000300800 */
[----:B------:R-:W-:Y:S01]  /*5d2f0*/  HMMA.16816.F32 R4, R20, R12, R4 ;  /* 0x0000000c1404723c */ /* 0x000fe20000001804 */
[----:B------:R-:W-:-:S02]  /*5d300*/  IMAD.MOV.U32 R28, RZ, RZ, R12 ;  /* 0x000000ffff1c7224 */ /* 0x000fc400078e000c */
[----:B------:R-:W-:Y:S01]  /*5d310*/  IMAD.MOV.U32 R29, RZ, RZ, R13 ;  /* 0x000000ffff1d7224 */ /* 0x000fe200078e000d */
[----:B---3--:R-:W-:Y:S01]  /*5d320*/  STL.64 [R1+0x4668], R18 ;  /* 0x0046681201007387 */ /* 0x008fe20000100a00 */
[----:B--2---:R0:W-:Y:S03]  /*5d330*/  STL.64 [R1+0x4660], R16 ;  /* 0x0046601001007387 */ /* 0x0041e60000100a00 */
[----:B0-----:R-:W2:Y:S01]  /*5d340*/  LDL.LU R16, [R1+0x220] ;  /* 0x0002200001107983 */ /* 0x001ea20000300800 */
[----:B------:R-:W2:Y:S02]  /*5d350*/  LDL.LU R17, [R1+0x224] ;  /* 0x0002240001117983 */ /* 0x000ea40000300800 */
[----:B------:R-:W2:Y:S02]  /*5d360*/  LDL.LU R18, [R1+0x228] ;  /* 0x0002280001127983 */ /* 0x000ea40000300800 */
[----:B------:R-:W2:Y:S10]  /*5d370*/  LDL.LU R19, [R1+0x22c] ;  /* 0x00022c0001137983 */ /* 0x000eb40000300800 */
        /* <DEDUP_REMOVED lines=13> */
[----:B------:R-:W2:Y:S01]  /*5d450*/  LDL.LU.64 R6, [R1+0x46b8] ;  /* 0x0046b80001067983 */ /* 0x000ea20000300a00 */
[----:B------:R-:W2:Y:S01]  /*5d460*/  LDL.LU.64 R4, [R1+0x46b0] ;  /* 0x0046b00001047983 */ /* 0x000ea20000300a00 */
[----:B----4-:R-:W-:Y:S01]  /*5d470*/  IMAD.MOV.U32 R3, RZ, RZ, R25 ;  /* 0x000000ffff037224 */ /* 0x010fe200078e0019 */
[C---:B--2---:R-:W-:Y:S11]  /*5d480*/  HMMA.16816.F32 R4, R20.reuse, R24, R4 ;  /* 0x000000181404723c */ /* 0x044ff60000001804 */
[----:B------:R-:W-:Y:S11]  /*5d490*/  @!UPT UIADD3 URZ, URZ, URZ, URZ ;  /* 0x0000003f3f3ff290 */ /* 0x000ff6000fffe03f */
[----:B------:R-:W-:Y:S01]  /*5d4a0*/  @!UPT UIADD3 URZ, URZ, URZ, URZ ;  /* 0x0000003f3f3ff290 */ /* 0x000fe2000fffe03f */
[----:B------:R-:W-:Y:S01]  /*5d4b0*/  STL.64 [R1+0x530], R4 ;  /* 0x0005300401007387 */ /* 0x000fe20000100a00 */
[----:B------:R0:W-:Y:S03]  /*5d4c0*/  STL.64 [R1+0x538], R6 ;  /* 0x0005380601007387 */ /* 0x0001e60000100a00 */
[----:B0-----:R-:W2:Y:S01]  /*5d4d0*/  LDL.LU R6, [R1+0x46a8] ;  /* 0x0046a80001067983 */ /* 0x001ea20000300800 */
[----:B------:R-:W4:Y:S02]  /*5d4e0*/  LDL.LU.64 R4, [R1+0x46a0] ;  /* 0x0046a00001047983 */ /* 0x000f240000300a00 */
        /* <DEDUP_REMOVED lines=9> */
[----:B------:R-:W-:Y:S01]  /*5d580*/  STL.64 [R1+0x4548], R4 ;  /* 0x0045480401007387 */ /* 0x000fe20000100a00 */
[----:B----4-:R-:W-:Y:S02]  /*5d590*/  HMMA.16816.F32 R20, R20, R24, R8 ;  /* 0x000000181414723c */ /* 0x010fe40000001808 */
[----:B------:R-:W4:Y:S01]  /*5d5a0*/  LDL.LU.64 R8, [R1+0x4680] ;  /* 0x0046800001087983 */ /* 0x000f220000300a00 */
[----:B------:R-:W-:Y:S02]  /*5d5b0*/  IMAD.MOV.U32 R2, RZ, RZ, R24 ;  /* 0x000000ffff027224 */ /* 0x000fe400078e0018 */
[----:B------:R-:W-:Y:S11]  /*5d5c0*/  IMAD.MOV.U32 R0, RZ, RZ, R25 ;  /* 0x000000ffff007224 */ /* 0x000ff600078e0019 */
[----:B------:R-:W-:Y:S07]  /*5d5d0*/  @!UPT UIADD3 URZ, URZ, URZ, URZ ;  /* 0x0000003f3f3ff290 */ /* 0x000fee000fffe03f */
[----:B------:R0:W-:Y:S01]  /*5d5e0*/  STL.64 [R1+0x320], R20 ;  /* 0x0003201401007387 */ /* 0x0001e20000100a00 */
[----:B------:R2:W-:Y:S02]  /*5d5f0*/  STL.64 [R1+0x328], R22 ;  /* 0x0003281601007387 */ /* 0x0005e40000100a00 */
[----:B-1----:R-:W4:Y:S02]  /*5d600*/  LDL.LU.64 R26, [R1+0x4678] ;  /* 0x00467800011a7983 */ /* 0x002f240000300a00 */
[----:B------:R-:W4:Y:S01]  /*5d610*/  LDL.LU.64 R24, [R1+0x4670] ;  /* 0x0046700001187983 */ /* 0x000f220000300a00 */
[----:B0-----:R-:W3:Y:S01]  /*5d620*/  LDL.LU R20, [R1+0x8d0] ;  /* 0x0008d00001147983 */ /* 0x001ee20000300800 */
[----:B------:R-:W3:Y:S02]  /*5d630*/  LDL.LU R21, [R1+0x8d4] ;  /* 0x0008d40001157983 */ /* 0x000ee40000300800 */
[----:B--2---:R-:W2:Y:S02]  /*5d640*/  LDL.LU R22, [R1+0x8d8] ;  /* 0x0008d80001167983 */ /* 0x004ea40000300800 */
[----:B------:R-:W2:Y:S01]  /*5d650*/  LDL.LU R23, [R1+0x8dc] ;  /* 0x0008dc0001177983 */ /* 0x000ea20000300800 */
[C---:B----4-:R-:W-:Y:S01]  /*5d660*/  HMMA.16816.F32 R8, R24.reuse, R8, R16 ;  /* 0x000000081808723c */ /* 0x050fe20000001810 */
[----:B------:R-:W4:Y:S01]  /*5d670*/  LDL.LU.64 R18, [R1+0x4668] ;  /* 0x0046680001127983 */ /* 0x000f220000300a00 */
[----:B------:R-:W4:Y:S11]  /*5d680*/  LDL.LU.64 R16, [R1+0x4660] ;  /* 0x0046600001107983 */ /* 0x000f360000300a00 */
[----:B------:R-:W-:Y:S10]  /*5d690*/  @!UPT UIADD3 URZ, URZ, URZ, URZ ;  /* 0x0000003f3f3ff290 */ /* 0x000ff4000fffe03f */
        /* <DEDUP_REMOVED lines=23> */
[----:B0-----:R-:W3:Y:S01]  /*5d810*/  LDL.LU.64 R10, [R1+0x4618] ;  /* 0x00461800010a7983 */ /* 0x001ee20000300a00 */
[----:B------:R-:W3:Y:S02]  /*5d820*/  LDL.LU.64 R8, [R1+0x4610] ;  /* 0x0046100001087983 */ /* 0x000ee40000300a00 */
[----:B------:R-:W-:Y:S01]  /*5d830*/  STL.64 [R1+0x44f0], R16 ;  /* 0x0044f01001007387 */ /* 0x000fe20000100a00 */
[C---:B---3--:R-:W-:Y:S11]  /*5d840*/  HMMA.16816.F32 R8, R24.reuse, R12, R8 ;  /* 0x0000000c1808723c */ /* 0x048ff60000001808 */
[----:B------:R-:W-:Y:S11]  /*5d850*/  @!UPT UIADD3 URZ, URZ, URZ, URZ ;  /* 0x0000003f3f3ff290 */ /* 0x000ff6000fffe03f */
[----:B------:R-:W-:Y:S01]  /*5d860*/  @!UPT UIADD3 URZ, URZ, URZ, URZ ;  /* 0x0000003f3f3ff290 */ /* 0x000fe2000fffe03f */
[----:B------:R-:W-:Y:S01]  /*5d870*/  STL.64 [R1+0x150], R8 ;  /* 0x0001500801007387 */ /* 0x000fe20000100a00 */
[----:B------:R0:W-:Y:S03]  /*5d880*/  STL.64 [R1+0x158], R10 ;  /* 0x0001580a01007387 */ /* 0x0001e60000100a00 */
[----:B0-----:R-:W2:Y:S01]  /*5d890*/  LDL.LU.64 R10, [R1+0x4608] ;  /* 0x00460800010a7983 */ /* 0x001ea20000300a00 */
[----:B------:R-:W3:Y:S02]  /*5d8a0*/  LDL.LU.64 R8, [R1+0x4600] ;  /* 0x0046000001087983 */ /* 0x000ee40000300a00 */
[----:B------:R-:W2:Y:S01]  /*5d8b0*/  LDL.64 R16, [R1] ;  /* 0x0000000001107983 */ /* 0x000ea20000100a00 */
[----:B---3--:R-:W-:Y:S01]  /*5d8c0*/  HMMA.16816.F32 R20, R24, R8, R20 ;  /* 0x000000081814723c */ /* 0x008fe20000001814 */
[----:B--2---:R-:W-:Y:S11]  /*5d8d0*/  STL.64 [R1+0x4508], R16 ;  /* 0x0045081001007387 */ /* 0x004ff60000100a00 */
[----:B------:R-:W-:Y:S11]  /*5d8e0*/  @!UPT UIADD3 URZ, URZ, URZ, URZ ;  /* 0x0000003f3f3ff290 */ /* 0x000ff6000fffe03f */
[----:B------:R-:W-:Y:S01]  /*5d8f0*/  STL.64 [R1+0x140], R20 ;  /* 0x0001401401007387 */ /* 0x000fe20000100a00 */
[----:B------:R-:W-:Y:S02]  /*5d900*/  STL.64 [R1+0x148], R22 ;  /* 0x0001481601007387 */ /* 0x000fe40000100a00 */
        /* <DEDUP_REMOVED lines=19> */
[----:B0-----:R-:W2:Y:S01]  /*5da40*/  LDL.LU R8, [R1+0xc0] ;  /* 0x0000c00001087983 */ /* 0x001ea20000300800 */
[----:B------:R-:W2:Y:S02]  /*5da50*/  LDL.LU R9, [R1+0xc4] ;  /* 0x0000c40001097983 */ /* 0x000ea40000300800 */
[----:B------:R-:W2:Y:S02]  /*5da60*/  LDL.LU R10, [R1+0xc8] ;  /* 0x0000c800010a7983 */ /* 0x000ea40000300800 */
[----:B------:R-:W2:Y:S02]  /*5da70*/  LDL.LU R11, [R1+0xcc] ;  /* 0x0000cc00010b7983 */ /* 0x000ea40000300800 */
        /* <DEDUP_REMOVED lines=17> */
[----:B------:R-:W2:Y:S01]  /*5db90*/  LDL R16, [R1+0x1e0] ;  /* 0x0001e00001107983 */ /* 0x000ea20000100800 */
[----:B------:R-:W-:Y:S02]  /*5dba0*/  IMAD.MOV.U32 R17, RZ, RZ, R15 ;  /* 0x000000ffff117224 */ /* 0x000fe400078e000f */
[----:B------:R-:W3:Y:S03]  /*5dbb0*/  LDL.LU R15, [R1+0x45e0] ;  /* 0x0045e000010f7983 */ /* 0x000ee60000300800 */
[----:B--2---:R-:W-:Y:S01]  /*5dbc0*/  STL.64 [R1+0x45c8], R16 ;  /* 0x0045c81001007387 */ /* 0x004fe20000100a00 */
[----:B------:R4:W-:Y:S02]  /*5dbd0*/  STL.64 [R1+0x4590], R4 ;  /* 0x0045900401007387 */ /* 0x0009e40000100a00 */
[----:B0-----:R-:W2:Y:S02]  /*5dbe0*/  LDL.LU R8, [R1+0x900] ;  /* 0x0009000001087983 */ /* 0x001ea40000300800 */
[----:B------:R-:W2:Y:S01]  /*5dbf0*/  LDL.LU R9, [R1+0x904] ;  /* 0x0009040001097983 */ /* 0x000ea20000300800 */
[----:B------:R-:W2:Y:S01]  /*5dc00*/  LDL.LU R10, [R1+0x908] ;  /* 0x00090800010a7983 */ /* 0x000ea20000300800 */
[----:B------:R-:W2:Y:S03]  /*5dc10*/  LDL.LU R11, [R1+0x90c] ;  /* 0x00090c00010b7983 */ /* 0x000ea60000300800 */
[----:B---3--:R-:W0:Y:S01]  /*5dc20*/  LDSM.16.MT88.4 R20, [R15+0x8080] ;  /* 0x008080000f14783b */ /* 0x008e220000004200 */
[----:B----4-:R-:W-:-:S02]  /*5dc30*/  IMAD.MOV.U32 R4, RZ, RZ, R19 ;  /* 0x000000ffff047224 */ /* 0x010fc400078e0013 */
[----:B------:R-:W-:Y:S01]  /*5dc40*/  IMAD.MOV.U32 R5, RZ, RZ, R18 ;  /* 0x000000ffff057224 */ /* 0x000fe200078e0012 */
[----:B--2---:R-:W-:Y:S01]  /*5dc50*/  STL.64 [R1+0x45a0], R10 ;  /* 0x0045a00a01007387 */ /* 0x004fe20000100a00 */
[----:B------:R-:W-:Y:S03]  /*5dc60*/  STL.64 [R1+0x4598], R8 ;  /* 0x0045980801007387 */ /* 0x000fe60000100a00 */
[----:B------:R1:W-:Y:S02]  /*5dc70*/  STL.64 [R1+0x45a8], R4 ;  /* 0x0045a80401007387 */ /* 0x0003e40000100a00 */
[----:B-1----:R-:W-:Y:S02]  /*5dc80*/  IMAD.MOV.U32 R4, RZ, RZ, R7 ;  /* 0x000000ffff047224 */ /* 0x002fe400078e0007 */
[----:B------:R-:W-:-:S05]  /*5dc90*/  IMAD.MOV.U32 R5, RZ, RZ, R6 ;  /* 0x000000ffff057224 */ /* 0x000fca00078e0006 */
[----:B------:R1:W-:Y:S04]  /*5dca0*/  STL.64 [R1+0x45c0], R4 ;  /* 0x0045c00401007387 */ /* 0x0003e80000100a00 */
        /* <DEDUP_REMOVED lines=15> */
[----:B------:R-:W4:Y:S01]  /*5dda0*/  LDL.LU R11, [R1+0x91c] ;  /* 0x00091c00010b7983 */ /* 0x000f220000300800 */
[C---:B--2---:R-:W-:Y:S01]  /*5ddb0*/  HMMA.16816.F32 R16, R24.reuse, R16, R4 ;  /* 0x000000101810723c */ /* 0x044fe20000001804 */
[----:B----4-:R-:W-:Y:S01]  /*5ddc0*/  STL.64 [R1+0x45b8], R10 ;  /* 0x0045b80a01007387 */ /* 0x010fe20000100a00 */
[----:B---3--:R1:W-:Y:S03]  /*5ddd0*/  STL.64 [R1+0x45b0], R8 ;  /* 0x0045b00801007387 */ /* 0x0083e60000100a00 */
[----:B-1----:R-:W2:Y:S01]  /*5dde0*/  LDL.LU R8, [R1+0x920] ;  /* 0x0009200001087983 */ /* 0x002ea20000300800 */
[----:B------:R-:W2:Y:S02]  /*5ddf0*/  LDL.LU R9, [R1+0x924] ;  /* 0x0009240001097983 */ /* 0x000ea40000300800 */
[----:B------:R-:W2:Y:S02]  /*5de00*/  LDL.LU R10, [R1+0x928] ;  /* 0x00092800010a7983 */ /* 0x000ea40000300800 */
[----:B------:R-:W2:Y:S01]  /*5de10*/  LDL.LU R11, [R1+0x92c] ;  /* 0x00092c00010b7983 */ /* 0x000ea20000300800 */
[----:B------:R-:W-:Y:S01]  /*5de20*/  STL [R1+0x44e8], R15 ;  /* 0x0044e80f01007387 */ /* 0x000fe20000100800 */
[----:B------:R-:W-:Y:S02]  /*5de30*/  STL.64 [R1+0x44e0], R12 ;  /* 0x0044e00c01007387 */ /* 0x000fe40000100a00 */
[----:B0-----:R-:W-:Y:S02]  /*5de40*/  STL.64 [R1+0x4408], R22 ;  /* 0x0044081601007387 */ /* 0x001fe40000100a00 */
[----:B------:R-:W-:Y:S01]  /*5de50*/  STL.64 [R1+0x4400], R20 ;  /* 0x0044001401007387 */ /* 0x000fe20000100a00 */
[----:B------:R-:W3:Y:S01]  /*5de60*/  LDL.LU.64 R6, [R1+0x45d8] ;  /* 0x0045d80001067983 */ /* 0x000ee20000300a00 */
[----:B------:R-:W3:Y:S05]  /*5de70*/  LDL.LU.64 R4, [R1+0x45d0] ;  /* 0x0045d00001047983 */ /* 0x000eea0000300a00 */
[----:B------:R0:W-:Y:S02]  /*5de80*/  STL.64 [R1+0x130], R16 ;  /* 0x0001301001007387 */ /* 0x0001e40000100a00 */
[----:B------:R3:W-:Y:S01]  /*5de90*/  STL.64 [R1+0x138], R18 ;  /* 0x0001381201007387 */ /* 0x0007e20000100a00 */
[----:B0-----:R-:W3:Y:S02]  /*5dea0*/  LDL.LU.64 R16, [R1+0x45c8] ;  /* 0x0045c80001107983 */ /* 0x001ee40000300a00 */
[C---:B---3--:R-:W-:Y:S02]  /*5deb0*/  HMMA.16816.F32 R16, R24.reuse, R16, R4 ;  /* 0x000000101810723c */ /* 0x048fe40000001804 */
[----:B------:R-:W2:Y:S11]  /*5dec0*/  LDL.LU.64 R4, [R1+0x45c0] ;  /* 0x0045c00001047983 */ /* 0x000eb60000300a00 */
[----:B------:R-:W-:Y:S10]  /*5ded0*/  @!UPT UIADD3 URZ, URZ, URZ, URZ ;  /* 0x0000003f3f3ff290 */ /* 0x000ff4000fffe03f */
[----:B------:R0:W-:Y:S01]  /*5dee0*/  STL.64 [R1+0x120], R16 ;  /* 0x0001201001007387 */ /* 0x0001e20000100a00 */
[----:B------:R-:W-:Y:S03]  /*5def0*/  STL.64 [R1+0x128], R18 ;  /* 0x0001281201007387 */ /* 0x000fe60000100a00 */
[----:B0-----:R-:W3:Y:S01]  /*5df00*/  LDL.64 R16, [R1+0x10] ;  /* 0x0000100001107983 */ /* 0x001ee20000100a00 */
[----:B------:R-:W-:Y:S02]  /*5df10*/  IMAD.MOV.U32 R12, RZ, RZ, R14 ;  /* 0x000000ffff0c7224 */ /* 0x000fe400078e000e */
[----:B------:R-:W-:Y:S01]  /*5df20*/  IMAD.MOV.U32 R13, RZ, RZ, R3 ;  /* 0x000000ffff0d7224 */ /* 0x000fe200078e0003 */
[----:B---3--:R0:W-:Y:S04]  /*5df30*/  STL.64 [R1+0x4510], R16 ;  /* 0x0045101001007387 */ /* 0x0081e80000100a00 */
[----:B0-----:R-:W3:Y:S01]  /*5df40*/  LDL.LU R16, [R1+0x930] ;  /* 0x0009300001107983 */ /* 0x001ee20000300800 */
[----:B------:R-:W3:Y:S02]  /*5df50*/  LDL.LU R17, [R1+0x934] ;  /* 0x0009340001117983 */ /* 0x000ee40000300800 */
[----:B------:R-:W3:Y:S02]  /*5df60*/  LDL.LU R18, [R1+0x938] ;  /* 0x0009380001127983 */ /* 0x000ee40000300800 */
[----:B------:R-:W3:Y:S02]  /*5df70*/  LDL.LU R19, [R1+0x93c] ;  /* 0x00093c0001137983 */ /* 0x000ee40000300800 */
[C---:B---3--:R-:W-:Y:S01]  /*5df80*/  HMMA.16816.F32 R12, R24.reuse, R12, R16 ;  /* 0x0000000c180c723c */ /* 0x048fe20000001810 */
[----:B------:R-:W3:Y:S11]  /*5df90*/  LDL.64 R16, [R1+0x20] ;  /* 0x0000200001107983 */ /* 0x000ef60000100a00 */
[----:B------:R-:W-:Y:S11]  /*5dfa0*/  @!UPT UIADD3 URZ, URZ, URZ, URZ ;  /* 0x0000003f3f3ff290 */ /* 0x000ff6000fffe03f */
[----:B------:R0:W-:Y:S01]  /*5dfb0*/  STL.64 [R1+0x110], R12 ;  /* 0x0001100c01007387 */ /* 0x0001e20000100a00 */
[----:B------:R1:W-:Y:S03]  /*5dfc0*/  STL.64 [R1+0x118], R14 ;  /* 0x0001180e01007387 */ /* 0x0003e60000100a00 */
[----:B0-----:R-:W4:Y:S01]  /*5dfd0*/  LDL.LU R12, [R1+0x450] ;  /* 0x00045000010c7983 */ /* 0x001f220000300800 */
[----:B------:R-:W4:Y:S02]  /*5dfe0*/  LDL.LU R13, [R1+0x454] ;  /* 0x00045400010d7983 */ /* 0x000f240000300800 */
[----:B-1----:R-:W3:Y:S02]  /*5dff0*/  LDL.LU R14, [R1+0x458] ;  /* 0x00045800010e7983 */ /* 0x002ee40000300800 */
[----:B------:R-:W3:Y:S01]  /*5e000*/  LDL.LU R15, [R1+0x45c] ;  /* 0x00045c00010f7983 */ /* 0x000ee20000300800 */
[C---:B--2---:R-:W-:Y:S01]  /*5e010*/  HMMA.16816.F32 R4, R24.reuse, R4, R8 ;  /* 0x000000041804723c */ /* 0x044fe20000001808 */
        /* <DEDUP_REMOVED lines=13> */
[----:B------:R-:W3:Y:S02]  /*5e0f0*/  LDL.LU.64 R8, [R1+0x45b0] ;  /* 0x0045b00001087983 */ /* 0x000ee40000300a00 */
        /* <DEDUP_REMOVED lines=37> */
[----:B0-----:R-:W2:Y:S01]  /*5e350*/  LDL.LU.64 R6, [R1+0x4530] ;  /* 0x0045300001067983 */ /* 0x001ea20000300a00 */
[----:B------:R-:W2:Y:S02]  /*5e360*/  LDL.LU.64 R4, [R1+0x4528] ;  /* 0x0045280001047983 */ /* 0x000ea40000300a00 */
[----:B------:R-:W-:Y:S02]  /*5e370*/  IMAD.MOV.U32 R20, RZ, RZ, R2 ;  /* 0x000000ffff147224 */ /* 0x000fe400078e0002 */
[----:B------:R-:W-:Y:S02]  /*5e380*/  IMAD.MOV.U32 R21, RZ, RZ, R0 ;  /* 0x000000ffff157224 */ /* 0x000fe400078e0000 */
[----:B------:R-:W-:-:S02]  /*5e390*/  IMAD.MOV.U32 R3, RZ, RZ, R16 ;  /* 0x000000ffff037224 */ /* 0x000fc400078e0010 */
[----:B------:R-:W-:-:S03]  /*5e3a0*/  IMAD.MOV.U32 R2, RZ, RZ, R17 ;  /* 0x000000ffff027224 */ /* 0x000fc600078e0011 */
[----:B---3--:R-:W-:Y:S01]  /*5e3b0*/  HMMA.16816.F32 R24, R24, R20, R8 ;  /* 0x000000141818723c */ /* 0x008fe20000001808 */
[----:B------:R-:W3:Y:S11]  /*5e3c0*/  LDL.LU R8, [R1+0x440] ;  /* 0x0004400001087983 */ /* 0x000ef60000300800 */
[----:B------:R-:W-:Y:S11]  /*5e3d0*/  @!UPT UIADD3 URZ, URZ, URZ, URZ ;  /* 0x0000003f3f3ff290 */ /* 0x000ff6000fffe03f */
[----:B------:R0:W-:Y:S01]  /*5e3e0*/  STL.64 [R1+0xb0], R24 ;  /* 0x0000b01801007387 */ /* 0x0001e20000100a00 */
[----:B------:R1:W-:Y:S02]  /*5e3f0*/  STL.64 [R1+0xb8], R26 ;  /* 0x0000b81a01007387 */ /* 0x0003e40000100a00 */
[----:B------:R-:W3:Y:S02]  /*5e400*/  LDL.LU R9, [R1+0x444] ;  /* 0x0004440001097983 */ /* 0x000ee40000300800 */
[----:B------:R-:W3:Y:S01]  /*5e410*/  LDL.LU R10, [R1+0x448] ;  /* 0x00044800010a7983 */ /* 0x000ee20000300800 */
[----:B------:R-:W3:Y:S01]  /*5e420*/  LDL.LU R11, [R1+0x44c] ;  /* 0x00044c00010b7983 */ /* 0x000ee20000300800 */
[C---:B--2---:R-:W-:Y:S03]  /*5e430*/  HMMA.16816.F32 R12, R4.reuse, R16, R12 ;  /* 0x00000010040c723c */ /* 0x044fe6000000180c */
[----:B0-----:R-:W2:Y:S01]  /*5e440*/  LDL.LU R24, [R1+0x430] ;  /* 0x0004300001187983 */ /* 0x001ea20000300800 */
[----:B------:R-:W2:Y:S02]  /*5e450*/  LDL.LU R25, [R1+0x434] ;  /* 0x0004340001197983 */ /* 0x000ea40000300800 */
[----:B-1----:R-:W2:Y:S02]  /*5e460*/  LDL.LU R26, [R1+0x438] ;  /* 0x00043800011a7983 */ /* 0x002ea40000300800 */
[----:B------:R-:W2:Y:S01]  /*5e470*/  LDL.LU R27, [R1+0x43c] ;  /* 0x00043c00011b7983 */ /* 0x000ea20000300800 */
[----:B------:R0:W-:Y:S04]  /*5e480*/  STL.64 [R1+0x4418], R20 ;  /* 0x0044181401007387 */ /* 0x0001e80000100a00 */
[----:B0-----:R-:W4:Y:S01]  /*5e490*/  LDL.LU R20, [R1+0x470] ;  /* 0x0004700001147983 */ /* 0x001f220000300800 */
[----:B------:R-:W4:Y:S02]  /*5e4a0*/  LDL.LU R21, [R1+0x474] ;  /* 0x0004740001157983 */ /* 0x000f240000300800 */
[----:B------:R-:W4:Y:S02]  /*5e4b0*/  LDL.LU R22, [R1+0x478] ;  /* 0x0004780001167983 */ /* 0x000f240000300800 */
[----:B------:R-:W4:Y:S05]  /*5e4c0*/  LDL.LU R23, [R1+0x47c] ;  /* 0x00047c0001177983 */ /* 0x000f2a0000300800 */
[----:B------:R-:W-:Y:S01]  /*5e4d0*/  STL.64 [R1+0x480], R12 ;  /* 0x0004800c01007387 */ /* 0x000fe20000100a00 */
[----:B------:R0:W-:Y:S03]  /*5e4e0*/  STL.64 [R1+0x488], R14 ;  /* 0x0004880e01007387 */ /* 0x0001e60000100a00 */
[----:B0-----:R-:W2:Y:S01]  /*5e4f0*/  LDL.LU.64 R14, [R1+0x4520] ;  /* 0x00452000010e7983 */ /* 0x001ea20000300a00 */
[----:B------:R-:W2:Y:S02]  /*5e500*/  LDL.LU.64 R12, [R1+0x4518] ;  /* 0x00451800010c7983 */ /* 0x000ea40000300a00 */
[----:B------:R-:W4:Y:S02]  /*5e510*/  LDL.LU.64 R16, [R1+0x4510] ;  /* 0x0045100001107983 */ /* 0x000f240000300a00 */
[C---:B----4-:R-:W-:Y:S11]  /*5e520*/  HMMA.16816.F32 R20, R4.reuse, R16, R20 ;  /* 0x000000100414723c */ /* 0x050ff60000001814 */
[----:B------:R-:W-:Y:S11]  /*5e530*/  @!UPT UIADD3 URZ, URZ, URZ, URZ ;  /* 0x0000003f3f3ff290 */ /* 0x000ff6000fffe03f */
[----:B------:R-:W-:Y:S01]  /*5e540*/  @!UPT UIADD3 URZ, URZ, URZ, URZ ;  /* 0x0000003f3f3ff290 */ /* 0x000fe2000fffe03f */
        /* <DEDUP_REMOVED lines=13> */
[----:B------:R-:W2:Y:S02]  /*5e620*/  LDL.LU.64 R16, [R1+0x44f0] ;  /* 0x0044f00001107983 */ /* 0x000ea40000300a00 */
[----:B------:R-:W-:Y:S01]  /*5e630*/  STL.64 [R1+0x44a8], R22 ;  /* 0x0044a81601007387 */ /* 0x000fe20000100a00 */
[----:B------:R0:W-:Y:S04]  /*5e640*/  STL.64 [R1+0x44a0], R20 ;  /* 0x0044a01401007387 */ /* 0x0001e80000100a00 */
[----:B0-----:R-:W4:Y:S01]  /*5e650*/  LDL.64 R20, [R1+0x1e0] ;  /* 0x0001e00001147983 */ /* 0x001f220000100a00 */
[C---:B--2---:R-:W-:Y:S03]  /*5e660*/  HMMA.16816.F32 R12, R4.reuse, R16, R12 ;  /* 0x00000010040c723c */ /* 0x044fe6000000180c */
[----:B----4-:R0:W-:Y:S04]  /*5e670*/  STL.64 [R1+0x44b8], R20 ;  /* 0x0044b81401007387 */ /* 0x0101e80000100a00 */
[----:B0-----:R-:W2:Y:S11]  /*5e680*/  LDL.64 R20, [R1+0x30] ;  /* 0x0000300001147983 */ /* 0x001eb60000100a00 */
[----:B------:R-:W-:Y:S05]  /*5e690*/  @!UPT UIADD3 URZ, URZ, URZ, URZ ;  /* 0x0000003f3f3ff290 */ /* 0x000fea000fffe03f */
[----:B------:R-:W-:Y:S02]  /*5e6a0*/  STL.64 [R1+0x450], R12 ;  /* 0x0004500c01007387 */ /* 0x000fe40000100a00 */
[----:B------:R0:W-:Y:S02]  /*5e6b0*/  STL.64 [R1+0x458], R14 ;  /* 0x0004580e01007387 */ /* 0x0001e40000100a00 */
[----:B0-----:R-:W4:Y:S01]  /*5e6c0*/  LDL.LU R15, [R1+0x44e8] ;  /* 0x0044e800010f7983 */ /* 0x001f220000300800 */
[----:B------:R-:W3:Y:S02]  /*5e6d0*/  LDL.LU.64 R12, [R1+0x44e0] ;  /* 0x0044e000010c7983 */ /* 0x000ee40000300a00 */
[----:B------:R0:W-:Y:S02]  /*5e6e0*/  STL.64 [R1+0x44b0], R16 ;  /* 0x0044b01001007387 */ /* 0x0001e40000100a00 */
        /* <DEDUP_REMOVED lines=14> */
[----:B0-----:R-:W3:Y:S01]  /*5e7d0*/  LDL.LU.64 R10, [R1+0x44d8] ;  /* 0x0044d800010a7983 */ /* 0x001ee20000300a00 */
[----:B------:R-:W2:Y:S02]  /*5e7e0*/  LDL.LU.64 R8, [R1+0x44d0] ;  /* 0x0044d00001087983 */ /* 0x000ea40000300a00 */
[----:B------:R-:W-:Y:S02]  /*5e7f0*/  IMAD.MOV.U32 R14, RZ, RZ, R20 ;  /* 0x000000ffff0e7224 */ /* 0x000fe400078e0014 */
[----:B------:R-:W-:Y:S01]  /*5e800*/  IMAD.MOV.U32 R0, RZ, RZ, R21 ;  /* 0x000000ffff007224 */ /* 0x000fe200078e0015 */
[C---:B--2---:R-:W-:Y:S01]  /*5e810*/  HMMA.16816.F32 R24, R4.reuse, R8, R24 ;  /* 0x000000080418723c */ /* 0x044fe20000001818 */
[----:B---3--:R-:W-:Y:S01]  /*5e820*/  STL.64 [R1+0x43a0], R10 ;  /* 0x0043a00a01007387 */ /* 0x008fe20000100a00 */
[----:B------:R0:W-:Y:S11]  /*5e830*/  STL.64 [R1+0x4398], R8 ;  /* 0x0043980801007387 */ /* 0x0001f60000100a00 */
[----:B------:R-:W-:Y:S10]  /*5e840*/  @!UPT UIADD3 URZ, URZ, URZ, URZ ;  /* 0x0000003f3f3ff290 */ /* 0x000ff4000fffe03f */
[----:B------:R-:W-:Y:S01]  /*5e850*/  STL.64 [R1+0x430], R24 ;  /* 0x0004301801007387 */ /* 0x000fe20000100a00 */
[----:B------:R-:W-:Y:S02]  /*5e860*/  STL.64 [R1+0x438], R26 ;  /* 0x0004381a01007387 */ /* 0x000fe40000100a00 */
[----:B----4-:R-:W1:Y:S01]  /*5e870*/  LDSM.16.MT88.4 R24, [R15+0x8100] ;  /* 0x008100000f18783b */ /* 0x010e620000004200 */
[C---:B------:R-:W-:Y:S01]  /*5e880*/  HMMA.16816.F32 R16, R4.reuse, R20, R16 ;  /* 0x000000140410723c */ /* 0x040fe20000001810 */
[----:B0-----:R-:W2:Y:S04]  /*5e890*/  LDL.64 R8, [R1+0x1d0] ;  /* 0x0001d00001087983 */ /* 0x001ea80000100a00 */
[----:B-1----:R-:W-:Y:S01]  /*5e8a0*/  STL.64 [R1+0x4298], R26 ;  /* 0x0042981a01007387 */ /* 0x002fe20000100a00 */
[----:B------:R0:W-:Y:S03]  /*5e8b0*/  STL.64 [R1+0x4290], R24 ;  /* 0x0042901801007387 */ /* 0x0001e60000100a00 */
[----:B0-----:R-:W3:Y:S01]  /*5e8c0*/  LDL.LU R24, [R1+0x790] ;  /* 0x0007900001187983 */ /* 0x001ee20000300800 */
[----:B------:R-:W3:Y:S02]  /*5e8d0*/  LDL.LU R25, [R1+0x794] ;  /* 0x0007940001197983 */ /* 0x000ee40000300800 */
[----:B------:R-:W3:Y:S02]  /*5e8e0*/  LDL.LU R26, [R1+0x798] ;  /* 0x00079800011a7983 */ /* 0x000ee40000300800 */
[----:B------:R-:W3:Y:S09]  /*5e8f0*/  LDL.LU R27, [R1+0x79c] ;  /* 0x00079c00011b7983 */ /* 0x000ef20000300800 */
[----:B------:R-:W-:Y:S01]  /*5e900*/  STL.64 [R1+0x420], R16 ;  /* 0x0004201001007387 */ /* 0x000fe20000100a00 */
[----:B------:R0:W-:Y:S03]  /*5e910*/  STL.64 [R1+0x428], R18 ;  /* 0x0004281201007387 */ /* 0x0001e60000100a00 */
[----:B0-----:R-:W4:Y:S01]  /*5e920*/  LDL.LU.64 R18, [R1+0x44c8] ;  /* 0x0044c80001127983 */ /* 0x001f220000300a00 */
[----:B------:R-:W4:Y:S02]  /*5e930*/  LDL.LU.64 R16, [R1+0x44c0] ;  /* 0x0044c00001107983 */ /* 0x000f240000300a00 */
[----:B------:R-:W4:Y:S02]  /*5e940*/  LDL.LU.64 R20, [R1+0x44b8] ;  /* 0x0044b80001147983 */ /* 0x000f240000300a00 */
[----:B------:R-:W-:Y:S01]  /*5e950*/  STL [R1+0x4374], R0 ;  /* 0x0043740001007387 */ /* 0x000fe20000100800 */
[----:B------:R-:W-:Y:S01]  /*5e960*/  STL [R1+0x4370], R14 ;  /* 0x0043700e01007387 */ /* 0x000fe20000100800 */
[----:B--2---:R-:W-:Y:S01]  /*5e970*/  IMAD.MOV.U32 R28, RZ, RZ, R8 ;  /* 0x000000ffff1c7224 */ /* 0x004fe200078e0008 */
[C---:B----4-:R-:W-:Y:S01]  /*5e980*/  HMMA.16816.F32 R16, R4.reuse, R20, R16 ;  /* 0x000000140410723c */ /* 0x050fe20000001810 */
[----:B------:R-:W-:Y:S11]  /*5e990*/  IMAD.MOV.U32 R15, RZ, RZ, R21 ;  /* 0x000000ffff0f7224 */ /* 0x000ff600078e0015 */
[----:B------:R-:W-:Y:S11]  /*5e9a0*/  @!UPT UIADD3 URZ, URZ, URZ, URZ ;  /* 0x0000003f3f3ff290 */ /* 0x000ff6000fffe03f */
[----:B------:R0:W-:Y:S01]  /*5e9b0*/  STL.64 [R1+0x7a0], R16 ;  /* 0x0007a01001007387 */ /* 0x0001e20000100a00 */
[----:B------:R1:W-:Y:S03]  /*5e9c0*/  STL.64 [R1+0x7a8], R18 ;  /* 0x0007a81201007387 */ /* 0x0003e60000100a00 */
[----:B0-----:R-:W2:Y:S01]  /*5e9d0*/  LDL.LU.64 R16, [R1+0x44b0] ;  /* 0x0044b00001107983 */ /* 0x001ea20000300a00 */
[----:B-1----:R-:W-:Y:S02]  /*5e9e0*/  IMAD.MOV.U32 R18, RZ, RZ, R20 ;  /* 0x000000ffff127224 */ /* 0x002fe400078e0014 */
[----:B------:R-:W4:Y:S02]  /*5e9f0*/  LDL.LU.64 R22, [R1+0x44a8] ;  /* 0x0044a80001167983 */ /* 0x000f240000300a00 */
[----:B------:R-:W2:Y:S01]  /*5ea00*/  LDL.LU.64 R20, [R1+0x44a0] ;  /* 0x0044a00001147983 */ /* 0x000ea20000300a00 */
[----:B------:R-:W-:Y:S01]  /*5ea10*/  STL [R1+0x437c], R15 ;  /* 0x00437c0f01007387 */ /* 0x000fe20000100800 */
[----:B------:R3:W-:Y:S02]  /*5ea20*/  STL.64 [R1+0x4480], R12 ;  /* 0x0044800c01007387 */ /* 0x0007e40000100a00 */
[----:B---3--:R-:W-:Y:S01]  /*5ea30*/  HMMA.16816.F32 R12, R4, R8, R24 ;  /* 0x00000008040c723c */ /* 0x008fe20000001818 */
[----:B------:R-:W-:Y:S01]  /*5ea40*/  STL [R1+0x4378], R18 ;  /* 0x0043781201007387 */ /* 0x000fe20000100800 */
[----:B------:R-:W-:Y:S11]  /*5ea50*/  IMAD.MOV.U32 R19, RZ, RZ, R9 ;  /* 0x000000ffff137224 */ /* 0x000ff600078e0009 */
[----:B------:R-:W-:Y:S10]  /*5ea60*/  @!UPT UIADD3 URZ, URZ, URZ, URZ ;  /* 0x0000003f3f3ff290 */ /* 0x000ff4000fffe03f */
[----:B------:R-:W-:Y:S01]  /*5ea70*/  STL.64 [R1+0x790], R12 ;  /* 0x0007900c01007387 */ /* 0x000fe20000100a00 */
[----:B------:R-:W-:Y:S02]  /*5ea80*/  STL.64 [R1+0x798], R14 ;  /* 0x0007980e01007387 */ /* 0x000fe40000100a00 */
[----:B------:R-:W3:Y:S02]  /*5ea90*/  LDL.LU R8, [R1+0x650] ;  /* 0x0006500001087983 */ /* 0x000ee40000300800 */
[----:B------:R-:W3:Y:S01]  /*5eaa0*/  LDL.LU R9, [R1+0x654] ;  /* 0x0006540001097983 */ /* 0x000ee20000300800 */
[----:B------:R-:W2:Y:S01]  /*5eab0*/  LDL.LU R10, [R1+0x658] ;  /* 0x00065800010a7983 */ /* 0x000ea20000300800 */
[----:B------:R-:W2:Y:S03]  /*5eac0*/  LDL.LU R11, [R1+0x65c] ;  /* 0x00065c00010b7983 */ /* 0x000ea60000300800 */
[----:B--2---:R-:W-:Y:S01]  /*5ead0*/  STL.64 [R1+0x43b0], R10 ;  /* 0x0043b00a01007387 */ /* 0x004fe20000100a00 */
[----:B---3--:R0:W-:Y:S03]  /*5eae0*/  STL.64 [R1+0x43a8], R8 ;  /* 0x0043a80801007387 */ /* 0x0081e60000100a00 */
[----:B0-----:R-:W2:Y:S01]  /*5eaf0*/  LDL.LU R8, [R1+0x660] ;  /* 0x0006600001087983 */ /* 0x001ea20000300800 */
[----:B------:R-:W2:Y:S02]  /*5eb00*/  LDL.LU R9, [R1+0x664] ;  /* 0x0006640001097983 */ /* 0x000ea40000300800 */
[----:B------:R-:W3:Y:S02]  /*5eb10*/  LDL.LU R10, [R1+0x668] ;  /* 0x00066800010a7983 */ /* 0x000ee40000300800 */
[----:B------:R-:W3:Y:S02]  /*5eb20*/  LDL.LU R11, [R1+0x66c] ;  /* 0x00066c00010b7983 */ /* 0x000ee40000300800 */
[----:B---3--:R-:W-:Y:S01]  /*5eb30*/  STL.64 [R1+0x43c0], R10 ;  /* 0x0043c00a01007387 */ /* 0x008fe20000100a00 */
[----:B--2---:R4:W-:Y:S02]  /*5eb40*/  STL.64 [R1+0x43b8], R8 ;  /* 0x0043b80801007387 */ /* 0x0049e40000100a00 */
[----:B----4-:R-:W-:-:S02]  /*5eb50*/  IMAD.MOV.U32 R8, RZ, RZ, R23 ;  /* 0x000000ffff087224 */ /* 0x010fc400078e0017 */
[----:B------:R-:W-:-:S05]  /*5eb60*/  IMAD.MOV.U32 R9, RZ, RZ, R22 ;  /* 0x000000ffff097224 */ /* 0x000fca00078e0016 */
[----:B------:R0:W-:Y:S02]  /*5eb70*/  STL.64 [R1+0x43d0], R8 ;  /* 0x0043d00801007387 */ /* 0x0001e40000100a00 */
[----:B0-----:R-:W-:Y:S02]  /*5eb80*/  IMAD.MOV.U32 R8, RZ, RZ, R21 ;  /* 0x000000ffff087224 */ /* 0x001fe400078e0015 */
[----:B------:R-:W-:-:S05]  /*5eb90*/  IMAD.MOV.U32 R9, RZ, RZ, R20 ;  /* 0x000000ffff097224 */ /* 0x000fca00078e0014 */
[----:B------:R0:W-:Y:S01]  /*5eba0*/  STL.64 [R1+0x43e8], R8 ;  /* 0x0043e80801007387 */ /* 0x0001e20000100a00 */
[----:B------:R-:W2:Y:S02]  /*5ebb0*/  LDL R27, [R1+0x1de0] ;  /* 0x001de000011b7983 */ /* 0x000ea40000100800 */
[----:B0-----:R-:W-:Y:S02]  /*5ebc0*/  IMAD.MOV.U32 R8, RZ, RZ, R3 ;  /* 0x000000ffff087224 */ /* 0x001fe400078e0003 */
[----:B------:R-:W-:Y:S01]  /*5ebd0*/  IMAD.MOV.U32 R9, RZ, RZ, R2 ;  /* 0x000000ffff097224 */ /* 0x000fe200078e0002 */
[----:B--2---:R0:W-:Y:S01]  /*5ebe0*/  STL [R1+0x43c8], R27 ;  /* 0x0043c81b01007387 */ /* 0x0041e20000100800 */
[----:B------:R-:W2:Y:S02]  /*5ebf0*/  LDL.LU R24, [R1+0x670] ;  /* 0x0006700001187983 */ /* 0x000ea40000300800 */
[----:B------:R-:W2:Y:S02]  /*5ec00*/  LDL.LU R25, [R1+0x674] ;  /* 0x0006740001197983 */ /* 0x000ea40000300800 */
[----:B------:R-:W3:Y:S01]  /*5ec10*/  LDL.LU R26, [R1+0x678] ;  /* 0x00067800011a7983 */ /* 0x000ee20000300800 */
[----:B0-----:R-:W3:Y:S01]  /*5ec20*/  LDL.LU R27, [R1+0x67c] ;  /* 0x00067c00011b7983 */ /* 0x001ee20000300800 */
[----:B------:R0:W-:Y:S03]  /*5ec30*/  STL.64 [R1+0x4410], R8 ;  /* 0x0044100801007387 */ /* 0x0001e60000100a00 */
        /* <DEDUP_REMOVED lines=10> */
[----:B----4-:R-:W-:Y:S01]  /*5ece0*/  STL.64 [R1+0x4438], R10 ;  /* 0x0044380a01007387 */ /* 0x010fe20000100a00 */
[----:B--2---:R0:W-:Y:S03]  /*5ecf0*/  STL.64 [R1+0x4430], R8 ;  /* 0x0044300801007387 */ /* 0x0041e60000100a00 */
[----:B0-----:R-:W2:Y:S04]  /*5ed00*/  LDL.64 R8, [R1+0x180] ;  /* 0x0001800001087983 */ /* 0x001ea80000100a00 */
[----:B--2---:R0:W-:Y:S04]  /*5ed10*/  STL.64 [R1+0x4448], R8 ;  /* 0x0044480801007387 */ /* 0x0041e80000100a00 */
[----:B0-----:R-:W2:Y:S04]  /*5ed20*/  LDL.64 R8, [R1+0x190] ;  /* 0x0001900001087983 */ /* 0x001ea80000100a00 */
[----:B--2---:R0:W-:Y:S04]  /*5ed30*/  STL.64 [R1+0x4460], R8 ;  /* 0x0044600801007387 */ /* 0x0041e80000100a00 */
[----:B0-----:R-:W2:Y:S04]  /*5ed40*/  LDL.64 R8, [R1+0x1a0] ;  /* 0x0001a00001087983 */ /* 0x001ea80000100a00 */
[----:B--2---:R-:W-:Y:S01]  /*5ed50*/  STL.64 [R1+0x4478], R8 ;  /* 0x0044780801007387 */ /* 0x004fe20000100a00 */
[----:B------:R-:W2:Y:S03]  /*5ed60*/  LDL.64 R20, [R1+0x170] ;  /* 0x0001700001147983 */ /* 0x000ea60000100a00 */
        /* <DEDUP_REMOVED lines=10> */
[----:B------:R0:W-:Y:S02]  /*5ee10*/  STL.64 [R1+0x4488], R12 ;  /* 0x0044880c01007387 */ /* 0x0001e40000100a00 */
[----:B------:R-:W2:Y:S01]  /*5ee20*/  LDL.64 R8, [R1+0x1b0] ;  /* 0x0001b00001087983 */ /* 0x000ea20000100a00 */
[----:B0-----:R-:W3:Y:S04]  /*5ee30*/  LDL.64 R12, [R1+0x1c0] ;  /* 0x0001c000010c7983 */ /* 0x001ee80000100a00 */
[----:B--2---:R0:W-:Y:S04]  /*5ee40*/  STL.64 [R1+0x4498], R8 ;  /* 0x0044980801007387 */ /* 0x0041e80000100a00 */
        /* <DEDUP_REMOVED lines=20> */
[----:B------:R-:W4:Y:S02]  /*5ef90*/  LDL.LU R26, [R1+0x688] ;  /* 0x00068800011a7983 */ /* 0x000f240000300800 */
[----:B------:R-:W4:Y:S01]  /*5efa0*/  LDL.LU R27, [R1+0x68c] ;  /* 0x00068c00011b7983 */ /* 0x000f220000300800 */
[----:B------:R-:W-:Y:S01]  /*5efb0*/  HMMA.16816.F32 R8, R4, R12, R8 ;  /* 0x0000000c0408723c */ /* 0x000fe20000001808 */
[----:B------:R-:W-:-:S02]  /*5efc0*/  IMAD.MOV.U32 R3, RZ, RZ, R12 ;  /* 0x000000ffff037224 */ /* 0x000fc400078e000c */
[----:B------:R-:W-:Y:S01]  /*5efd0*/  IMAD.MOV.U32 R29, RZ, RZ, R13 ;  /* 0x000000ffff1d7224 */ /* 0x000fe200078e000d */
[----:B----4-:R-:W-:Y:S01]  /*5efe0*/  STL.64 [R1+0x43f8], R26 ;  /* 0x0043f81a01007387 */ /* 0x010fe20000100a00 */
[----:B---3--:R0:W-:Y:S03]  /*5eff0*/  STL.64 [R1+0x43f0], R24 ;  /* 0x0043f01801007387 */ /* 0x0081e60000100a00 */
[----:B0-----:R-:W3:Y:S01]  /*5f000*/  LDL.LU R24, [R1+0x690] ;  /* 0x0006900001187983 */ /* 0x001ee20000300800 */
[----:B------:R-:W3:Y:S02]  /*5f010*/  LDL.LU R25, [R1+0x694] ;  /* 0x0006940001197983 */ /* 0x000ee40000300800 */
[----:B------:R-:W3:Y:S02]  /*5f020*/  LDL.LU R26, [R1+0x698] ;  /* 0x00069800011a7983 */ /* 0x000ee40000300800 */
[----:B------:R-:W3:Y:S01]  /*5f030*/  LDL.LU R27, [R1+0x69c] ;  /* 0x00069c00011b7983 */ /* 0x000ee20000300800 */
[----:B------:R-:W-:Y:S01]  /*5f040*/  STL [R1+0x4384], R19 ;  /* 0x0043841301007387 */ /* 0x000fe20000100800 */
[----:B------:R-:W-:Y:S08]  /*5f050*/  STL [R1+0x4380], R28 ;  /* 0x0043801c01007387 */ /* 0x000ff00000100800 */
[----:B------:R0:W-:Y:S02]  /*5f060*/  STL.64 [R1+0x780], R8 ;  /* 0x0007800801007387 */ /* 0x0001e40000100a00 */
[----:B------:R-:W-:Y:S01]  /*5f070*/  STL.64 [R1+0x788], R10 ;  /* 0x0007880a01007387 */ /* 0x000fe20000100a00 */
[----:B0-----:R-:W4:Y:S01]  /*5f080*/  LDL.LU.64 R8, [R1+0x4498] ;  /* 0x0044980001087983 */ /* 0x001f220000300a00 */
[----:B------:R-:W4:Y:S02]  /*5f090*/  LDL.LU.64 R14, [R1+0x4490] ;  /* 0x00449000010e7983 */ /* 0x000f240000300a00 */
[----:B------:R-:W4:Y:S02]  /*5f0a0*/  LDL.LU.64 R12, [R1+0x4488] ;  /* 0x00448800010c7983 */ /* 0x000f240000300a00 */
[----:B------:R-:W-:Y:S01]  /*5f0b0*/  STL [R1+0x438c], R29 ;  /* 0x00438c1d01007387 */ /* 0x000fe20000100800 */
[----:B------:R-:W-:Y:S01]  /*5f0c0*/  STL [R1+0x4388], R3 ;  /* 0x0043880301007387 */ /* 0x000fe20000100800 */
[C---:B----4-:R-:W-:Y:S01]  /*5f0d0*/  HMMA.16816.F32 R12, R4.reuse, R8, R12 ;  /* 0x00000008040c723c */ /* 0x050fe2000000180c */
[----:B------:R-:W-:Y:S11]  /*5f0e0*/  IMAD.MOV.U32 R2, RZ, RZ, R9 ;  /* 0x000000ffff027224 */ /* 0x000ff600078e0009 */
[----:B------:R-:W-:Y:S11]  /*5f0f0*/  @!UPT UIADD3 URZ, URZ, URZ, URZ ;  /* 0x0000003f3f3ff290 */ /* 0x000ff6000fffe03f */
[----:B------:R0:W-:Y:S01]  /*5f100*/  STL.64 [R1+0x770], R12 ;  /* 0x0007700c01007387 */ /* 0x0001e20000100a00 */
[----:B------:R1:W-:Y:S03]  /*5f110*/  STL.64 [R1+0x778], R14 ;  /* 0x0007780e01007387 */ /* 0x0003e60000100a00 */
[----:B0-----:R-:W4:Y:S01]  /*5f120*/  LDL.LU.64 R12, [R1+0x4480] ;  /* 0x00448000010c7983 */ /* 0x001f220000300a00 */
[----:B-1----:R-:W-:Y:S02]  /*5f130*/  IMAD.MOV.U32 R14, RZ, RZ, R8 ;  /* 0x000000ffff0e7224 */ /* 0x002fe400078e0008 */
[----:B------:R-:W2:Y:S03]  /*5f140*/  LDL.LU.64 R8, [R1+0x4478] ;  /* 0x0044780001087983 */ /* 0x000ea60000300a00 */
        /* <DEDUP_REMOVED lines=23> */
[----:B------:R0:W-:Y:S01]  /*5f2c0*/  STL.64 [R1+0x740], R20 ;  /* 0x0007401401007387 */ /* 0x0001e20000100a00 */
[----:B------:R-:W-:Y:S03]  /*5f2d0*/  STL.64 [R1+0x748], R22 ;  /* 0x0007481601007387 */ /* 0x000fe60000100a00 */
        /* <DEDUP_REMOVED lines=13> */
[----:B------:R-:W3:Y:S01]  /*5f3b0*/  LDL.LU.64 R8, [R1+0x4410] ;  /* 0x0044100001087983 */ /* 0x000ee20000300a00 */
[----:B------:R-:W3:Y:S02]  /*5f3c0*/  LDL.LU.64 R22, [R1+0x4408] ;  /* 0x0044080001167983 */ /* 0x000ee40000300a00 */
[----:B------:R-:W3:Y:S11]  /*5f3d0*/  LDL.LU.64 R20, [R1+0x4400] ;  /* 0x0044000001147983 */ /* 0x000ef60000300a00 */
[----:B------:R-:W-:Y:S08]  /*5f3e0*/  @!UPT UIADD3 URZ, URZ, URZ, URZ ;  /* 0x0000003f3f3ff290 */ /* 0x000ff0000fffe03f */
        /* <DEDUP_REMOVED lines=21> */
[----:B------:R-:W3:Y:S11]  /*5f540*/  LDL.LU R27, [R1+0x43c8] ;  /* 0x0043c800011b7983 */ /* 0x000ef60000300800 */
[----:B------:R-:W-:Y:S10]  /*5f550*/  @!UPT UIADD3 URZ, URZ, URZ, URZ ;  /* 0x0000003f3f3ff290 */ /* 0x000ff4000fffe03f */
        /* <DEDUP_REMOVED lines=10> */
[----:B------:R-:W4:Y:S02]  /*5f600*/  LDL.LU.64 R8, [R1+0x43a8] ;  /* 0x0043a80001087983 */ /* 0x000f240000300a00 */
[----:B------:R-:W-:Y:S01]  /*5f610*/  STL.64 [R1+0x4250], R16 ;  /* 0x0042501001007387 */ /* 0x000fe20000100a00 */
[C---:B----4-:R-:W-:Y:S11]  /*5f620*/  HMMA.16816.F32 R8, R20.reuse, R12, R8 ;  /* 0x0000000c1408723c */ /* 0x050ff60000001808 */
[----:B------:R-:W-:Y:S11]  /*5f630*/  @!UPT UIADD3 URZ, URZ, URZ, URZ ;  /* 0x0000003f3f3ff290 */ /* 0x000ff6000fffe03f */
[----:B------:R-:W-:Y:S01]  /*5f640*/  @!UPT UIADD3 URZ, URZ, URZ, URZ ;  /* 0x0000003f3f3ff290 */ /* 0x000fe2000fffe03f */
[----:B------:R-:W-:Y:S01]  /*5f650*/  STL.64 [R1+0x650], R8 ;  /* 0x0006500801007387 */ /* 0x000fe20000100a00 */
[----:B------:R0:W-:Y:S03]  /*5f660*/  STL.64 [R1+0x658], R10 ;  /* 0x0006580a01007387 */ /* 0x0001e60000100a00 */
[----:B0-----:R-:W2:Y:S01]  /*5f670*/  LDL.LU.64 R10, [R1+0x43a0] ;  /* 0x0043a000010a7983 */ /* 0x001ea20000300a00 */
[----:B------:R-:W4:Y:S02]  /*5f680*/  LDL.LU.64 R8, [R1+0x4398] ;  /* 0x0043980001087983 */ /* 0x000f240000300a00 */
[----:B------:R-:W-:Y:S01]  /*5f690*/  STL.64 [R1+0x4258], R12 ;  /* 0x0042580c01007387 */ /* 0x000fe20000100a00 */
[----:B----4-:R-:W-:Y:S01]  /*5f6a0*/  HMMA.16816.F32 R4, R20, R8, R4 ;  /* 0x000000081404723c */ /* 0x010fe20000001804 */
[----:B--2---:R-:W-:Y:S01]  /*5f6b0*/  STL.64 [R1+0x4248], R10 ;  /* 0x0042480a01007387 */ /* 0x004fe20000100a00 */
[----:B------:R-:W-:Y:S11]  /*5f6c0*/  STL.64 [R1+0x4240], R8 ;  /* 0x0042400801007387 */ /* 0x000ff60000100a00 */
[----:B------:R-:W-:Y:S10]  /*5f6d0*/  @!UPT UIADD3 URZ, URZ, URZ, URZ ;  /* 0x0000003f3f3ff290 */ /* 0x000ff4000fffe03f */
[----:B------:R-:W-:Y:S01]  /*5f6e0*/  STL.64 [R1+0x640], R4 ;  /* 0x0006400401007387 */ /* 0x000fe20000100a00 */
[----:B------:R-:W-:Y:S02]  /*5f6f0*/  STL.64 [R1+0x648], R6 ;  /* 0x0006480601007387 */ /* 0x000fe40000100a00 */
[----:B------:R-:W2:Y:S02]  /*5f700*/  LDL.LU R24, [R1+0x390] ;  /* 0x0003900001187983 */ /* 0x000ea40000300800 */
[----:B------:R-:W2:Y:S01]  /*5f710*/  LDL.LU R25, [R1+0x394] ;  /* 0x0003940001197983 */ /* 0x000ea20000300800 */
[----:B---3--:R0:W1:Y:S04]  /*5f720*/  LDSM.16.MT88.4 R4, [R27+0x8180] ;  /* 0x008180001b04783b */ /* 0x0080680000004200 */
[----:B------:R-:W3:Y:S04]  /*5f730*/  LDL.LU R26, [R1+0x398] ;  /* 0x00039800011a7983 */ /* 0x000ee80000300800 */
[----:B0-----:R-:W3:Y:S01]  /*5f740*/  LDL.LU R27, [R1+0x39c] ;  /* 0x00039c00011b7983 */ /* 0x001ee20000300800 */
[----:B------:R-:W-:-:S02]  /*5f750*/  IMAD.MOV.U32 R8, RZ, RZ, R3 ;  /* 0x000000ffff087224 */ /* 0x000fc400078e0003 */
[----:B------:R-:W-:Y:S01]  /*5f760*/  IMAD.MOV.U32 R9, RZ, RZ, R19 ;  /* 0x000000ffff097224 */ /* 0x000fe200078e0013 */
[----:B---3--:R-:W-:Y:S01]  /*5f770*/  STL.64 [R1+0x42a8], R26 ;  /* 0x0042a81a01007387 */ /* 0x008fe20000100a00 */
[----:B--2---:R0:W-:Y:S02]  /*5f780*/  STL.64 [R1+0x42a0], R24 ;  /* 0x0042a01801007387 */ /* 0x0041e40000100a00 */
[----:B0-----:R-:W-:Y:S02]  /*5f790*/  IMAD.MOV.U32 R24, RZ, RZ, R14 ;  /* 0x000000ffff187224 */ /* 0x001fe400078e000e */
[----:B------:R-:W-:Y:S01]  /*5f7a0*/  IMAD.MOV.U32 R25, RZ, RZ, R29 ;  /* 0x000000ffff197224 */ /* 0x000fe200078e001d */
[----:B------:R-:W2:Y:S01]  /*5f7b0*/  LDL.LU R14, [R1+0x4390] ;  /* 0x00439000010e7983 */ /* 0x000ea20000300800 */
[----:B------:R-:W3:Y:S03]  /*5f7c0*/  LDL.LU R29, [R1+0x438c] ;  /* 0x00438c00011d7983 */ /* 0x000ee60000300800 */
[----:B------:R0:W-:Y:S01]  /*5f7d0*/  STL.64 [R1+0x42b8], R24 ;  /* 0x0042b81801007387 */ /* 0x0001e20000100a00 */
[----:B------:R-:W4:Y:S02]  /*5f7e0*/  LDL.LU R3, [R1+0x4388] ;  /* 0x0043880001037983 */ /* 0x000f240000300800 */
[----:B------:R-:W2:Y:S02]  /*5f7f0*/  LDL.LU R19, [R1+0x4384] ;  /* 0x0043840001137983 */ /* 0x000ea40000300800 */
[----:B------:R1:W-:Y:S01]  /*5f800*/  STL.64 [R1+0x42c0], R8 ;  /* 0x0042c00801007387 */ /* 0x0003e20000100a00 */
[----:B0-----:R-:W2:Y:S01]  /*5f810*/  LDL.LU R24, [R1+0x5c0] ;  /* 0x0005c00001187983 */ /* 0x001ea20000300800 */
[----:B------:R-:W2:Y:S02]  /*5f820*/  LDL.LU R25, [R1+0x5c4] ;  /* 0x0005c40001197983 */ /* 0x000ea40000300800 */
[----:B------:R-:W2:Y:S02]  /*5f830*/  LDL.LU R26, [R1+0x5c8] ;  /* 0x0005c800011a7983 */ /* 0x000ea40000300800 */
[----:B------:R-:W2:Y:S02]  /*5f840*/  LDL.LU R27, [R1+0x5cc] ;  /* 0x0005cc00011b7983 */ /* 0x000ea40000300800 */
[----:B-1----:R-:W-:-:S02]  /*5f850*/  IMAD.MOV.U32 R8, RZ, RZ, R28 ;  /* 0x000000ffff087224 */ /* 0x002fc400078e001c */
[----:B------:R-:W-:Y:S01]  /*5f860*/  IMAD.MOV.U32 R9, RZ, RZ, R15 ;  /* 0x000000ffff097224 */ /* 0x000fe200078e000f */
[----:B--2---:R-:W-:Y:S01]  /*5f870*/  STL.64 [R1+0x42d0], R26 ;  /* 0x0042d01a01007387 */ /* 0x004fe20000100a00 */
[----:B------:R-:W-:Y:S02]  /*5f880*/  STL.64 [R1+0x42c8], R24 ;  /* 0x0042c81801007387 */ /* 0x000fe40000100a00 */
[----:B------:R-:W2:Y:S02]  /*5f890*/  LDL.LU R28, [R1+0x4380] ;  /* 0x00438000011c7983 */ /* 0x000ea40000300800 */
[----:B------:R-:W2:Y:S01]  /*5f8a0*/  LDL.LU R15, [R1+0x437c] ;  /* 0x00437c00010f7983 */ /* 0x000ea20000300800 */
[----:B------:R0:W-:Y:S02]  /*5f8b0*/  STL.64 [R1+0x42d8], R8 ;  /* 0x0042d80801007387 */ /* 0x0001e40000100a00 */
[----:B0-----:R-:W-:Y:S02]  /*5f8c0*/  IMAD.MOV.U32 R8, RZ, RZ, R18 ;  /* 0x000000ffff087224 */ /* 0x001fe400078e0012 */
        /* <DEDUP_REMOVED lines=19> */
[----:B----4-:R-:W-:-:S02]  /*5fa00*/  IMAD.MOV.U32 R8, RZ, RZ, R3 ;  /* 0x000000ffff087224 */ /* 0x010fc400078e0003 */
[----:B---3--:R-:W-:Y:S01]  /*5fa10*/  IMAD.MOV.U32 R9, RZ, RZ, R29 ;  /* 0x000000ffff097224 */ /* 0x008fe200078e001d */
[----:B------:R-:W3:Y:S04]  /*5fa20*/  LDL.LU R3, [R1+0x4368] ;  /* 0x0043680001037983 */ /* 0x000ee80000300800 */
[----:B------:R-:W-:Y:S04]  /*5fa30*/  STL.64 [R1+0x4320], R8 ;  /* 0x0043200801007387 */ /* 0x000fe80000100a00 */
[----:B--2---:R-:W-:Y:S01]  /*5fa40*/  STL.64 [R1+0x4300], R26 ;  /* 0x0043001a01007387 */ /* 0x004fe20000100a00 */
[----:B------:R0:W-:Y:S03]  /*5fa50*/  STL.64 [R1+0x42f8], R24 ;  /* 0x0042f81801007387 */ /* 0x0001e60000100a00 */
[----:B0-----:R-:W2:Y:S01]  /*5fa60*/  LDL.LU R24, [R1+0x5f0] ;  /* 0x0005f00001187983 */ /* 0x001ea20000300800 */
[----:B------:R-:W2:Y:S02]  /*5fa70*/  LDL.LU R25, [R1+0x5f4] ;  /* 0x0005f40001197983 */ /* 0x000ea40000300800 */
[----:B------:R-:W4:Y:S02]  /*5fa80*/  LDL.LU R26, [R1+0x5f8] ;  /* 0x0005f800011a7983 */ /* 0x000f240000300800 */
[----:B------:R-:W4:Y:S02]  /*5fa90*/  LDL.LU R27, [R1+0x5fc] ;  /* 0x0005fc00011b7983 */ /* 0x000f240000300800 */
[----:B------:R-:W-:-:S02]  /*5faa0*/  IMAD.MOV.U32 R8, RZ, RZ, R28 ;  /* 0x000000ffff087224 */ /* 0x000fc400078e001c */
[----:B------:R-:W-:-:S05]  /*5fab0*/  IMAD.MOV.U32 R9, RZ, RZ, R19 ;  /* 0x000000ffff097224 */ /* 0x000fca00078e0013 */
[----:B------:R-:W-:Y:S04]  /*5fac0*/  STL.64 [R1+0x4338], R8 ;  /* 0x0043380801007387 */ /* 0x000fe80000100a00 */
[----:B----4-:R-:W-:Y:S01]  /*5fad0*/  STL.64 [R1+0x4318], R26 ;  /* 0x0043181a01007387 */ /* 0x010fe20000100a00 */
[----:B--2---:R0:W-:Y:S03]  /*5fae0*/  STL.64 [R1+0x4310], R24 ;  /* 0x0043101801007387 */ /* 0x0041e60000100a00 */
        /* <DEDUP_REMOVED lines=17> */
[----:B------:R-:W4:Y:S02]  /*5fc00*/  LDL.LU R26, [R1+0x628] ;  /* 0x00062800011a7983 */ /* 0x000f240000300800 */
[----:B------:R-:W4:Y:S02]  /*5fc10*/  LDL.LU R27, [R1+0x62c] ;  /* 0x00062c00011b7983 */ /* 0x000f240000300800 */
[----:B------:R-:W-:Y:S01]  /*5fc20*/  IMAD.MOV.U32 R8, RZ, RZ, R14 ;  /* 0x000000ffff087224 */ /* 0x000fe200078e000e */
[----:B----4-:R-:W-:Y:S01]  /*5fc30*/  STL.64 [R1+0x4360], R26 ;  /* 0x0043601a01007387 */ /* 0x010fe20000100a00 */
[----:B--2---:R0:W-:Y:S03]  /*5fc40*/  STL.64 [R1+0x4358], R24 ;  /* 0x0043581801007387 */ /* 0x0041e60000100a00 */
[----:B0-----:R-:W2:Y:S01]  /*5fc50*/  LDL.LU R24, [R1+0x630] ;  /* 0x0006300001187983 */ /* 0x001ea20000300800 */
        /* <DEDUP_REMOVED lines=15> */
[----:B0-----:R-:W2:Y:S01]  /*5fd50*/  LDL.LU.64 R12, [R1+0x20] ;  /* 0x00002000010c7983 */ /* 0x001ea20000300a00 */
[----:B------:R-:W-:-:S07]  /*5fd60*/  IMAD.MOV.U32 R9, RZ, RZ, R0 ;  /* 0x000000ffff097224 */ /* 0x000fce00078e0000 */
[C---:B------:R-:W-:Y:S01]  /*5fd70*/  HMMA.16816.F32 R8, R20.reuse, R8, R24 ;  /* 0x000000081408723c */ /* 0x040fe20000001818 */
[----:B--2---:R0:W-:Y:S04]  /*5fd80*/  STL.64 [R1+0x42b0], R12 ;  /* 0x0042b00c01007387 */ /* 0x0041e80000100a00 */
[----:B0-----:R-:W2:Y:S01]  /*5fd90*/  LDL.LU R12, [R1+0x5b0] ;  /* 0x0005b000010c7983 */ /* 0x001ea20000300800 */
[----:B------:R-:W2:Y:S02]  /*5fda0*/  LDL.LU R13, [R1+0x5b4] ;  /* 0x0005b400010d7983 */ /* 0x000ea40000300800 */
[----:B------:R-:W2:Y:S02]  /*5fdb0*/  LDL.LU R14, [R1+0x5b8] ;  /* 0x0005b800010e7983 */ /* 0x000ea40000300800 */
[----:B------:R-:W2:Y:S01]  /*5fdc0*/  LDL.LU R15, [R1+0x5bc] ;  /* 0x0005bc00010f7983 */ /* 0x000ea20000300800 */
[----:B------:R-:W4:Y:S04]  /*5fdd0*/  LDL.LU.64 R16, [R1] ;  /* 0x0000000001107983 */ /* 0x000f280000300a00 */
[----:B----4-:R0:W-:Y:S04]  /*5fde0*/  STL.64 [R1+0x4270], R16 ;  /* 0x0042701001007387 */ /* 0x0101e80000100a00 */
[----:B0-----:R-:W4:Y:S01]  /*5fdf0*/  LDL.LU.64 R16, [R1+0x10] ;  /* 0x0000100001107983 */ /* 0x001f220000300a00 */
[----:B------:R-:W-:Y:S02]  /*5fe00*/  STL.64 [R1+0x41a8], R6 ;  /* 0x0041a80601007387 */ /* 0x000fe40000100a00 */
[----:B------:R0:W-:Y:S02]  /*5fe10*/  STL.64 [R1+0x41a0], R4 ;  /* 0x0041a00401007387 */ /* 0x0001e40000100a00 */
[----:B0-----:R-:W2:Y:S01]  /*5fe20*/  LDL.LU.64 R4, [R1+0x160] ;  /* 0x0001600001047983 */ /* 0x001ea20000300a00 */
[----:B------:R-:W2:Y:S02]  /*5fe30*/  LDL.LU.64 R26, [R1+0x4360] ;  /* 0x00436000011a7983 */ /* 0x000ea40000300a00 */
[----:B------:R-:W2:Y:S02]  /*5fe40*/  LDL.LU.64 R24, [R1+0x4358] ;  /* 0x0043580001187983 */ /* 0x000ea40000300a00 */
        /* <DEDUP_REMOVED lines=50> */
[----:B0-----:R-:W3:Y:S01]  /*60170*/  LDL.LU R8, [R1+0x2d0] ;  /* 0x0002d00001087983 */ /* 0x001ee20000300800 */
[----:B------:R-:W3:Y:S02]  /*60180*/  LDL.LU R9, [R1+0x2d4] ;  /* 0x0002d40001097983 */ /* 0x000ee40000300800 */
[----:B-1----:R-:W3:Y:S02]  /*60190*/  LDL.LU R10, [R1+0x2d8] ;  /* 0x0002d800010a7983 */ /* 0x002ee40000300800 */
[----:B------:R-:W3:Y:S01]  /*601a0*/  LDL.LU R11, [R1+0x2dc] ;  /* 0x0002dc00010b7983 */ /* 0x000ee20000300800 */
[C---:B--2---:R-:W-:Y:S01]  /*601b0*/  HMMA.16816.F32 R24, R20.reuse, R24, R12 ;  /* 0x000000181418723c */ /* 0x044fe2000000180c */
[----:B------:R-:W2:Y:S11]  /*601c0*/  LDL.LU.64 R12, [R1+0x42b0] ;  /* 0x0042b000010c7983 */ /* 0x000eb60000300a00 */
[----:B------:R-:W-:Y:S11]  /*601d0*/  @!UPT UIADD3 URZ, URZ, URZ, URZ ;  /* 0x0000003f3f3ff290 */ /* 0x000ff6000fffe03f */
[----:B------:R-:W-:Y:S01]  /*601e0*/  STL.64 [R1+0x5b0], R24 ;  /* 0x0005b01801007387 */ /* 0x000fe20000100a00 */
[----:B------:R0:W-:Y:S03]  /*601f0*/  STL.64 [R1+0x5b8], R26 ;  /* 0x0005b81a01007387 */ /* 0x0001e60000100a00 */
[----:B0-----:R-:W2:Y:S01]  /*60200*/  LDL.LU.64 R26, [R1+0x42a8] ;  /* 0x0042a800011a7983 */ /* 0x001ea20000300a00 */
[----:B------:R-:W2:Y:S02]  /*60210*/  LDL.LU.64 R24, [R1+0x42a0] ;  /* 0x0042a00001187983 */ /* 0x000ea40000300a00 */
[----:B--2---:R-:W-:Y:S01]  /*60220*/  HMMA.16816.F32 R20, R20, R4, R24 ;  /* 0x000000041414723c */ /* 0x004fe20000001818 */
[----:B------:R-:W2:Y:S01]  /*60230*/  LDL.LU.64 R26, [R1+0x4298] ;  /* 0x00429800011a7983 */ /* 0x000ea20000300a00 */
[----:B------:R-:W2:Y:S11]  /*60240*/  LDL.LU.64 R24, [R1+0x4290] ;  /* 0x0042900001187983 */ /* 0x000eb60000300a00 */
[----:B------:R-:W-:Y:S10]  /*60250*/  @!UPT UIADD3 URZ, URZ, URZ, URZ ;  /* 0x0000003f3f3ff290 */ /* 0x000ff4000fffe03f */
[----:B------:R0:W-:Y:S01]  /*60260*/  STL.64 [R1+0x390], R20 ;  /* 0x0003901401007387 */ /* 0x0001e20000100a00 */
[----:B------:R1:W-:Y:S03]  /*60270*/  STL.64 [R1+0x398], R22 ;  /* 0x0003981601007387 */ /* 0x0003e60000100a00 */
[----:B0-----:R-:W2:Y:S01]  /*60280*/  LDL.LU R20, [R1+0x2e0] ;  /* 0x0002e00001147983 */ /* 0x001ea20000300800 */
[----:B---3--:R-:W-:Y:S02]  /*60290*/  IMAD.MOV.U32 R21, RZ, RZ, R3 ;  /* 0x000000ffff157224 */ /* 0x008fe400078e0003 */
[----:B------:R-:W3:Y:S02]  /*602a0*/  LDL.LU R3, [R1+0x4288] ;  /* 0x0042880001037983 */ /* 0x000ee40000300800 */
[----:B-1----:R-:W2:Y:S01]  /*602b0*/  LDL.LU R22, [R1+0x2e8] ;  /* 0x0002e80001167983 */ /* 0x002ea20000300800 */
[----:B------:R-:W2:Y:S01]  /*602c0*/  LDL.LU R23, [R1+0x2ec] ;  /* 0x0002ec0001177983 */ /* 0x000ea20000300800 */
[----:B------:R0:W-:Y:S03]  /*602d0*/  STL.64 [R1+0x41b0], R4 ;  /* 0x0041b00401007387 */ /* 0x0001e60000100a00 */
[----:B0-----:R-:W2:Y:S01]  /*602e0*/  LDL.LU R4, [R1+0x310] ;  /* 0x0003100001047983 */ /* 0x001ea20000300800 */
[----:B------:R-:W2:Y:S02]  /*602f0*/  LDL.LU R5, [R1+0x314] ;  /* 0x0003140001057983 */ /* 0x000ea40000300800 */
[----:B------:R-:W2:Y:S02]  /*60300*/  LDL.LU R6, [R1+0x318] ;  /* 0x0003180001067983 */ /* 0x000ea40000300800 */
[----:B---3--:R-:W-:-:S07]  /*60310*/  IMAD.MOV.U32 R7, RZ, RZ, R3 ;  /* 0x000000ffff077224 */ /* 0x008fce00078e0003 */
[----:B--2---:R-:W-:Y:S11]  /*60320*/  HMMA.16816.F32 R4, R24, R12, R4 ;  /* 0x0000000c1804723c */ /* 0x004ff60000001804 */
[----:B------:R-:W-:Y:S11]  /*60330*/  @!UPT UIADD3 URZ, URZ, URZ, URZ ;  /* 0x0000003f3f3ff290 */ /* 0x000ff6000fffe03f */
[----:B------:R-:W-:Y:S01]  /*60340*/  @!UPT UIADD3 URZ, URZ, URZ, URZ ;  /* 0x0000003f3f3ff290 */ /* 0x000fe2000fffe03f */
[----:B------:R-:W-:Y:S01]  /*60350*/  STL.64 [R1+0x310], R4 ;  /* 0x0003100401007387 */ /* 0x000fe20000100a00 */
[----:B------:R0:W-:Y:S02]  /*60360*/  STL.64 [R1+0x318], R6 ;  /* 0x0003180601007387 */ /* 0x0001e40000100a00 */
[----:B------:R-:W2:Y:S02]  /*60370*/  LDL.LU.64 R14, [R1+0x4280] ;  /* 0x00428000010e7983 */ /* 0x000ea40000300a00 */
[----:B0-----:R-:W-:Y:S02]  /*60380*/  IMAD.MOV.U32 R7, RZ, RZ, R12 ;  /* 0x000000ffff077224 */ /* 0x001fe400078e000c */
[----:B------:R-:W-:Y:S02]  /*60390*/  IMAD.MOV.U32 R6, RZ, RZ, R13 ;  /* 0x000000ffff067224 */ /* 0x000fe400078e000d */
[----:B------:R-:W2:Y:S03]  /*603a0*/  LDL.LU.64 R12, [R1+0x4278] ;  /* 0x00427800010c7983 */ /* 0x000ea60000300a00 */
[----:B------:R-:W-:Y:S02]  /*603b0*/  STL [R1+0x41f4], R6 ;  /* 0x0041f40601007387 */ /* 0x000fe40000100800 */
[----:B------:R-:W-:Y:S02]  /*603c0*/  STL [R1+0x41f0], R7 ;  /* 0x0041f00701007387 */ /* 0x000fe40000100800 */
[----:B----4-:R-:W-:-:S02]  /*603d0*/  IMAD.MOV.U32 R5, RZ, RZ, R16 ;  /* 0x000000ffff057224 */ /* 0x010fc400078e0010 */
[----:B------:R-:W-:Y:S01]  /*603e0*/  IMAD.MOV.U32 R4, RZ, RZ, R17 ;  /* 0x000000ffff047224 */ /* 0x000fe200078e0011 */
[----:B--2---:R-:W-:Y:S01]  /*603f0*/  HMMA.16816.F32 R12, R24, R16, R12 ;  /* 0x00000010180c723c */ /* 0x004fe2000000180c */
[----:B------:R-:W2:Y:S11]  /*60400*/  LDL.LU.64 R16, [R1+0x4270] ;  /* 0x0042700001107983 */ /* 0x000eb60000300a00 */
[----:B------:R-:W-:Y:S11]  /*60410*/  @!UPT UIADD3 URZ, URZ, URZ, URZ ;  /* 0x0000003f3f3ff290 */ /* 0x000ff6000fffe03f */
[----:B------:R-:W-:Y:S01]  /*60420*/  STL.64 [R1+0x300], R12 ;  /* 0x0003000c01007387 */ /* 0x000fe20000100a00 */
[----:B------:R0:W-:Y:S02]  /*60430*/  STL [R1+0x308], R14 ;  /* 0x0003080e01007387 */ /* 0x0001e40000100800 */
[----:B------:R-:W-:Y:S02]  /*60440*/  IMAD.MOV.U32 R3, RZ, RZ, R15 ;  /* 0x000000ffff037224 */ /* 0x000fe400078e000f */
[----:B0-----:R-:W3:Y:S01]  /*60450*/  LDL.LU.64 R14, [R1+0x4268] ;  /* 0x00426800010e7983 */ /* 0x001ee20000300a00 */
[----:B------:R-:W3:Y:S02]  /*60460*/  LDL.LU.64 R12, [R1+0x4260] ;  /* 0x00426000010c7983 */ /* 0x000ee40000300a00 */
[----:B------:R-:W-:Y:S02]  /*60470*/  STL [R1+0x38c8], R3 ;  /* 0x0038c80301007387 */ /* 0x000fe40000100800 */
[----:B--2---:R-:W-:-:S02]  /*60480*/  IMAD.MOV.U32 R6, RZ, RZ, R16 ;  /* 0x000000ffff067224 */ /* 0x004fc400078e0010 */
[----:B------:R-:W-:Y:S01]  /*60490*/  IMAD.MOV.U32 R7, RZ, RZ, R17 ;  /* 0x000000ffff077224 */ /* 0x000fe200078e0011 */
[C---:B---3--:R-:W-:Y:S11]  /*604a0*/  HMMA.16816.F32 R12, R24.reuse, R16, R12 ;  /* 0x00000010180c723c */ /* 0x048ff6000000180c */
[----:B------:R-:W-:Y:S11]  /*604b0*/  @!UPT UIADD3 URZ, URZ, URZ, URZ ;  /* 0x0000003f3f3ff290 */ /* 0x000ff6000fffe03f */
[----:B------:R-:W-:Y:S01]  /*604c0*/  @!UPT UIADD3 URZ, URZ, URZ, URZ ;  /* 0x0000003f3f3ff290 */ /* 0x000fe2000fffe03f */
[----:B------:R0:W-:Y:S01]  /*604d0*/  STL.64 [R1+0x2f0], R12 ;  /* 0x0002f00c01007387 */ /* 0x0001e20000100a00 */
[----:B------:R-:W-:Y:S03]  /*604e0*/  STL.64 [R1+0x2f8], R14 ;  /* 0x0002f80e01007387 */ /* 0x000fe60000100a00 */
[----:B0-----:R-:W2:Y:S01]  /*604f0*/  LDL.LU.64 R12, [R1+0x4258] ;  /* 0x00425800010c7983 */ /* 0x001ea20000300a00 */
[----:B------:R-:W3:Y:S02]  /*60500*/  LDL.LU.64 R16, [R1+0x4250] ;  /* 0x0042500001107983 */ /* 0x000ee40000300a00 */
[----:B------:R-:W-:Y:S02]  /*60510*/  STL.64 [R1+0x4200], R6 ;  /* 0x0042000601007387 */ /* 0x000fe40000100a00 */
[----:B------:R0:W-:Y:S02]  /*60520*/  STL.64 [R1+0x41f8], R4 ;  /* 0x0041f80401007387 */ /* 0x0001e40000100a00 */
[----:B0-----:R-:W4:Y:S01]  /*60530*/  LDL.LU R4, [R1+0x2c0] ;  /* 0x0002c00001047983 */ /* 0x001f220000300800 */
[----:B------:R-:W4:Y:S02]  /*60540*/  LDL.LU R5, [R1+0x2c4] ;  /* 0x0002c40001057983 */ /* 0x000f240000300800 */
[----:B------:R-:W4:Y:S02]  /*60550*/  LDL.LU R6, [R1+0x2c8] ;  /* 0x0002c80001067983 */ /* 0x000f240000300800 */
[----:B------:R-:W4:Y:S01]  /*60560*/  LDL.LU R7, [R1+0x2cc] ;  /* 0x0002cc0001077983 */ /* 0x000f220000300800 */
[C---:B---3--:R-:W-:Y:S08]  /*60570*/  HMMA.16816.F32 R20, R24.reuse, R16, R20 ;  /* 0x000000101814723c */ /* 0x048ff00000001814 */
[C---:B--2---:R-:W-:Y:S11]  /*60580*/  HMMA.16816.F32 R8, R24.reuse, R12, R8 ;  /* 0x0000000c1808723c */ /* 0x044ff60000001808 */
[----:B------:R-:W-:Y:S04]  /*60590*/  @!UPT UIADD3 URZ, URZ, URZ, URZ ;  /* 0x0000003f3f3ff290 */ /* 0x000fe8000fffe03f */
[----:B------:R0:W-:Y:S01]  /*605a0*/  STL.64 [R1+0x2e0], R20 ;  /* 0x0002e01401007387 */ /* 0x0001e20000100a00 */
[----:B------:R-:W-:Y:S03]  /*605b0*/  STL.64 [R1+0x2e8], R22 ;  /* 0x0002e81601007387 */ /* 0x000fe60000100a00 */
[----:B0-----:R-:W2:Y:S01]  /*605c0*/  LDL.LU.64 R20, [R1+0x30] ;  /* 0x0000300001147983 */ /* 0x001ea20000300a00 */
[----:B------:R0:W-:Y:S02]  /*605d0*/  STL [R1+0x419c], R16 ;  /* 0x00419c1001007387 */ /* 0x0001e40000100800 */
[----:B------:R1:W-:Y:S01]  /*605e0*/  STL [R1+0x4198], R17 ;  /* 0x0041981101007387 */ /* 0x0003e20000100800 */
[----:B0-----:R-:W2:Y:S01]  /*605f0*/  LDL.LU R16, [R1+0x2b0] ;  /* 0x0002b00001107983 */ /* 0x001ea20000300800 */
[----:B-1----:R-:W2:Y:S02]  /*60600*/  LDL.LU R17, [R1+0x2b4] ;  /* 0x0002b40001117983 */ /* 0x002ea40000300800 */
[----:B------:R-:W2:Y:S02]  /*60610*/  LDL.LU R18, [R1+0x2b8] ;  /* 0x0002b80001127983 */ /* 0x000ea40000300800 */
[----:B------:R-:W2:Y:S01]  /*60620*/  LDL.LU R19, [R1+0x2bc] ;  /* 0x0002bc0001137983 */ /* 0x000ea20000300800 */
[----:B------:R-:W-:Y:S01]  /*60630*/  STL.64 [R1+0x2d0], R8 ;  /* 0x0002d00801007387 */ /* 0x000fe20000100a00 */
[----:B------:R0:W-:Y:S03]  /*60640*/  STL.64 [R1+0x2d8], R10 ;  /* 0x0002d80a01007387 */ /* 0x0001e60000100a00 */
[----:B0-----:R-:W3:Y:S01]  /*60650*/  LDL.LU.64 R10, [R1+0x4248] ;  /* 0x00424800010a7983 */ /* 0x001ee20000300a00 */
[----:B------:R-:W4:Y:S02]  /*60660*/  LDL.LU.64 R8, [R1+0x4240] ;  /* 0x0042400001087983 */ /* 0x000f240000300a00 */
[C---:B----4-:R-:W-:Y:S11]  /*60670*/  HMMA.16816.F32 R4, R24.reuse, R8, R4 ;  /* 0x000000081804723c */ /* 0x050ff60000001804 */
[----:B------:R-:W-:Y:S11]  /*60680*/  @!UPT UIADD3 URZ, URZ, URZ, URZ ;  /* 0x0000003f3f3ff290 */ /* 0x000ff6000fffe03f */
[----:B------:R-:W-:Y:S01]  /*60690*/  @!UPT UIADD3 URZ, URZ, URZ, URZ ;  /* 0x0000003f3f3ff290 */ /* 0x000fe2000fffe03f */
[----:B------:R0:W-:Y:S01]  /*606a0*/  STL.64 [R1+0x2c0], R4 ;  /* 0x0002c00401007387 */ /* 0x0001e20000100a00 */
[----:B------:R1:W-:Y:S02]  /*606b0*/  STL [R1+0x2c8], R6 ;  /* 0x0002c80601007387 */ /* 0x0003e40000100800 */
[----:B------:R-:W-:Y:S01]  /*606c0*/  IMAD.MOV.U32 R3, RZ, RZ, R7 ;  /* 0x000000ffff037224 */ /* 0x000fe200078e0007 */
[----:B0-----:R-:W4:Y:S01]  /*606d0*/  LDL.LU R4, [R1+0x270] ;  /* 0x0002700001047983 */ /* 0x001f220000300800 */
[----:B------:R-:W4:Y:S02]  /*606e0*/  LDL.LU R5, [R1+0x274] ;  /* 0x0002740001057983 */ /* 0x000f240000300800 */
[----:B-1----:R-:W2:Y:S02]  /*606f0*/  LDL.LU R6, [R1+0x278] ;  /* 0x0002780001067983 */ /* 0x002ea40000300800 */
[----:B------:R-:W2:Y:S02]  /*60700*/  LDL.LU R7, [R1+0x27c] ;  /* 0x00027c0001077983 */ /* 0x000ea40000300800 */
[----:B--2---:R-:W-:Y:S01]  /*60710*/  STL.64 [R1+0x4210], R6 ;  /* 0x0042100601007387 */ /* 0x004fe20000100a00 */
[----:B----4-:R0:W-:Y:S03]  /*60720*/  STL.64 [R1+0x4208], R4 ;  /* 0x0042080401007387 */ /* 0x0101e60000100a00 */
[----:B0-----:R-:W2:Y:S04]  /*60730*/  LDL.LU.64 R4, [R1+0x1c0] ;  /* 0x0001c00001047983 */ /* 0x001ea80000300a00 */
[----:B--2---:R0:W-:Y:S04]  /*60740*/  STL.64 [R1+0x4220], R4 ;  /* 0x0042200401007387 */ /* 0x0041e80000100a00 */
[----:B0-----:R-:W2:Y:S04]  /*60750*/  LDL.LU.64 R4, [R1+0x1d0] ;  /* 0x0001d00001047983 */ /* 0x001ea80000300a00 */
[----:B--2---:R0:W-:Y:S04]  /*60760*/  STL.64 [R1+0x4238], R4 ;  /* 0x0042380401007387 */ /* 0x0041e80000100a00 */
[----:B0-----:R-:W2:Y:S01]  /*60770*/  LDL.LU.64 R4, [R1+0x1e0] ;  /* 0x0001e00001047983 */ /* 0x001ea20000300a00 */
[----:B---3--:R-:W-:Y:S02]  /*60780*/  STL.64 [R1+0x4130], R10 ;  /* 0x0041300a01007387 */ /* 0x008fe40000100a00 */
[----:B------:R0:W-:Y:S02]  /*60790*/  STL.64 [R1+0x4128], R8 ;  /* 0x0041280801007387 */ /* 0x0001e40000100a00 */
[----:B0-----:R-:W3:Y:S01]  /*607a0*/  LDL.LU.64 R8, [R1+0x1b0] ;  /* 0x0001b00001087983 */ /* 0x001ee20000300a00 */
[----:B------:R-:W-:Y:S03]  /*607b0*/  HMMA.16816.F32 R16, R24, R20, R16 ;  /* 0x000000141810723c */ /* 0x000fe60000001810 */
[----:B---3--:R0:W-:Y:S04]  /*607c0*/  STL.64 [R1+0x4218], R8 ;  /* 0x0042180801007387 */ /* 0x0081e80000100a00 */
        /* <DEDUP_REMOVED lines=10> */
[----:B------:R-:W-:Y:S01]  /*60870*/  STL [R1+0x38cc], R3 ;  /* 0x0038cc0301007387 */ /* 0x000fe20000100800 */
[----:B------:R0:W-:Y:S02]  /*60880*/  STL.64 [R1+0x2b0], R16 ;  /* 0x0002b01001007387 */ /* 0x0001e40000100a00 */
[----:B0-----:R-:W-:-:S02]  /*60890*/  IMAD.MOV.U32 R16, RZ, RZ, R20 ;  /* 0x000000ffff107224 */ /* 0x001fc400078e0014 */
[----:B------:R-:W-:Y:S02]  /*608a0*/  IMAD.MOV.U32 R17, RZ, RZ, R21 ;  /* 0x000000ffff117224 */ /* 0x000fe400078e0015 */
[----:B------:R-:W0:Y:S04]  /*608b0*/  LDSM.16.MT88.4 R20, [R2+0xa000] ;  /* 0x00a000000214783b */ /* 0x000e280000004200 */
[----:B------:R-:W-:Y:S01]  /*608c0*/  STL.64 [R1+0x2b8], R18 ;  /* 0x0002b81201007387 */ /* 0x000fe20000100a00 */
[----:B------:R-:W-:Y:S03]  /*608d0*/  STL [R1+0x40ec], R2 ;  /* 0x0040ec0201007387 */ /* 0x000fe60000100800 */
[----:B0-----:R-:W-:Y:S01]  /*608e0*/  STL.64 [R1+0x4000], R22 ;  /* 0x0040001601007387 */ /* 0x001fe20000100a00 */
[----:B------:R0:W-:Y:S03]  /*608f0*/  STL.64 [R1+0x3ff8], R20 ;  /* 0x003ff81401007387 */ /* 0x0001e60000100a00 */
[----:B0-----:R-:W4:Y:S01]  /*60900*/  LDL.LU R20, [R1+0x2a0] ;  /* 0x0002a00001147983 */ /* 0x001f220000300800 */
[----:B------:R-:W4:Y:S02]  /*60910*/  LDL.LU R21, [R1+0x2a4] ;  /* 0x0002a40001157983 */ /* 0x000f240000300800 */
[----:B------:R-:W4:Y:S02]  /*60920*/  LDL.LU R22, [R1+0x2a8] ;  /* 0x0002a80001167983 */ /* 0x000f240000300800 */
[----:B------:R-:W4:Y:S02]  /*60930*/  LDL.LU R23, [R1+0x2ac] ;  /* 0x0002ac0001177983 */ /* 0x000f240000300800 */
[----:B--2---:R-:W-:-:S02]  /*60940*/  IMAD.MOV.U32 R14, RZ, RZ, R4 ;  /* 0x000000ffff0e7224 */ /* 0x004fc400078e0004 */
[----:B------:R-:W-:Y:S01]  /*60950*/  IMAD.MOV.U32 R29, RZ, RZ, R5 ;  /* 0x000000ffff1d7224 */ /* 0x000fe200078e0005 */
[C---:B----4-:R-:W-:Y:S01]  /*60960*/  HMMA.16816.F32 R20, R24.reuse, R4, R20 ;  /* 0x000000041814723c */ /* 0x050fe20000001814 */
[----:B------:R-:W3:Y:S11]  /*60970*/  LDL.LU.64 R4, [R1+0x4238] ;  /* 0x0042380001047983 */ /* 0x000ef60000300a00 */
[----:B------:R-:W-:Y:S11]  /*60980*/  @!UPT UIADD3 URZ, URZ, URZ, URZ ;  /* 0x0000003f3f3ff290 */ /* 0x000ff6000fffe03f */
[----:B------:R0:W-:Y:S01]  /*60990*/  STL.64 [R1+0x2a0], R20 ;  /* 0x0002a01401007387 */ /* 0x0001e20000100a00 */
[----:B------:R-:W-:Y:S02]  /*609a0*/  IMAD.MOV.U32 R3, RZ, RZ, R23 ;  /* 0x000000ffff037224 */ /* 0x000fe400078e0017 */
[----:B------:R-:W-:Y:S01]  /*609b0*/  STL [R1+0x2a8], R22 ;  /* 0x0002a81601007387 */ /* 0x000fe20000100800 */
[----:B0-----:R-:W2:Y:S01]  /*609c0*/  LDL.LU.64 R20, [R1+0x1a0] ;  /* 0x0001a00001147983 */ /* 0x001ea20000300a00 */
[----:B------:R-:W-:Y:S02]  /*609d0*/  STL [R1+0x40f4], R29 ;  /* 0x0040f41d01007387 */ /* 0x000fe40000100800 */
[----:B------:R-:W-:Y:S02]  /*609e0*/  STL [R1+0x40f0], R14 ;  /* 0x0040f00e01007387 */ /* 0x000fe40000100800 */
[----:B------:R-:W-:Y:S01]  /*609f0*/  STL [R1+0x3a08], R3 ;  /* 0x003a080301007387 */ /* 0x000fe20000100800 */
        /* <DEDUP_REMOVED lines=9> */
[----:B------:R-:W-:Y:S01]  /*60a90*/  STL [R1+0x40fc], R19 ;  /* 0x0040fc1301007387 */ /* 0x000fe20000100800 */
[----:B------:R-:W-:Y:S01]  /*60aa0*/  STL [R1+0x40f8], R18 ;  /* 0x0040f81201007387 */ /* 0x000fe20000100800 */
[----:B------:R0:W-:Y:S03]  /*60ab0*/  STL.64 [R1+0x41e8], R16 ;  /* 0x0041e81001007387 */ /* 0x0001e60000100a00 */
[----:B0-----:R-:W2:Y:S01]  /*60ac0*/  LDL.LU R16, [R1+0x260] ;  /* 0x0002600001107983 */ /* 0x001ea20000300800 */
[----:B------:R-:W2:Y:S02]  /*60ad0*/  LDL.LU R17, [R1+0x264] ;  /* 0x0002640001117983 */ /* 0x000ea40000300800 */
[----:B------:R-:W2:Y:S02]  /*60ae0*/  LDL.LU R18, [R1+0x268] ;  /* 0x0002680001127983 */ /* 0x000ea40000300800 */
[----:B------:R-:W2:Y:S01]  /*60af0*/  LDL.LU R19, [R1+0x26c] ;  /* 0x00026c0001137983 */ /* 0x000ea20000300800 */
[----:B---3--:R-:W-:Y:S01]  /*60b00*/  HMMA.16816.F32 R8, R24, R4, R8 ;  /* 0x000000041808723c */ /* 0x008fe20000001808 */
[----:B------:R-:W-:-:S02]  /*60b10*/  IMAD.MOV.U32 R28, RZ, RZ, R4 ;  /* 0x000000ffff1c7224 */ /* 0x000fc400078e0004 */
[----:B------:R-:W-:Y:S11]  /*60b20*/  IMAD.MOV.U32 R3, RZ, RZ, R5 ;  /* 0x000000ffff037224 */ /* 0x000ff600078e0005 */
[----:B------:R-:W-:Y:S09]  /*60b30*/  @!UPT UIADD3 URZ, URZ, URZ, URZ ;  /* 0x0000003f3f3ff290 */ /* 0x000ff2000fffe03f */
[----:B------:R0:W-:Y:S01]  /*60b40*/  STL.64 [R1+0x280], R8 ;  /* 0x0002800801007387 */ /* 0x0001e20000100a00 */
[----:B------:R-:W-:Y:S03]  /*60b50*/  STL.64 [R1+0x288], R10 ;  /* 0x0002880a01007387 */ /* 0x000fe60000100a00 */
[----:B0-----:R-:W3:Y:S01]  /*60b60*/  LDL.LU.64 R8, [R1+0x4218] ;  /* 0x0042180001087983 */ /* 0x001ee20000300a00 */
[----:B------:R-:W3:Y:S02]  /*60b70*/  LDL.LU.64 R6, [R1+0x4210] ;  /* 0x0042100001067983 */ /* 0x000ee40000300a00 */
[----:B------:R-:W3:Y:S02]  /*60b80*/  LDL.LU.64 R4, [R1+0x4208] ;  /* 0x0042080001047983 */ /* 0x000ee40000300a00 */
[----:B------:R-:W-:Y:S01]  /*60b90*/  STL [R1+0x4104], R3 ;  /* 0x0041040301007387 */ /* 0x000fe20000100800 */
        /* <DEDUP_REMOVED lines=8> */
[----:B------:R-:W4:Y:S02]  /*60c20*/  LDL.LU.64 R4, [R1+0x41f8] ;  /* 0x0041f80001047983 */ /* 0x000f240000300a00 */
[----:B------:R-:W2:Y:S02]  /*60c30*/  LDL.LU R8, [R1+0x50] ;  /* 0x0000500001087983 */ /* 0x000ea40000300800 */
[----:B------:R-:W2:Y:S01]  /*60c40*/  LDL.LU R9, [R1+0x54] ;  /* 0x0000540001097983 */ /* 0x000ea20000300800 */
[----:B------:R-:W2:Y:S01]  /*60c50*/  LDL.LU R10, [R1+0x58] ;  /* 0x00005800010a7983 */ /* 0x000ea20000300800 */
[----:B------:R-:W2:Y:S03]  /*60c60*/  LDL.LU R11, [R1+0x5c] ;  /* 0x00005c00010b7983 */ /* 0x000ea60000300800 */
        /* <DEDUP_REMOVED lines=9> */
[----:B------:R-:W-:Y:S01]  /*60d00*/  IMAD.MOV.U32 R9, RZ, RZ, R7 ;  /* 0x000000ffff097224 */ /* 0x000fe200078e0007 */
[----:B------:R-:W2:Y:S01]  /*60d10*/  LDL.LU R6, [R1+0x41f4] ;  /* 0x0041f40001067983 */ /* 0x000ea20000300800 */
[----:B------:R-:W3:Y:S03]  /*60d20*/  LDL.LU R7, [R1+0x41f0] ;  /* 0x0041f00001077983 */ /* 0x000ee60000300800 */
[----:B------:R0:W-:Y:S02]  /*60d30*/  STL.64 [R1+0x4168], R8 ;  /* 0x0041680801007387 */ /* 0x0001e40000100a00 */
[C---:B0-----:R-:W-:Y:S02]  /*60d40*/  HMMA.16816.F32 R8, R24.reuse, R20, R16 ;  /* 0x000000141808723c */ /* 0x041fe40000001810 */
[----:B------:R-:W-:Y:S11]  /*60d50*/  STL [R1+0x4108], R0 ;  /* 0x0041080001007387 */ /* 0x000ff60000100800 */
[----:B------:R-:W-:Y:S10]  /*60d60*/  @!UPT UIADD3 URZ, URZ, URZ, URZ ;  /* 0x0000003f3f3ff290 */ /* 0x000ff4000fffe03f */
[----:B------:R4:W-:Y:S01]  /*60d70*/  STL.64 [R1+0x260], R8 ;  /* 0x0002600801007387 */ /* 0x0009e20000100a00 */
[----:B------:R-:W-:Y:S02]  /*60d80*/  STL.64 [R1+0x268], R10 ;  /* 0x0002680a01007387 */ /* 0x000fe40000100a00 */
[----:B----4-:R-:W-:Y:S02]  /*60d90*/  IMAD.MOV.U32 R8, RZ, RZ, R5 ;  /* 0x000000ffff087224 */ /* 0x010fe400078e0005 */
[----:B------:R-:W-:Y:S02]  /*60da0*/  IMAD.MOV.U32 R9, RZ, RZ, R4 ;  /* 0x000000ffff097224 */ /* 0x000fe400078e0004 */
[----:B------:R-:W4:Y:S01]  /*60db0*/  LDL.LU.64 R4, [R1+0x170] ;  /* 0x0001700001047983 */ /* 0x000f220000300a00 */
[----:B------:R-:W-:Y:S02]  /*60dc0*/  IMAD.MOV.U32 R14, RZ, RZ, R20 ;  /* 0x000000ffff0e7224 */ /* 0x000fe400078e0014 */
[----:B------:R-:W-:Y:S01]  /*60dd0*/  IMAD.MOV.U32 R2, RZ, RZ, R21 ;  /* 0x000000ffff027224 */ /* 0x000fe200078e0015 */
[----:B----4-:R0:W-:Y:S01]  /*60de0*/  STL.64 [R1+0x41c8], R4 ;  /* 0x0041c80401007387 */ /* 0x0101e20000100a00 */
        /* <DEDUP_REMOVED lines=8> */
[----:B0-----:R-:W2:Y:S04]  /*60e70*/  LDL.LU.64 R4, [R1+0x180] ;  /* 0x0001800001047983 */ /* 0x001ea80000300a00 */
[----:B--2---:R0:W-:Y:S04]  /*60e80*/  STL.64 [R1+0x41e0], R4 ;  /* 0x0041e00401007387 */ /* 0x0041e80000100a00 */
[----:B0-----:R-:W2:Y:S01]  /*60e90*/  LDL.LU.64 R4, [R1+0x190] ;  /* 0x0001900001047983 */ /* 0x001ea20000300a00 */
[----:B------:R-:W-:Y:S02]  /*60ea0*/  STL.64 [R1+0x41c0], R22 ;  /* 0x0041c01601007387 */ /* 0x000fe40000100a00 */
[----:B----4-:R0:W-:Y:S02]  /*60eb0*/  STL.64 [R1+0x41b8], R20 ;  /* 0x0041b81401007387 */ /* 0x0101e40000100a00 */
        /* <DEDUP_REMOVED lines=10> */
[----:B------:R-:W-:Y:S01]  /*60f60*/  STL.64 [R1+0x4180], R8 ;  /* 0x0041800801007387 */ /* 0x000fe20000100a00 */
[----:B------:R-:W-:Y:S02]  /*60f70*/  STL.64 [R1+0x4160], R14 ;  /* 0x0041600e01007387 */ /* 0x000fe40000100a00 */
[----:B------:R0:W-:Y:S02]  /*60f80*/  STL.64 [R1+0x4158], R12 ;  /* 0x0041580c01007387 */ /* 0x0001e40000100a00 */
[----:B0-----:R-:W4:Y:S01]  /*60f90*/  LDL.LU R12, [R1+0x70] ;  /* 0x00007000010c7983 */ /* 0x001f220000300800 */
[----:B------:R-:W4:Y:S02]  /*60fa0*/  LDL.LU R13, [R1+0x74] ;  /* 0x00007400010d7983 */ /* 0x000f240000300800 */
[----:B------:R-:W2:Y:S02]  /*60fb0*/  LDL.LU R14, [R1+0x78] ;  /* 0x00007800010e7983 */ /* 0x000ea40000300800 */
[----:B------:R-:W2:Y:S01]  /*60fc0*/  LDL.LU R15, [R1+0x7c] ;  /* 0x00007c00010f7983 */ /* 0x000ea20000300800 */
[----:B------:R-:W-:Y:S01]  /*60fd0*/  HMMA.16816.F32 R16, R24, R4, R16 ;  /* 0x000000041810723c */ /* 0x000fe20000001810 */
[----:B--2---:R-:W-:Y:S01]  /*60fe0*/  STL.64 [R1+0x4178], R14 ;  /* 0x0041780e01007387 */ /* 0x004fe20000100a00 */
[----:B----4-:R0:W-:Y:S03]  /*60ff0*/  STL.64 [R1+0x4170], R12 ;  /* 0x0041700c01007387 */ /* 0x0101e60000100a00 */
        /* <DEDUP_REMOVED lines=11> */
[----:B------:R0:W-:Y:S01]  /*610b0*/  STL.64 [R1+0x250], R16 ;  /* 0x0002501001007387 */ /* 0x0001e20000100a00 */
[----:B------:R1:W-:Y:S03]  /*610c0*/  STL.64 [R1+0x258], R18 ;  /* 0x0002581201007387 */ /* 0x0003e60000100a00 */
[----:B0-----:R-:W4:Y:S01]  /*610d0*/  LDL.LU.64 R16, [R1+0x41e8] ;  /* 0x0041e80001107983 */ /* 0x001f220000300a00 */
[----:B-1----:R-:W-:-:S02]  /*610e0*/  IMAD.MOV.U32 R18, RZ, RZ, R4 ;  /* 0x000000ffff127224 */ /* 0x002fc400078e0004 */
[----:B------:R-:W2:Y:S02]  /*610f0*/  LDL.LU.64 R4, [R1+0x41e0] ;  /* 0x0041e00001047983 */ /* 0x000ea40000300a00 */
        /* <DEDUP_REMOVED lines=18> */
[----:B---3--:R-:W-:Y:S02]  /*61220*/  IMAD.MOV.U32 R8, RZ, RZ, R7 ;  /* 0x000000ffff087224 */ /* 0x008fe400078e0007 */
[----:B------:R-:W-:Y:S01]  /*61230*/  IMAD.MOV.U32 R9, RZ, RZ, R6 ;  /* 0x000000ffff097224 */ /* 0x000fe200078e0006 */
[----:B--2---:R-:W-:Y:S07]  /*61240*/  HMMA.16816.F32 R24, R24, R4, R20 ;  /* 0x000000041818723c */ /* 0x004fee0000001814 */
[----:B------:R-:W-:-:S02]  /*61250*/  IMAD.MOV.U32 R21, RZ, RZ, R4 ;  /* 0x000000ffff157224 */ /* 0x000fc400078e0004 */
[----:B------:R-:W-:Y:S11]  /*61260*/  IMAD.MOV.U32 R20, RZ, RZ, R5 ;  /* 0x000000ffff147224 */ /* 0x000ff600078e0005 */
[----:B------:R-:W-:Y:S03]  /*61270*/  @!UPT UIADD3 URZ, URZ, URZ, URZ ;  /* 0x0000003f3f3ff290 */ /* 0x000fe6000fffe03f */
[----:B------:R-:W-:Y:S01]  /*61280*/  STL.64 [R1+0xa0], R24 ;  /* 0x0000a01801007387 */ /* 0x000fe20000100a00 */
[----:B------:R-:W-:Y:S02]  /*61290*/  STL.64 [R1+0xa8], R26 ;  /* 0x0000a81a01007387 */ /* 0x000fe40000100a00 */
[----:B------:R-:W2:Y:S02]  /*612a0*/  LDL.LU.64 R6, [R1+0x41a8] ;  /* 0x0041a80001067983 */ /* 0x000ea40000300a00 */
[----:B------:R-:W2:Y:S01]  /*612b0*/  LDL.LU.64 R4, [R1+0x41a0] ;  /* 0x0041a00001047983 */ /* 0x000ea20000300a00 */
[----:B------:R0:W-:Y:S04]  /*612c0*/  STL.64 [R1+0x4110], R20 ;  /* 0x0041101401007387 */ /* 0x0001e80000100a00 */
[----:B0-----:R-:W3:Y:S01]  /*612d0*/  LDL.LU R20, [R1+0x890] ;  /* 0x0008900001147983 */ /* 0x001ee20000300800 */
[----:B------:R-:W3:Y:S02]  /*612e0*/  LDL.LU R21, [R1+0x894] ;  /* 0x0008940001157983 */ /* 0x000ee40000300800 */
[----:B------:R-:W3:Y:S02]  /*612f0*/  LDL.LU R22, [R1+0x898] ;  /* 0x0008980001167983 */ /* 0x000ee40000300800 */
[----:B------:R-:W3:Y:S02]  /*61300*/  LDL.LU R23, [R1+0x89c] ;  /* 0x00089c0001177983 */ /* 0x000ee40000300800 */
[----:B----4-:R-:W-:-:S02]  /*61310*/  IMAD.MOV.U32 R24, RZ, RZ, R16 ;  /* 0x000000ffff187224 */ /* 0x010fc400078e0010 */
[----:B------:R-:W-:Y:S01]  /*61320*/  IMAD.MOV.U32 R25, RZ, RZ, R17 ;  /* 0x000000ffff197224 */ /* 0x000fe200078e0011 */
[C---:B--2---:R-:W-:Y:S01]  /*61330*/  HMMA.16816.F32 R8, R4.reuse, R8, R12 ;  /* 0x000000080408723c */ /* 0x044fe2000000180c */
[----:B---3--:R-:W-:Y:S01]  /*61340*/  STL.64 [R1+0x4120], R22 ;  /* 0x0041201601007387 */ /* 0x008fe20000100a00 */
[----:B------:R0:W-:Y:S03]  /*61350*/  STL.64 [R1+0x4118], R20 ;  /* 0x0041181401007387 */ /* 0x0001e60000100a00 */
[----:B0-----:R-:W2:Y:S01]  /*61360*/  LDL.LU R20, [R1+0x40] ;  /* 0x0000400001147983 */ /* 0x001ea20000300800 */
[----:B------:R-:W2:Y:S02]  /*61370*/  LDL.LU R21, [R1+0x44] ;  /* 0x0000440001157983 */ /* 0x000ea40000300800 */
[----:B------:R-:W2:Y:S02]  /*61380*/  LDL.LU R22, [R1+0x48] ;  /* 0x0000480001167983 */ /* 0x000ea40000300800 */
[----:B------:R-:W2:Y:S01]  /*61390*/  LDL.LU R23, [R1+0x4c] ;  /* 0x00004c0001177983 */ /* 0x000ea20000300800 */
[----:B------:R-:W3:Y:S01]  /*613a0*/  LDL.LU R16, [R1+0x419c] ;  /* 0x00419c0001107983 */ /* 0x000ee20000300800 */
[----:B------:R-:W3:Y:S02]  /*613b0*/  LDL.LU R17, [R1+0x4198] ;  /* 0x0041980001117983 */ /* 0x000ee40000300800 */
[----:B------:R-:W4:Y:S02]  /*613c0*/  LDL.LU.64 R14, [R1+0x4190] ;  /* 0x00419000010e7983 */ /* 0x000f240000300a00 */
[----:B------:R-:W4:Y:S07]  /*613d0*/  LDL.LU.64 R12, [R1+0x4188] ;  /* 0x00418800010c7983 */ /* 0x000f2e0000300a00 */
        /* <DEDUP_REMOVED lines=39> */
[----:B---3--:R-:W-:Y:S01]  /*61650*/  HMMA.16816.F32 R24, R4, R24, R20 ;  /* 0x000000180418723c */ /* 0x008fe20000001814 */
[----:B------:R-:W3:Y:S01]  /*61660*/  LDL.LU.64 R20, [R1+0x4110] ;  /* 0x0041100001147983 */ /* 0x000ee20000300a00 */
[----:B--2---:R-:W-:Y:S11]  /*61670*/  STL.64 [R1+0x3fc0], R10 ;  /* 0x003fc00a01007387 */ /* 0x004ff60000100a00 */
[----:B------:R-:W-:Y:S11]  /*61680*/  @!UPT UIADD3 URZ, URZ, URZ, URZ ;  /* 0x0000003f3f3ff290 */ /* 0x000ff6000fffe03f */
[----:B------:R-:W-:-:S05]  /*61690*/  IMAD.MOV.U32 R8, RZ, RZ, R27 ;  /* 0x000000ffff087224 */ /* 0x000fca00078e001b */
[----:B------:R3:W-:Y:S02]  /*616a0*/  STL [R1+0x3fb8], R8 ;  /* 0x003fb80801007387 */ /* 0x0007e40000100800 */
[----:B---3--:R-:W-:Y:S02]  /*616b0*/  IMAD.MOV.U32 R8, RZ, RZ, R21 ;  /* 0x000000ffff087224 */ /* 0x008fe400078e0015 */
[----:B------:R-:W-:-:S05]  /*616c0*/  IMAD.MOV.U32 R9, RZ, RZ, R20 ;  /* 0x000000ffff097224 */ /* 0x000fca00078e0014 */
[----:B------:R0:W-:Y:S01]  /*616d0*/  STL.64 [R1+0x4008], R8 ;  /* 0x0040080801007387 */ /* 0x0001e20000100a00 */
[----:B------:R-:W2:Y:S02]  /*616e0*/  LDL.LU R20, [R1+0x500] ;  /* 0x0005000001147983 */ /* 0x000ea40000300800 */
[----:B------:R-:W2:Y:S02]  /*616f0*/  LDL.LU R21, [R1+0x504] ;  /* 0x0005040001157983 */ /* 0x000ea40000300800 */
[----:B------:R-:W3:Y:S01]  /*61700*/  LDL.LU R22, [R1+0x508] ;  /* 0x0005080001167983 */ /* 0x000ee20000300800 */
[----:B------:R-:W3:Y:S01]  /*61710*/  LDL.LU R23, [R1+0x50c] ;  /* 0x00050c0001177983 */ /* 0x000ee20000300800 */
[----:B0-----:R-:W-:Y:S02]  /*61720*/  IMAD.MOV.U32 R8, RZ, RZ, R0 ;  /* 0x000000ffff087224 */ /* 0x001fe400078e0000 */
        /* <DEDUP_REMOVED lines=26> */
[----:B------:R-:W3:Y:S01]  /*618d0*/  LDL.LU R29, [R1+0x40f4] ;  /* 0x0040f400011d7983 */ /* 0x000ee20000300800 */
[----:B------:R4:W-:Y:S02]  /*618e0*/  STL.64 [R1+0x4050], R8 ;  /* 0x0040500801007387 */ /* 0x0009e40000100a00 */
[----:B----4-:R-:W-:Y:S02]  /*618f0*/  IMAD.MOV.U32 R8, RZ, RZ, R14 ;  /* 0x000000ffff087224 */ /* 0x010fe400078e000e */
[----:B------:R-:W-:Y:S01]  /*61900*/  IMAD.MOV.U32 R9, RZ, RZ, R2 ;  /* 0x000000ffff097224 */ /* 0x000fe200078e0002 */
[----:B------:R-:W4:Y:S01]  /*61910*/  LDL.LU R14, [R1+0x40f0] ;  /* 0x0040f000010e7983 */ /* 0x000f220000300800 */
[----:B------:R-:W3:Y:S03]  /*61920*/  LDL.LU R2, [R1+0x40ec] ;  /* 0x0040ec0001027983 */ /* 0x000ee60000300800 */
[----:B------:R0:W-:Y:S01]  /*61930*/  STL.64 [R1+0x4068], R8 ;  /* 0x0040680801007387 */ /* 0x0001e20000100a00 */
[----:B------:R-:W3:Y:S02]  /*61940*/  LDL.LU R20, [R1+0x860] ;  /* 0x0008600001147983 */ /* 0x000ee40000300800 */
[----:B------:R-:W3:Y:S02]  /*61950*/  LDL.LU R21, [R1+0x864] ;  /* 0x0008640001157983 */ /* 0x000ee40000300800 */
[----:B------:R-:W3:Y:S01]  /*61960*/  LDL.LU R22, [R1+0x868] ;  /* 0x0008680001167983 */ /* 0x000ee20000300800 */
[----:B------:R-:W3:Y:S01]  /*61970*/  LDL.LU R23, [R1+0x86c] ;  /* 0x00086c0001177983 */ /* 0x000ee20000300800 */
[----:B0-----:R-:W-:-:S02]  /*61980*/  IMAD.MOV.U32 R8, RZ, RZ, R0 ;  /* 0x000000ffff087224 */ /* 0x001fc400078e0000 */
[----:B------:R-:W-:Y:S01]  /*61990*/  IMAD.MOV.U32 R9, RZ, RZ, R15 ;  /* 0x000000ffff097224 */ /* 0x000fe200078e000f */
[----:B------:R-:W3:Y:S01]  /*619a0*/  LDL.LU R0, [R1+0x40e8] ;  /* 0x0040e80001007983 */ /* 0x000ee20000300800 */
[----:B------:R-:W3:Y:S03]  /*619b0*/  LDL.LU R15, [R1+0x40e4] ;  /* 0x0040e400010f7983 */ /* 0x000ee60000300800 */
[----:B------:R0:W-:Y:S02]  /*619c0*/  STL.64 [R1+0x4080], R8 ;  /* 0x0040800801007387 */ /* 0x0001e40000100a00 */
[----:B0-----:R-:W-:Y:S02]  /*619d0*/  IMAD.MOV.U32 R9, RZ, RZ, R19 ;  /* 0x000000ffff097224 */ /* 0x001fe400078e0013 */
[----:B--2---:R-:W-:Y:S02]  /*619e0*/  IMAD.MOV.U32 R8, RZ, RZ, R18 ;  /* 0x000000ffff087224 */ /* 0x004fe400078e0012 */
[----:B------:R-:W2:Y:S01]  /*619f0*/  LDL.LU R18, [R1+0x40e0] ;  /* 0x0040e00001127983 */ /* 0x000ea20000300800 */
[----:B------:R-:W2:Y:S02]  /*61a00*/  LDL.LU R19, [R1+0x40dc] ;  /* 0x0040dc0001137983 */ /* 0x000ea40000300800 */
[----:B------:R4:W-:Y:S02]  /*61a10*/  STL.64 [R1+0x4098], R8 ;  /* 0x0040980801007387 */ /* 0x0009e40000100a00 */
[----:B----4-:R-:W-:Y:S01]  /*61a20*/  IMAD.MOV.U32 R8, RZ, RZ, R14 ;  /* 0x000000ffff087224 */ /* 0x010fe200078e000e */
[----:B---3--:R-:W-:Y:S01]  /*61a30*/  STL.64 [R1+0x4060], R22 ;  /* 0x0040601601007387 */ /* 0x008fe20000100a00 */
[----:B------:R0:W-:Y:S03]  /*61a40*/  STL.64 [R1+0x4058], R20 ;  /* 0x0040581401007387 */ /* 0x0001e60000100a00 */
[----:B0-----:R-:W3:Y:S01]  /*61a50*/  LDL.LU R20, [R1+0x870] ;  /* 0x0008700001147983 */ /* 0x001ee20000300800 */
[----:B------:R-:W3:Y:S02]  /*61a60*/  LDL.LU R21, [R1+0x874] ;  /* 0x0008740001157983 */ /* 0x000ee40000300800 */
[----:B------:R-:W4:Y:S02]  /*61a70*/  LDL.LU R22, [R1+0x878] ;  /* 0x0008780001167983 */ /* 0x000f240000300800 */
[----:B------:R-:W4:Y:S01]  /*61a80*/  LDL.LU R23, [R1+0x87c] ;  /* 0x00087c0001177983 */ /* 0x000f220000300800 */
[----:B------:R-:W2:Y:S01]  /*61a90*/  LDL.LU R14, [R1+0x40d8] ;  /* 0x0040d800010e7983 */ /* 0x000ea20000300800 */
[----:B------:R-:W-:-:S02]  /*61aa0*/  IMAD.MOV.U32 R9, RZ, RZ, R29 ;  /* 0x000000ffff097224 */ /* 0x000fc400078e001d */
[----:B------:R-:W2:Y:S01]  /*61ab0*/  LDL.LU R29, [R1+0x40d4] ;  /* 0x0040d400011d7983 */ /* 0x000ea20000300800 */
[----:B----4-:R0:W-:Y:S01]  /*61ac0*/  STL.64 [R1+0x4078], R22 ;  /* 0x0040781601007387 */ /* 0x0101e20000100a00 */
[----:B---3--:R2:W-:Y:S02]  /*61ad0*/  STL.64 [R1+0x4070], R20 ;  /* 0x0040701401007387 */ /* 0x0085e40000100a00 */
[----:B0-----:R-:W-:Y:S02]  /*61ae0*/  IMAD.MOV.U32 R22, RZ, RZ, R15 ;  /* 0x000000ffff167224 */ /* 0x001fe400078e000f */
[----:B--2---:R-:W-:Y:S02]  /*61af0*/  IMAD.MOV.U32 R20, RZ, RZ, R19 ;  /* 0x000000ffff147224 */ /* 0x004fe400078e0013 */
[----:B------:R-:W-:Y:S01]  /*61b00*/  IMAD.MOV.U32 R23, RZ, RZ, R14 ;  /* 0x000000ffff177224 */ /* 0x000fe200078e000e */
[----:B------:R-:W2:Y:S01]  /*61b10*/  LDL.LU R19, [R1+0x40d0] ;  /* 0x0040d00001137983 */ /* 0x000ea20000300800 */
[----:B------:R-:W-:-:S02]  /*61b20*/  IMAD.MOV.U32 R21, RZ, RZ, R18 ;  /* 0x000000ffff157224 */ /* 0x000fc400078e0012 */
[----:B------:R-:W3:Y:S02]  /*61b30*/  LDL.LU R18, [R1+0x40cc] ;  /* 0x0040cc0001127983 */ /* 0x000ee40000300800 */
[----:B------:R-:W4:Y:S01]  /*61b40*/  LDL.LU R15, [R1+0x40c8] ;  /* 0x0040c800010f7983 */ /* 0x000f220000300800 */
[----:B------:R-:W4:Y:S01]  /*61b50*/  LDL.LU R14, [R1+0x40c4] ;  /* 0x0040c400010e7983 */ /* 0x000f220000300800 */
[----:B------:R-:W-:Y:S02]  /*61b60*/  STL.64 [R1+0x4090], R22 ;  /* 0x0040901601007387 */ /* 0x000fe40000100a00 */
[----:B------:R0:W-:Y:S02]  /*61b70*/  STL.64 [R1+0x4088], R20 ;  /* 0x0040881401007387 */ /* 0x0001e40000100a00 */
[----:B0-----:R-:W4:Y:S01]  /*61b80*/  LDL.LU R20, [R1+0x8b0] ;  /* 0x0008b00001147983 */ /* 0x001f220000300800 */
[----:B------:R-:W4:Y:S02]  /*61b90*/  LDL.LU R21, [R1+0x8b4] ;  /* 0x0008b40001157983 */ /* 0x000f240000300800 */
[----:B--2---:R-:W-:-:S02]  /*61ba0*/  IMAD.MOV.U32 R23, RZ, RZ, R19 ;  /* 0x000000ffff177224 */ /* 0x004fc400078e0013 */
[----:B---3--:R-:W-:Y:S02]  /*61bb0*/  IMAD.MOV.U32 R22, RZ, RZ, R18 ;  /* 0x000000ffff167224 */ /* 0x008fe400078e0012 */
[----:B------:R-:W2:Y:S01]  /*61bc0*/  LDL.LU R18, [R1+0x40c0] ;  /* 0x0040c00001127983 */ /* 0x000ea20000300800 */
[----:B------:R-:W2:Y:S02]  /*61bd0*/  LDL.LU R19, [R1+0x40bc] ;  /* 0x0040bc0001137983 */ /* 0x000ea40000300800 */
[----:B------:R-:W-:Y:S01]  /*61be0*/  STL.64 [R1+0x40a8], R22 ;  /* 0x0040a81601007387 */ /* 0x000fe20000100a00 */
[----:B----4-:R0:W-:Y:S02]  /*61bf0*/  STL.64 [R1+0x40a0], R20 ;  /* 0x0040a01401007387 */ /* 0x0101e40000100a00 */
[----:B0-----:R-:W-:Y:S02]  /*61c00*/  IMAD.MOV.U32 R20, RZ, RZ, R14 ;  /* 0x000000ffff147224 */ /* 0x001fe400078e000e */
[----:B------:R-:W-:Y:S01]  /*61c10*/  IMAD.MOV.U32 R21, RZ, RZ, R15 ;  /* 0x000000ffff157224 */ /* 0x000fe200078e000f */
[----:B------:R-:W3:Y:S01]  /*61c20*/  LDL.LU R14, [R1+0x40b8] ;  /* 0x0040b800010e7983 */ /* 0x000ee20000300800 */
[----:B------:R-:W3:Y:S02]  /*61c30*/  LDL.LU R15, [R1+0x40b4] ;  /* 0x0040b400010f7983 */ /* 0x000ee40000300800 */
[----:B------:R-:W4:Y:S02]  /*61c40*/  LDL.LU R22, [R1+0x8c8] ;  /* 0x0008c80001167983 */ /* 0x000f240000300800 */
[----:B------:R-:W4:Y:S02]  /*61c50*/  LDL.LU R23, [R1+0x8cc] ;  /* 0x0008cc0001177983 */ /* 0x000f240000300800 */
[----:B------:R-:W-:-:S02]  /*61c60*/  IMAD.MOV.U32 R12, RZ, RZ, R24 ;  /* 0x000000ffff0c7224 */ /* 0x000fc400078e0018 */
[----:B------:R-:W-:Y:S02]  /*61c70*/  IMAD.MOV.U32 R13, RZ, RZ, R25 ;  /* 0x000000ffff0d7224 */ /* 0x000fe400078e0019 */
[----:B------:R-:W-:Y:S02]  /*61c80*/  IMAD.MOV.U32 R16, RZ, RZ, R26 ;  /* 0x000000ffff107224 */ /* 0x000fe400078e001a */
[----:B------:R-:W0:Y:S04]  /*61c90*/  LDSM.16.MT88.4 R24, [R2+0xa080] ;  /* 0x00a080000218783b */ /* 0x000e280000004200 */
[----:B------:R1:W-:Y:S02]  /*61ca0*/  STL [R1+0x3c20], R16 ;  /* 0x003c201001007387 */ /* 0x0003e40000100800 */
[----:B-1----:R-:W-:-:S02]  /*61cb0*/  IMAD.MOV.U32 R16, RZ, RZ, R28 ;  /* 0x000000ffff107224 */ /* 0x002fc400078e001c */
[----:B--2---:R-:W-:Y:S01]  /*61cc0*/  STL.64 [R1+0x3fd0], R18 ;  /* 0x003fd01201007387 */ /* 0x004fe20000100a00 */
[----:B------:R-:W2:Y:S02]  /*61cd0*/  LDL.LU R28, [R1+0x40b0] ;  /* 0x0040b000011c7983 */ /* 0x000ea40000300800 */
[----:B------:R-:W-:Y:S02]  /*61ce0*/  STL [R1+0x3c14], R13 ;  /* 0x003c140d01007387 */ /* 0x000fe40000100800 */
[----:B------:R1:W-:Y:S01]  /*61cf0*/  STL [R1+0x3c10], R12 ;  /* 0x003c100c01007387 */ /* 0x0003e20000100800 */
[----:B----4-:R-:W-:Y:S01]  /*61d00*/  HMMA.16816.F32 R8, R4, R8, R20 ;  /* 0x000000080408723c */ /* 0x010fe20000001814 */
[----:B---3--:R3:W-:Y:S01]  /*61d10*/  STL.64 [R1+0x3fc8], R14 ;  /* 0x003fc80e01007387 */ /* 0x0087e20000100a00 */
[----:B-1----:R-:W4:Y:S02]  /*61d20*/  LDL.LU R12, [R1+0x8a0] ;  /* 0x0008a000010c7983 */ /* 0x002f240000300800 */
[----:B------:R-:W4:Y:S01]  /*61d30*/  LDL.LU R13, [R1+0x8a4] ;  /* 0x0008a400010d7983 */ /* 0x000f220000300800 */
[----:B---3--:R-:W4:Y:S01]  /*61d40*/  LDL.LU R14, [R1+0x8a8] ;  /* 0x0008a800010e7983 */ /* 0x008f220000300800 */
[----:B------:R-:W4:Y:S02]  /*61d50*/  LDL.LU R15, [R1+0x8ac] ;  /* 0x0008ac00010f7983 */ /* 0x000f240000300800 */
[----:B0-----:R-:W-:Y:S02]  /*61d60*/  STL.64 [R1+0x3ef0], R26 ;  /* 0x003ef01a01007387 */ /* 0x001fe40000100a00 */
[----:B------:R0:W-:Y:S02]  /*61d70*/  STL.64 [R1+0x3ee8], R24 ;  /* 0x003ee81801007387 */ /* 0x0001e40000100a00 */
[----:B0-----:R-:W3:Y:S01]  /*61d80*/  LDL.LU R24, [R1+0x4f0] ;  /* 0x0004f00001187983 */ /* 0x001ee20000300800 */
[----:B------:R-:W3:Y:S02]  /*61d90*/  LDL.LU R25, [R1+0x4f4] ;  /* 0x0004f40001197983 */ /* 0x000ee40000300800 */
[----:B------:R-:W3:Y:S02]  /*61da0*/  LDL.LU R26, [R1+0x4f8] ;  /* 0x0004f800011a7983 */ /* 0x000ee40000300800 */
[----:B------:R-:W3:Y:S01]  /*61db0*/  LDL.LU R27, [R1+0x4fc] ;  /* 0x0004fc00011b7983 */ /* 0x000ee20000300800 */
[----:B------:R-:W2:Y:S01]  /*61dc0*/  LDL.LU.64 R22, [R1+0x40a8] ;  /* 0x0040a80001167983 */ /* 0x000ea20000300a00 */
[----:B------:R-:W2:Y:S04]  /*61dd0*/  LDL.LU.64 R20, [R1+0x40a0] ;  /* 0x0040a00001147983 */ /* 0x000ea80000300a00 */
[----:B------:R0:W-:Y:S02]  /*61de0*/  STL.64 [R1+0xc80], R8 ;  /* 0x000c800801007387 */ /* 0x0001e40000100a00 */
[----:B------:R2:W-:Y:S01]  /*61df0*/  STL.64 [R1+0xc88], R10 ;  /* 0x000c880a01007387 */ /* 0x0005e20000100a00 */
[----:B0-----:R-:W2:Y:S01]  /*61e00*/  LDL.LU.64 R8, [R1+0x4098] ;  /* 0x0040980001087983 */ /* 0x001ea20000300a00 */
[----:B------:R-:W-:-:S07]  /*61e10*/  IMAD.MOV.U32 R17, RZ, RZ, R3 ;  /* 0x000000ffff117224 */ /* 0x000fce00078e0003 */
[C---:B----4-:R-:W-:Y:S08]  /*61e20*/  HMMA.16816.F32 R12, R4.reuse, R16, R12 ;  /* 0x00000010040c723c */ /* 0x050ff0000000180c */
[C---:B--2---:R-:W-:Y:S01]  /*61e30*/  HMMA.16816.F32 R8, R4.reuse, R8, R20 ;  /* 0x000000080408723c */ /* 0x044fe20000001814 */
[----:B------:R-:W2:Y:S01]  /*61e40*/  LDL.LU.64 R22, [R1+0x4090] ;  /* 0x0040900001167983 */ /* 0x000ea20000300a00 */
[----:B------:R-:W2:Y:S11]  /*61e50*/  LDL.LU.64 R20, [R1+0x4088] ;  /* 0x0040880001147983 */ /* 0x000eb60000300a00 */
[----:B------:R-:W-:Y:S10]  /*61e60*/  @!UPT UIADD3 URZ, URZ, URZ, URZ ;  /* 0x0000003f3f3ff290 */ /* 0x000ff4000fffe03f */
[----:B------:R0:W-:Y:S01]  /*61e70*/  STL.64 [R1+0xc70], R8 ;  /* 0x000c700801007387 */ /* 0x0001e20000100a00 */
[----:B------:R-:W-:Y:S03]  /*61e80*/  STL.64 [R1+0xc78], R10 ;  /* 0x000c780a01007387 */ /* 0x000fe60000100a00 */
[----:B0-----:R-:W2:Y:S01]  /*61e90*/  LDL.LU.64 R8, [R1+0x4080] ;  /* 0x0040800001087983 */ /* 0x001ea20000300a00 */
[----:B------:R-:W4:Y:S02]  /*61ea0*/  LDL.LU R16, [R1+0x4d0] ;  /* 0x0004d00001107983 */ /* 0x000f240000300800 */
[----:B------:R-:W-:Y:S02]  /*61eb0*/  STL.64 [R1+0xc60], R12 ;  /* 0x000c600c01007387 */ /* 0x000fe40000100a00 */
[----:B------:R-:W-:Y:S01]  /*61ec0*/  STL.64 [R1+0xc68], R14 ;  /* 0x000c680e01007387 */ /* 0x000fe20000100a00 */
[----:B------:R-:W4:Y:S01]  /*61ed0*/  LDL.LU R17, [R1+0x4d4] ;  /* 0x0004d40001117983 */ /* 0x000f220000300800 */
[----:B------:R-:W2:Y:S02]  /*61ee0*/  LDL.LU R18, [R1+0x4d8] ;  /* 0x0004d80001127983 */ /* 0x000ea40000300800 */
[----:B------:R-:W2:Y:S02]  /*61ef0*/  LDL.LU R19, [R1+0x4dc] ;  /* 0x0004dc0001137983 */ /* 0x000ea40000300800 */
[----:B--2---:R0:W-:Y:S01]  /*61f00*/  STL.64 [R1+0x3fe0], R18 ;  /* 0x003fe01201007387 */ /* 0x0041e20000100a00 */
[----:B----4-:R-:W-:Y:S03]  /*61f10*/  STL.64 [R1+0x3fd8], R16 ;  /* 0x003fd81001007387 */ /* 0x010fe60000100a00 */
[----:B0-----:R-:W2:Y:S01]  /*61f20*/  LDL.64 R18, [R1+0x18] ;  /* 0x0000180001127983 */ /* 0x001ea20000100a00 */
[C---:B------:R-:W-:Y:S03]  /*61f30*/  HMMA.16816.F32 R8, R4.reuse, R8, R20 ;  /* 0x000000080408723c */ /* 0x040fe60000001814 */
[----:B--2---:R0:W-:Y:S04]  /*61f40*/  STL.64 [R1+0x3fe8], R18 ;  /* 0x003fe81201007387 */ /* 0x0041e80000100a00 */
[----:B0-----:R-:W2:Y:S01]  /*61f50*/  LDL.64 R18, [R1+0x28] ;  /* 0x0000280001127983 */ /* 0x001ea20000100a00 */
[----:B------:R-:W4:Y:S02]  /*61f60*/  LDL.LU R12, [R1+0x4c0] ;  /* 0x0004c000010c7983 */ /* 0x000f240000300800 */
[----:B------:R-:W4:Y:S02]  /*61f70*/  LDL.LU R13, [R1+0x4c4] ;  /* 0x0004c400010d7983 */ /* 0x000f240000300800 */
[----:B------:R-:W4:Y:S01]  /*61f80*/  LDL.LU R14, [R1+0x4c8] ;  /* 0x0004c800010e7983 */ /* 0x000f220000300800 */
[----:B------:R-:W4:Y:S01]  /*61f90*/  LDL.LU R15, [R1+0x4cc] ;  /* 0x0004cc00010f7983 */ /* 0x000f220000300800 */
[----:B------:R-:W2:Y:S02]  /*61fa0*/  LDL.LU.64 R22, [R1+0x4078] ;  /* 0x0040780001167983 */ /* 0x000ea40000300a00 */
[----:B------:R-:W2:Y:S07]  /*61fb0*/  LDL.LU.64 R20, [R1+0x4070] ;  /* 0x0040700001147983 */ /* 0x000eae0000300a00 */
        /* <DEDUP_REMOVED lines=33> */
[----:B------:R-:W3:Y:S02]  /*621d0*/  LDL.LU.64 R20, [R1+0x3ff8] ;  /* 0x003ff80001147983 */ /* 0x000ee40000300a00 */
[----:B------:R-:W2:Y:S02]  /*621e0*/  LDL.LU R4, [R1+0x4e0] ;  /* 0x0004e00001047983 */ /* 0x000ea40000300800 */
[----:B------:R-:W-:Y:S11]  /*621f0*/  IMAD.MOV.U32 R3, RZ, RZ, R19 ;  /* 0x000000ffff037224 */ /* 0x000ff600078e0013 */
[----:B------:R-:W-:Y:S05]  /*62200*/  @!UPT UIADD3 URZ, URZ, URZ, URZ ;  /* 0x0000003f3f3ff290 */ /* 0x000fea000fffe03f */
[----:B------:R0:W-:Y:S01]  /*62210*/  STL.64 [R1+0x8b0], R8 ;  /* 0x0008b00801007387 */ /* 0x0001e20000100a00 */
[----:B------:R1:W-:Y:S02]  /*62220*/  STL.64 [R1+0x8b8], R10 ;  /* 0x0008b80a01007387 */ /* 0x0003e40000100a00 */
[----:B------:R-:W2:Y:S02]  /*62230*/  LDL.LU R5, [R1+0x4e4] ;  /* 0x0004e40001057983 */ /* 0x000ea40000300800 */
[----:B------:R-:W2:Y:S01]  /*62240*/  LDL.LU R6, [R1+0x4e8] ;  /* 0x0004e80001067983 */ /* 0x000ea20000300800 */
[----:B------:R-:W2:Y:S04]  /*62250*/  LDL.LU R7, [R1+0x4ec] ;  /* 0x0004ec0001077983 */ /* 0x000ea80000300800 */
[----:B0-----:R-:W2:Y:S01]  /*62260*/  LDL.LU R8, [R1+0x4b0] ;  /* 0x0004b00001087983 */ /* 0x001ea20000300800 */
[----:B------:R-:W-:-:S02]  /*62270*/  IMAD.MOV.U32 R9, RZ, RZ, R28 ;  /* 0x000000ffff097224 */ /* 0x000fc400078e001c */
[----:B------:R-:W2:Y:S02]  /*62280*/  LDL.LU R28, [R1+0x3ff4] ;  /* 0x003ff400011c7983 */ /* 0x000ea40000300800 */
[----:B-1----:R-:W-:Y:S02]  /*62290*/  IMAD.MOV.U32 R10, RZ, RZ, R29 ;  /* 0x000000ffff0a7224 */ /* 0x002fe400078e001d */
[----:B------:R-:W2:Y:S01]  /*622a0*/  LDL.LU R29, [R1+0x3ff0] ;  /* 0x003ff000011d7983 */ /* 0x000ea20000300800 */
[C---:B---3--:R-:W-:Y:S11]  /*622b0*/  HMMA.16816.F32 R24, R20.reuse, R18, R24 ;  /* 0x000000121418723c */ /* 0x048ff60000001818 */
[----:B------:R-:W-:Y:S11]  /*622c0*/  @!UPT UIADD3 URZ, URZ, URZ, URZ ;  /* 0x0000003f3f3ff290 */ /* 0x000ff6000fffe03f */
[----:B------:R-:W-:Y:S01]  /*622d0*/  @!UPT UIADD3 URZ, URZ, URZ, URZ ;  /* 0x0000003f3f3ff290 */ /* 0x000fe2000fffe03f */
[----:B------:R0:W-:Y:S01]  /*622e0*/  STL.64 [R1+0x8a0], R24 ;  /* 0x0008a01801007387 */ /* 0x0001e20000100a00 */
[----:B------:R2:W-:Y:S02]  /*622f0*/  STL.64 [R1+0x8a8], R26 ;  /* 0x0008a81a01007387 */ /* 0x0005e40000100a00 */
[----:B0-----:R-:W-:Y:S02]  /*62300*/  IMAD.MOV.U32 R24, RZ, RZ, R18 ;  /* 0x000000ffff187224 */ /* 0x001fe400078e0012 */
[----:B------:R-:W3:Y:S01]  /*62310*/  LDL.LU.64 R18, [R1+0x3fe8] ;  /* 0x003fe80001127983 */ /* 0x000ee20000300a00 */
[----:B------:R-:W-:Y:S02]  /*62320*/  IMAD.MOV.U32 R11, RZ, RZ, R0 ;  /* 0x000000ffff0b7224 */ /* 0x000fe400078e0000 */
[----:B--2---:R-:W-:Y:S01]  /*62330*/  IMAD.MOV.U32 R27, RZ, RZ, R28 ;  /* 0x000000ffff1b7224 */ /* 0x004fe200078e001c */
[----:B---3--:R-:W-:Y:S01]  /*62340*/  HMMA.16816.F32 R4, R20, R18, R4 ;  /* 0x000000121404723c */ /* 0x008fe20000001804 */
[----:B------:R-:W-:-:S02]  /*62350*/  IMAD.MOV.U32 R26, RZ, RZ, R18 ;  /* 0x000000ffff1a7224 */ /* 0x000fc400078e0012 */
[----:B------:R-:W-:Y:S02]  /*62360*/  IMAD.MOV.U32 R25, RZ, RZ, R19 ;  /* 0x000000ffff197224 */ /* 0x000fe400078e0013 */
[----:B------:R-:W2:Y:S01]  /*62370*/  LDL.LU.64 R18, [R1+0x3fe0] ;  /* 0x003fe00001127983 */ /* 0x000ea20000300a00 */
[----:B------:R-:W2:Y:S11]  /*62380*/  LDL.LU.64 R16, [R1+0x3fd8] ;  /* 0x003fd80001107983 */ /* 0x000eb60000300a00 */
[----:B------:R-:W-:Y:S06]  /*62390*/  @!UPT UIADD3 URZ, URZ, URZ, URZ ;  /* 0x0000003f3f3ff290 */ /* 0x000fec000fffe03f */
[----:B------:R0:W-:Y:S01]  /*623a0*/  STL.64 [R1+0x880], R4 ;  /* 0x0008800401007387 */ /* 0x0001e20000100a00 */
[----:B------:R1:W-:Y:S02]  /*623b0*/  STL [R1+0x888], R6 ;  /* 0x0008880601007387 */ /* 0x0003e40000100800 */
[----:B------:R-:W-:Y:S01]  /*623c0*/  IMAD.MOV.U32 R0, RZ, RZ, R7 ;  /* 0x000000ffff007224 */ /* 0x000fe200078e0007 */
[----:B0-----:R-:W3:Y:S01]  /*623d0*/  LDL.LU R4, [R1+0x4a0] ;  /* 0x0004a00001047983 */ /* 0x001ee20000300800 */
[----:B------:R-:W3:Y:S02]  /*623e0*/  LDL.LU R5, [R1+0x4a4] ;  /* 0x0004a40001057983 */ /* 0x000ee40000300800 */
[----:B-1----:R-:W3:Y:S02]  /*623f0*/  LDL.LU R6, [R1+0x4a8] ;  /* 0x0004a80001067983 */ /* 0x002ee40000300800 */
[----:B------:R-:W3:Y:S01]  /*62400*/  LDL.LU R7, [R1+0x4ac] ;  /* 0x0004ac0001077983 */ /* 0x000ee20000300800 */
[----:B------:R0:W-:Y:S01]  /*62410*/  STL [R1+0x3f78], R26 ;  /* 0x003f781a01007387 */ /* 0x0001e20000100800 */
[----:B------:R2:W-:Y:S02]  /*62420*/  STL.64 [R1+0x3f70], R24 ;  /* 0x003f701801007387 */ /* 0x0005e40000100a00 */
[----:B0-----:R-:W-:Y:S01]  /*62430*/  IMAD.MOV.U32 R26, RZ, RZ, R29 ;  /* 0x000000ffff1a7224 */ /* 0x001fe200078e001d */
[----:B------:R-:W-:Y:S06]  /*62440*/  STL [R1+0x3720], R0 ;  /* 0x0037200001007387 */ /* 0x000fec0000100800 */
[C---:B--2---:R-:W-:Y:S01]  /*62450*/  HMMA.16816.F32 R24, R20.reuse, R26, R16 ;  /* 0x0000001a1418723c */ /* 0x044fe20000001810 */
[----:B------:R-:W4:Y:S11]  /*62460*/  LDL.LU.64 R18, [R1+0x3fd0] ;  /* 0x003fd00001127983 */ /* 0x000f360000300a00 */
[----:B------:R-:W-:Y:S11]  /*62470*/  @!UPT UIADD3 URZ, URZ, URZ, URZ ;  /* 0x0000003f3f3ff290 */ /* 0x000ff6000fffe03f */
[----:B------:R-:W-:Y:S01]  /*62480*/  STL.64 [R1+0x870], R24 ;  /* 0x0008701801007387 */ /* 0x000fe20000100a00 */
[----:B------:R0:W-:Y:S03]  /*62490*/  STL.64 [R1+0x878], R26 ;  /* 0x0008781a01007387 */ /* 0x0001e60000100a00 */
[----:B0-----:R-:W2:Y:S04]  /*624a0*/  LDL.64 R26, [R1+0x1d8] ;  /* 0x0001d800011a7983 */ /* 0x001ea80000100a00 */
[----:B--2---:R0:W-:Y:S04]  /*624b0*/  STL.64 [R1+0x3f88], R26 ;  /* 0x003f881a01007387 */ /* 0x0041e80000100a00 */
[----:B0-----:R-:W2:Y:S01]  /*624c0*/  LDL.64 R26, [R1+0x1e8] ;  /* 0x0001e800011a7983 */ /* 0x001ea20000100a00 */
[C---:B----4-:R-:W-:Y:S11]  /*624d0*/  HMMA.16816.F32 R12, R20.reuse, R18, R12 ;  /* 0x00000012140c723c */ /* 0x050ff6000000180c */
[----:B------:R-:W-:Y:S11]  /*624e0*/  @!UPT UIADD3 URZ, URZ, URZ, URZ ;  /* 0x0000003f3f3ff290 */ /* 0x000ff6000fffe03f */
[----:B------:R-:W-:Y:S02]  /*624f0*/  @!UPT UIADD3 URZ, URZ, URZ, URZ ;  /* 0x0000003f3f3ff290 */ /* 0x000fe4000fffe03f */
[----:B------:R-:W-:Y:S02]  /*62500*/  IMAD.MOV.U32 R29, RZ, RZ, R14 ;  /* 0x000000ffff1d7224 */ /* 0x000fe400078e000e */
[----:B------:R-:W-:Y:S01]  /*62510*/  IMAD.MOV.U32 R28, RZ, RZ, R15 ;  /* 0x000000ffff1c7224 */ /* 0x000fe200078e000f */
[----:B--2---:R0:W-:Y:S04]  /*62520*/  STL.64 [R1+0x3fa0], R26 ;  /* 0x003fa01a01007387 */ /* 0x0041e80000100a00 */
[----:B0-----:R-:W2:Y:S01]  /*62530*/  LDL.64 R26, [R1+0x38] ;  /* 0x00003800011a7983 */ /* 0x001ea20000100a00 */
[----:B------:R-:W-:Y:S02]  /*62540*/  STL.64 [R1+0x860], R12 ;  /* 0x0008600c01007387 */ /* 0x000fe40000100a00 */
[----:B------:R-:W4:Y:S02]  /*62550*/  LDL.LU.64 R14, [R1+0x3fc8] ;  /* 0x003fc800010e7983 */ /* 0x000f240000300a00 */
[----:B------:R0:W-:Y:S01]  /*62560*/  STL.64 [R1+0x3fa8], R18 ;  /* 0x003fa81201007387 */ /* 0x0001e20000100a00 */
[----:B------:R-:W2:Y:S01]  /*62570*/  LDL.LU R16, [R1+0x830] ;  /* 0x0008300001107983 */ /* 0x000ea20000300800 */
[----:B------:R-:W2:Y:S03]  /*62580*/  LDL.LU R17, [R1+0x834] ;  /* 0x0008340001117983 */ /* 0x000ea60000300800 */
[----:B0-----:R-:W2:Y:S01]  /*62590*/  LDL.LU R18, [R1+0x838] ;  /* 0x0008380001127983 */ /* 0x001ea20000300800 */
[----:B------:R-:W2:Y:S02]  /*625a0*/  LDL.LU R19, [R1+0x83c] ;  /* 0x00083c0001137983 */ /* 0x000ea40000300800 */
[----:B------:R-:W-:Y:S02]  /*625b0*/  STL [R1+0x3728], R28 ;  /* 0x0037281c01007387 */ /* 0x000fe40000100800 */
[----:B------:R-:W-:Y:S01]  /*625c0*/  STL [R1+0x3724], R29 ;  /* 0x0037241d01007387 */ /* 0x000fe20000100800 */
[----:B----4-:R-:W-:Y:S11]  /*625d0*/  HMMA.16816.F32 R8, R20, R14, R8 ;  /* 0x0000000e1408723c */ /* 0x010ff60000001808 */
[----:B------:R-:W-:Y:S11]  /*625e0*/  @!UPT UIADD3 URZ, URZ, URZ, URZ ;  /* 0x0000003f3f3ff290 */ /* 0x000ff6000fffe03f */
[----:B------:R-:W-:Y:S01]  /*625f0*/  @!UPT UIADD3 URZ, URZ, URZ, URZ ;  /* 0x0000003f3f3ff290 */ /* 0x000fe2000fffe03f */
[----:B------:R-:W-:Y:S01]  /*62600*/  STL.64 [R1+0x850], R8 ;  /* 0x0008500801007387 */ /* 0x000fe20000100a00 */
[----:B------:R0:W-:Y:S03]  /*62610*/  STL.64 [R1+0x858], R10 ;  /* 0x0008580a01007387 */ /* 0x0001e60000100a00 */
[----:B0-----:R-:W4:Y:S01]  /*62620*/  LDL.LU.64 R10, [R1+0x3fc0] ;  /* 0x003fc000010a7983 */ /* 0x001f220000300a00 */
[----:B------:R-:W2:Y:S02]  /*62630*/  LDL.LU R8, [R1+0x3fb8] ;  /* 0x003fb80001087983 */ /* 0x000ea40000300800 */
[----:B------:R0:W-:Y:S02]  /*62640*/  STL.64 [R1+0x3e90], R14 ;  /* 0x003e900e01007387 */ /* 0x0001e40000100a00 */
[----:B0-----:R-:W2:Y:S04]  /*62650*/  LDL.64 R14, [R1+0x1c8] ;  /* 0x0001c800010e7983 */ /* 0x001ea80000100a00 */
[----:B--2---:R4:W-:Y:S01]  /*62660*/  STL.64 [R1+0x3f80], R14 ;  /* 0x003f800e01007387 */ /* 0x0049e20000100a00 */
[----:B------:R-:W2:Y:S02]  /*62670*/  LDL.LU R12, [R1+0x810] ;  /* 0x00081000010c7983 */ /* 0x000ea40000300800 */
[----:B------:R-:W2:Y:S02]  /*62680*/  LDL.LU R13, [R1+0x814] ;  /* 0x00081400010d7983 */ /* 0x000ea40000300800 */
[----:B----4-:R-:W-:-:S02]  /*62690*/  IMAD.MOV.U32 R14, RZ, RZ, R10 ;  /* 0x000000ffff0e7224 */ /* 0x010fc400078e000a */
[----:B------:R-:W-:Y:S01]  /*626a0*/  IMAD.MOV.U32 R15, RZ, RZ, R11 ;  /* 0x000000ffff0f7224 */ /* 0x000fe200078e000b */
[----:B------:R-:W3:Y:S01]  /*626b0*/  LDL.LU R10, [R1+0x3fb4] ;  /* 0x003fb400010a7983 */ /* 0x000ee20000300800 */
[----:B------:R-:W3:Y:S03]  /*626c0*/  LDL.LU R11, [R1+0x3fb0] ;  /* 0x003fb000010b7983 */ /* 0x000ee60000300800 */
[----:B------:R-:W-:Y:S01]  /*626d0*/  STL.64 [R1+0x3f98], R14 ;  /* 0x003f980e01007387 */ /* 0x000fe20000100a00 */
[C---:B------:R-:W-:Y:S08]  /*626e0*/  HMMA.16816.F32 R16, R20.reuse, R26, R16 ;  /* 0x0000001a1410723c */ /* 0x040ff00000001810 */
[----:B---3--:R-:W-:Y:S01]  /*626f0*/  HMMA.16816.F32 R4, R20, R10, R4 ;  /* 0x0000000a1404723c */ /* 0x008fe20000001804 */
[----:B--2---:R0:W-:Y:S04]  /*62700*/  STL.64 [R1+0x3f90], R12 ;  /* 0x003f900c01007387 */ /* 0x0041e80000100a00 */
[----:B0-----:R-:W2:Y:S01]  /*62710*/  LDL.LU R12, [R1+0x820] ;  /* 0x00082000010c7983 */ /* 0x001ea20000300800 */
[----:B------:R-:W2:Y:S02]  /*62720*/  LDL.LU R13, [R1+0x824] ;  /* 0x00082400010d7983 */ /* 0x000ea40000300800 */
[----:B------:R-:W2:Y:S02]  /*62730*/  LDL.LU R14, [R1+0x828] ;  /* 0x00082800010e7983 */ /* 0x000ea40000300800 */
[----:B------:R-:W2:Y:S01]  /*62740*/  LDL.LU R15, [R1+0x82c] ;  /* 0x00082c00010f7983 */ /* 0x000ea20000300800 */
[----:B------:R-:W-:Y:S01]  /*62750*/  STL.64 [R1+0x3e88], R10 ;  /* 0x003e880a01007387 */ /* 0x000fe20000100a00 */
[----:B------:R0:W-:Y:S11]  /*62760*/  STL [R1+0x3e84], R8 ;  /* 0x003e840801007387 */ /* 0x0001f60000100800 */
[----:B------:R-:W-:Y:S01]  /*62770*/  STL.64 [R1+0x840], R4 ;  /* 0x0008400401007387 */ /* 0x000fe20000100a00 */
[----:B------:R-:W-:Y:S02]  /*62780*/  STL.64 [R1+0x848], R6 ;  /* 0x0008480601007387 */ /* 0x000fe40000100a00 */
[----:B------:R-:W1:Y:S01]  /*62790*/  LDSM.16.MT88.4 R4, [R2+0xa100] ;  /* 0x00a100000204783b */ /* 0x000e620000004200 */
[----:B0-----:R-:W3:Y:S03]  /*627a0*/  LDL.LU R8, [R1+0x800] ;  /* 0x0008000001087983 */ /* 0x001ee60000300800 */
[----:B------:R-:W3:Y:S02]  /*627b0*/  LDL.LU R9, [R1+0x804] ;  /* 0x0008040001097983 */ /* 0x000ee40000300800 */
[----:B------:R-:W3:Y:S02]  /*627c0*/  LDL.LU R10, [R1+0x808] ;  /* 0x00080800010a7983 */ /* 0x000ee40000300800 */
[----:B------:R-:W3:Y:S01]  /*627d0*/  LDL.LU R11, [R1+0x80c] ;  /* 0x00080c00010b7983 */ /* 0x000ee20000300800 */
[----:B------:R-:W-:Y:S04]  /*627e0*/  STL [R1+0x3e50], R2 ;  /* 0x003e500201007387 */ /* 0x000fe80000100800 */
[----:B-1----:R0:W-:Y:S01]  /*627f0*/  STL.64 [R1+0x3d68], R6 ;  /* 0x003d680601007387 */ /* 0x0021e20000100a00 */
[----:B------:R1:W-:Y:S03]  /*62800*/  STL.64 [R1+0x3d60], R4 ;  /* 0x003d600401007387 */ /* 0x0003e60000100a00 */
[----:B0-----:R-:W4:Y:S04]  /*62810*/  LDL R6, [R1+0x168] ;  /* 0x0001680001067983 */ /* 0x001f280000100800 */
[----:B------:R-:W4:Y:S01]  /*62820*/  LDL R7, [R1+0x16c] ;  /* 0x00016c0001077983 */ /* 0x000f220000100800 */
[----:B------:R0:W-:Y:S02]  /*62830*/  STL.64 [R1+0x8e0], R16 ;  /* 0x0008e01001007387 */ /* 0x0001e40000100a00 */
[----:B------:R0:W-:Y:S02]  /*62840*/  STL.64 [R1+0x8e8], R18 ;  /* 0x0008e81201007387 */ /* 0x0001e40000100a00 */
[----:B-1----:R-:W-:-:S02]  /*62850*/  IMAD.MOV.U32 R5, RZ, RZ, R27 ;  /* 0x000000ffff057224 */ /* 0x002fc400078e001b */
[----:B0-----:R-:W-:Y:S01]  /*62860*/  IMAD.MOV.U32 R16, RZ, RZ, R26 ;  /* 0x000000ffff107224 */ /* 0x001fe200078e001a */
[----:B------:R-:W2:Y:S01]  /*62870*/  LDL.LU.64 R18, [R1+0x3fa8] ;  /* 0x003fa80001127983 */ /* 0x000ea20000300a00 */
[----:B------:R-:W2:Y:S02]  /*62880*/  LDL.LU.64 R26, [R1+0x3fa0] ;  /* 0x003fa000011a7983 */ /* 0x000ea40000300a00 */
[----:B------:R-:W-:Y:S01]  /*62890*/  STL [R1+0x3e58], R5 ;  /* 0x003e580501007387 */ /* 0x000fe20000100800 */
[----:B------:R-:W-:Y:S01]  /*628a0*/  STL [R1+0x3e54], R16 ;  /* 0x003e541001007387 */ /* 0x000fe20000100800 */
        /* <DEDUP_REMOVED lines=11> */
[C---:B--2---:R-:W-:Y:S11]  /*62960*/  HMMA.16816.F32 R12, R20.reuse, R26, R12 ;  /* 0x0000001a140c723c */ /* 0x044ff6000000180c */
[----:B------:R-:W-:Y:S11]  /*62970*/  @!UPT UIADD3 URZ, URZ, URZ, URZ ;  /* 0x0000003f3f3ff290 */ /* 0x000ff6000fffe03f */
[----:B------:R-:W-:Y:S01]  /*62980*/  @!UPT UIADD3 URZ, URZ, URZ, URZ ;  /* 0x0000003f3f3ff290 */ /* 0x000fe2000fffe03f */
[----:B------:R-:W-:Y:S01]  /*62990*/  STL.64 [R1+0x8c0], R12 ;  /* 0x0008c00c01007387 */ /* 0x000fe20000100a00 */
[----:B------:R0:W-:Y:S03]  /*629a0*/  STL.64 [R1+0x8c8], R14 ;  /* 0x0008c80e01007387 */ /* 0x0001e60000100a00 */
[----:B0-----:R-:W3:Y:S01]  /*629b0*/  LDL.LU.64 R14, [R1+0x3f80] ;  /* 0x003f8000010e7983 */ /* 0x001ee20000300a00 */
[----:B------:R-:W-:Y:S02]  /*629c0*/  IMAD.MOV.U32 R29, RZ, RZ, R27 ;  /* 0x000000ffff1d7224 */ /* 0x000fe400078e001b */
[----:B------:R-:W-:Y:S02]  /*629d0*/  IMAD.MOV.U32 R2, RZ, RZ, R26 ;  /* 0x000000ffff027224 */ /* 0x000fe400078e001a */
[----:B------:R-:W2:Y:S01]  /*629e0*/  LDL.LU R26, [R1+0x3f78] ;  /* 0x003f7800011a7983 */ /* 0x000ea20000300800 */
[----:B------:R-:W2:Y:S02]  /*629f0*/  LDL.LU.64 R24, [R1+0x3f70] ;  /* 0x003f700001187983 */ /* 0x000ea40000300a00 */
[----:B------:R-:W-:Y:S02]  /*62a00*/  STL [R1+0x3e68], R29 ;  /* 0x003e681d01007387 */ /* 0x000fe40000100800 */
[----:B------:R-:W-:Y:S01]  /*62a10*/  STL [R1+0x3e64], R2 ;  /* 0x003e640201007387 */ /* 0x000fe20000100800 */
[----:B---3--:R-:W-:Y:S11]  /*62a20*/  HMMA.16816.F32 R8, R20, R14, R8 ;  /* 0x0000000e1408723c */ /* 0x008ff60000001808 */
[----:B------:R-:W-:Y:S11]  /*62a30*/  @!UPT UIADD3 URZ, URZ, URZ, URZ ;  /* 0x0000003f3f3ff290 */ /* 0x000ff6000fffe03f */
[----:B------:R-:W-:Y:S01]  /*62a40*/  @!UPT UIADD3 URZ, URZ, URZ, URZ ;  /* 0x0000003f3f3ff290 */ /* 0x000fe2000fffe03f */
[----:B------:R0:W-:Y:S01]  /*62a50*/  STL.64 [R1+0xc00], R8 ;  /* 0x000c000801007387 */ /* 0x0001e20000100a00 */
[----:B------:R1:W-:Y:S03]  /*62a60*/  STL.64 [R1+0xc08], R10 ;  /* 0x000c080a01007387 */ /* 0x0003e60000100a00 */
[----:B0-----:R-:W3:Y:S01]  /*62a70*/  LDL.LU R8, [R1+0x3c0] ;  /* 0x0003c00001087983 */ /* 0x001ee20000300800 */
[----:B------:R-:W3:Y:S02]  /*62a80*/  LDL.LU R9, [R1+0x3c4] ;  /* 0x0003c40001097983 */ /* 0x000ee40000300800 */
[----:B-1----:R-:W2:Y:S02]  /*62a90*/  LDL.LU R10, [R1+0x3c8] ;  /* 0x0003c800010a7983 */ /* 0x002ea40000300800 */
[----:B------:R-:W2:Y:S02]  /*62aa0*/  LDL.LU R11, [R1+0x3cc] ;  /* 0x0003cc00010b7983 */ /* 0x000ea40000300800 */
[----:B------:R-:W-:-:S02]  /*62ab0*/  IMAD.MOV.U32 R5, RZ, RZ, R14 ;  /* 0x000000ffff057224 */ /* 0x000fc400078e000e */
[----:B------:R-:W-:Y:S01]  /*62ac0*/  IMAD.MOV.U32 R16, RZ, RZ, R15 ;  /* 0x000000ffff107224 */ /* 0x000fe200078e000f */
[----:B--2---:R-:W-:Y:S01]  /*62ad0*/  STL.64 [R1+0x3ea0], R10 ;  /* 0x003ea00a01007387 */ /* 0x004fe20000100a00 */
[----:B---3--:R-:W-:Y:S02]  /*62ae0*/  STL.64 [R1+0x3e98], R8 ;  /* 0x003e980801007387 */ /* 0x008fe40000100a00 */
        /* <DEDUP_REMOVED lines=8> */
[----:B------:R-:W3:Y:S02]  /*62b70*/  LDL.LU R14, [R1+0x3e8] ;  /* 0x0003e800010e7983 */ /* 0x000ee40000300800 */
[----:B------:R-:W3:Y:S02]  /*62b80*/  LDL.LU R15, [R1+0x3ec] ;  /* 0x0003ec00010f7983 */ /* 0x000ee40000300800 */
[----:B---3--:R0:W-:Y:S01]  /*62b90*/  STL.64 [R1+0x3ec0], R14 ;  /* 0x003ec00e01007387 */ /* 0x0081e20000100a00 */
[----:B--2---:R-:W-:Y:S02]  /*62ba0*/  STL.64 [R1+0x3eb8], R12 ;  /* 0x003eb80c01007387 */ /* 0x004fe40000100a00 */
[----:B0-----:R-:W-:-:S02]  /*62bb0*/  IMAD.MOV.U32 R14, RZ, RZ, R26 ;  /* 0x000000ffff0e7224 */ /* 0x001fc400078e001a */
[----:B------:R-:W-:-:S05]  /*62bc0*/  IMAD.MOV.U32 R15, RZ, RZ, R25 ;  /* 0x000000ffff0f7224 */ /* 0x000fca00078e0019 */
[----:B------:R0:W-:Y:S02]  /*62bd0*/  STL.64 [R1+0x3ed0], R14 ;  /* 0x003ed00e01007387 */ /* 0x0001e40000100a00 */
[----:B0-----:R-:W-:Y:S02]  /*62be0*/  IMAD.MOV.U32 R14, RZ, RZ, R24 ;  /* 0x000000ffff0e7224 */ /* 0x001fe400078e0018 */
[----:B------:R-:W-:-:S05]  /*62bf0*/  IMAD.MOV.U32 R15, RZ, RZ, R3 ;  /* 0x000000ffff0f7224 */ /* 0x000fca00078e0003 */
[----:B------:R-:W-:Y:S01]  /*62c00*/  STL.64 [R1+0x3ef8], R14 ;  /* 0x003ef80e01007387 */ /* 0x000fe20000100a00 */
        /* <DEDUP_REMOVED lines=10> */
[----:B---3--:R0:W-:Y:S01]  /*62cb0*/  STL.64 [R1+0x3f18], R26 ;  /* 0x003f181a01007387 */ /* 0x0081e20000100a00 */
[----:B--2---:R-:W-:Y:S03]  /*62cc0*/  STL.64 [R1+0x3f10], R24 ;  /* 0x003f101801007387 */ /* 0x004fe60000100a00 */
[----:B0-----:R-:W2:Y:S04]  /*62cd0*/  LDL.64 R26, [R1+0x188] ;  /* 0x00018800011a7983 */ /* 0x001ea80000100a00 */
[----:B--2---:R0:W-:Y:S04]  /*62ce0*/  STL.64 [R1+0x3f28], R26 ;  /* 0x003f281a01007387 */ /* 0x0041e80000100a00 */
[----:B0-----:R-:W2:Y:S04]  /*62cf0*/  LDL.64 R26, [R1+0x198] ;  /* 0x00019800011a7983 */ /* 0x001ea80000100a00 */
[----:B--2---:R0:W-:Y:S04]  /*62d00*/  STL.64 [R1+0x3f40], R26 ;  /* 0x003f401a01007387 */ /* 0x0041e80000100a00 */
[----:B0-----:R-:W2:Y:S04]  /*62d10*/  LDL.64 R26, [R1+0x1a8] ;  /* 0x0001a800011a7983 */ /* 0x001ea80000100a00 */
[----:B--2---:R0:W-:Y:S01]  /*62d20*/  STL.64 [R1+0x3f58], R26 ;  /* 0x003f581a01007387 */ /* 0x0041e20000100a00 */
[----:B------:R-:W2:Y:S03]  /*62d30*/  LDL.64 R14, [R1+0x178] ;  /* 0x00017800010e7983 */ /* 0x000ea60000100a00 */
[----:B0-----:R-:W3:Y:S04]  /*62d40*/  LDL.64 R26, [R1+0x1b8] ;  /* 0x0001b800011a7983 */ /* 0x001ee80000100a00 */
        /* <DEDUP_REMOVED lines=19> */
[----:B0-----:R-:W3:Y:S01]  /*62e80*/  LDL.LU R12, [R1+0x7f0] ;  /* 0x0007f000010c7983 */ /* 0x001ee20000300800 */
        /* <DEDUP_REMOVED lines=8> */
[----:B------:R-:W2:Y:S01]  /*62f10*/  LDL.LU R11, [R1+0x3fc] ;  /* 0x0003fc00010b7983 */ /* 0x000ea20000300800 */
[----:B---3--:R-:W-:Y:S02]  /*62f20*/  HMMA.16816.F32 R12, R20, R26, R12 ;  /* 0x0000001a140c723c */ /* 0x008fe4000000180c */
        /* <DEDUP_REMOVED lines=8> */
[----:B------:R-:W3:Y:S02]  /*62fb0*/  LDL R3, [R1+0x1de0] ;  /* 0x001de00001037983 */ /* 0x000ee40000100800 */
[----:B------:R-:W-:-:S02]  /*62fc0*/  IMAD.MOV.U32 R17, RZ, RZ, R26 ;  /* 0x000000ffff117224 */ /* 0x000fc400078e001a */
[----:B------:R-:W-:Y:S01]  /*62fd0*/  IMAD.MOV.U32 R28, RZ, RZ, R27 ;  /* 0x000000ffff1c7224 */ /* 0x000fe200078e001b */
[----:B---3--:R-:W-:Y:S03]  /*62fe0*/  STL [R1+0x3e74], R3 ;  /* 0x003e740301007387 */ /* 0x008fe60000100800 */
[----:B------:R-:W-:Y:S02]  /*62ff0*/  STL.64 [R1+0xbf0], R12 ;  /* 0x000bf00c01007387 */ /* 0x000fe40000100a00 */
[----:B------:R0:W-:Y:S02]  /*63000*/  STL.64 [R1+0xbf8], R14 ;  /* 0x000bf80e01007387 */ /* 0x0001e40000100a00 */
        /* <DEDUP_REMOVED lines=40> */
[----:B------:R-:W-:Y:S02]  /*63290*/  IMAD.MOV.U32 R29, RZ, RZ, R14 ;  /* 0x000000ffff1d7224 */ /* 0x000fe400078e000e */
        /* <DEDUP_REMOVED lines=8> */
[----:B0-----:R-:W3:Y:S01]  /*63320*/  LDL.LU R20, [R1+0x3b0] ;  /* 0x0003b00001147983 */ /* 0x001ee20000300800 */
[----:B------:R-:W3:Y:S02]  /*63330*/  LDL.LU R21, [R1+0x3b4] ;  /* 0x0003b40001157983 */ /* 0x000ee40000300800 */
[----:B-1----:R-:W3:Y:S02]  /*63340*/  LDL.LU R22, [R1+0x3b8] ;  /* 0x0003b80001167983 */ /* 0x002ee40000300800 */
[----:B------:R-:W3:Y:S01]  /*63350*/  LDL.LU R23, [R1+0x3bc] ;  /* 0x0003bc0001177983 */ /* 0x000ee20000300800 */
[----:B------:R-:W-:Y:S01]  /*63360*/  STL.64 [R1+0x3d78], R6 ;  /* 0x003d780601007387 */ /* 0x000fe20000100a00 */
        /* <DEDUP_REMOVED lines=22> */
[----:B------:R-:W-:Y:S02]  /*634d0*/  IMAD.MOV.U32 R0, RZ, RZ, R11 ;  /* 0x000000ffff007224 */ /* 0x000fe400078e000b */
[----:B------:R-:W4:Y:S01]  /*634e0*/  LDL.LU.64 R10, [R1+0x3ea0] ;  /* 0x003ea000010a7983 */ /* 0x000f220000300a00 */
[----:B------:R-:W4:Y:S01]  /*634f0*/  LDL.LU.64 R8, [R1+0x3e98] ;  /* 0x003e980001087983 */ /* 0x000f220000300a00 */
[C---:B--2---:R-:W-:Y:S11]  /*63500*/  HMMA.16816.F32 R12, R24.reuse, R18, R12 ;  /* 0x00000012180c723c */ /* 0x044ff6000000180c */
[----:B------:R-:W-:Y:S11]  /*63510*/  @!UPT UIADD3 URZ, URZ, URZ, URZ ;  /* 0x0000003f3f3ff290 */ /* 0x000ff6000fffe03f */
[----:B------:R-:W-:Y:S01]  /*63520*/  @!UPT UIADD3 URZ, URZ, URZ, URZ ;  /* 0x0000003f3f3ff290 */ /* 0x000fe2000fffe03f */
[----:B------:R-:W-:Y:S01]  /*63530*/  STL.64 [R1+0x4c0], R12 ;  /* 0x0004c00c01007387 */ /* 0x000fe20000100a00 */
[----:B------:R0:W-:Y:S03]  /*63540*/  STL.64 [R1+0x4c8], R14 ;  /* 0x0004c80e01007387 */ /* 0x0001e60000100a00 */
[----:B0-----:R-:W4:Y:S01]  /*63550*/  LDL.LU.64 R14, [R1+0x3e90] ;  /* 0x003e9000010e7983 */ /* 0x001f220000300a00 */
[----:B------:R-:W-:Y:S01]  /*63560*/  STL.64 [R1+0x3d30], R18 ;  /* 0x003d301201007387 */ /* 0x000fe20000100a00 */
[C---:B----4-:R-:W-:Y:S11]  /*63570*/  HMMA.16816.F32 R8, R24.reuse, R14, R8 ;  /* 0x0000000e1808723c */ /* 0x050ff60000001808 */
[----:B------:R-:W-:Y:S11]  /*63580*/  @!UPT UIADD3 URZ, URZ, URZ, URZ ;  /* 0x0000003f3f3ff290 */ /* 0x000ff6000fffe03f */
[----:B------:R-:W-:Y:S01]  /*63590*/  @!UPT UIADD3 URZ, URZ, URZ, URZ ;  /* 0x0000003f3f3ff290 */ /* 0x000fe2000fffe03f */
[----:B------:R-:W-:Y:S01]  /*635a0*/  STL.64 [R1+0x4b0], R8 ;  /* 0x0004b00801007387 */ /* 0x000fe20000100a00 */
[----:B------:R0:W-:Y:S03]  /*635b0*/  STL.64 [R1+0x4b8], R10 ;  /* 0x0004b80a01007387 */ /* 0x0001e60000100a00 */
[----:B0-----:R-:W3:Y:S01]  /*635c0*/  LDL.LU.64 R10, [R1+0x3e88] ;  /* 0x003e8800010a7983 */ /* 0x001ee20000300a00 */
[----:B------:R-:W2:Y:S02]  /*635d0*/  LDL.LU R8, [R1+0x3e84] ;  /* 0x003e840001087983 */ /* 0x000ea40000300800 */
[----:B------:R3:W-:Y:S02]  /*635e0*/  STL.64 [R1+0x3d28], R14 ;  /* 0x003d280e01007387 */ /* 0x0007e40000100a00 */
[----:B---3--:R-:W-:Y:S01]  /*635f0*/  HMMA.16816.F32 R12, R24, R10, R20 ;  /* 0x0000000a180c723c */ /* 0x008fe20000001814 */
[----:B------:R0:W-:Y:S01]  /*63600*/  STL.64 [R1+0x3d50], R10 ;  /* 0x003d500a01007387 */ /* 0x0001e20000100a00 */
[----:B--2---:R-:W-:Y:S11]  /*63610*/  STL [R1+0x3d48], R8 ;  /* 0x003d480801007387 */ /* 0x004ff60000100800 */
[----:B------:R-:W-:Y:S10]  /*63620*/  @!UPT UIADD3 URZ, URZ, URZ, URZ ;  /* 0x0000003f3f3ff290 */ /* 0x000ff4000fffe03f */
[----:B------:R1:W-:Y:S01]  /*63630*/  STL.64 [R1+0x400], R12 ;  /* 0x0004000c01007387 */ /* 0x0003e20000100a00 */
[----:B------:R2:W-:Y:S02]  /*63640*/  STL.64 [R1+0x408], R14 ;  /* 0x0004080e01007387 */ /* 0x0005e40000100a00 */
[----:B0-----:R-:W3:Y:S02]  /*63650*/  LDL.64 R10, [R1+0x28] ;  /* 0x00002800010a7983 */ /* 0x001ee40000100a00 */
[----:B---3--:R0:W-:Y:S01]  /*63660*/  STL.64 [R1+0x3d70], R10 ;  /* 0x003d700a01007387 */ /* 0x0081e20000100a00 */
[----:B-1----:R-:W3:Y:S02]  /*63670*/  LDL.LU R12, [R1+0x350] ;  /* 0x00035000010c7983 */ /* 0x002ee40000300800 */
[----:B------:R-:W3:Y:S02]  /*63680*/  LDL.LU R13, [R1+0x354] ;  /* 0x00035400010d7983 */ /* 0x000ee40000300800 */
[----:B--2---:R-:W2:Y:S01]  /*63690*/  LDL.LU R14, [R1+0x358] ;  /* 0x00035800010e7983 */ /* 0x004ea20000300800 */
[----:B------:R-:W2:Y:S01]  /*636a0*/  LDL.LU R15, [R1+0x35c] ;  /* 0x00035c00010f7983 */ /* 0x000ea20000300800 */
[----:B------:R-:W4:Y:S02]  /*636b0*/  LDL.LU R8, [R1+0x3a0] ;  /* 0x0003a00001087983 */ /* 0x000f240000300800 */
[----:B------:R-:W4:Y:S01]  /*636c0*/  LDL.LU R9, [R1+0x3a4] ;  /* 0x0003a40001097983 */ /* 0x000f220000300800 */
[----:B0-----:R-:W2:Y:S01]  /*636d0*/  LDL.LU R10, [R1+0x3a8] ;  /* 0x0003a800010a7983 */ /* 0x001ea20000300800 */
[----:B------:R-:W2:Y:S02]  /*636e0*/  LDL.LU R11, [R1+0x3ac] ;  /* 0x0003ac00010b7983 */ /* 0x000ea40000300800 */
[----:B------:R-:W-:-:S02]  /*636f0*/  IMAD.MOV.U32 R6, RZ, RZ, R29 ;  /* 0x000000ffff067224 */ /* 0x000fc400078e001d */
[----:B------:R-:W-:Y:S01]  /*63700*/  IMAD.MOV.U32 R7, RZ, RZ, R28 ;  /* 0x000000ffff077224 */ /* 0x000fe200078e001c */
[----:B--2---:R-:W-:Y:S01]  /*63710*/  STL.64 [R1+0x3d88], R10 ;  /* 0x003d880a01007387 */ /* 0x004fe20000100a00 */
[----:B----4-:R-:W-:Y:S02]  /*63720*/  STL.64 [R1+0x3d80], R8 ;  /* 0x003d800801007387 */ /* 0x010fe40000100a00 */
[----:B------:R-:W2:Y:S02]  /*63730*/  LDL.LU R29, [R1+0x3e80] ;  /* 0x003e8000011d7983 */ /* 0x000ea40000300800 */
[----:B------:R-:W4:Y:S01]  /*63740*/  LDL.LU R28, [R1+0x3e7c] ;  /* 0x003e7c00011c7983 */ /* 0x000f220000300800 */
        /* <DEDUP_REMOVED lines=33> */
[----:B----4-:R-:W-:Y:S01]  /*63960*/  IMAD.MOV.U32 R7, RZ, RZ, R28 ;  /* 0x000000ffff077224 */ /* 0x010fe200078e001c */
[----:B------:R-:W4:Y:S01]  /*63970*/  LDL.LU R17, [R1+0x3e60] ;  /* 0x003e600001117983 */ /* 0x000f220000300800 */
        /* <DEDUP_REMOVED lines=21> */
[----:B------:R-:W3:Y:S04]  /*63ad0*/  LDL.LU R2, [R1+0x3e50] ;  /* 0x003e500001027983 */ /* 0x000ee80000300800 */
[----:B------:R0:W-:Y:S02]  /*63ae0*/  STL.64 [R1+0x3e20], R6 ;  /* 0x003e200601007387 */ /* 0x0001e40000100a00 */
[----:B0-----:R-:W-:Y:S02]  /*63af0*/  IMAD.MOV.U32 R6, RZ, RZ, R28 ;  /* 0x000000ffff067224 */ /* 0x001fe400078e001c */
[----:B----4-:R-:W-:-:S05]  /*63b00*/  IMAD.MOV.U32 R7, RZ, RZ, R17 ;  /* 0x000000ffff077224 */ /* 0x010fca00078e0011 */
[----:B------:R-:W-:Y:S04]  /*63b10*/  STL.64 [R1+0x3e38], R6 ;  /* 0x003e380601007387 */ /* 0x000fe80000100a00 */
[----:B--2---:R-:W-:Y:S01]  /*63b20*/  STL.64 [R1+0x3e00], R10 ;  /* 0x003e000a01007387 */ /* 0x004fe20000100a00 */
[----:B------:R0:W-:Y:S03]  /*63b30*/  STL.64 [R1+0x3df8], R8 ;  /* 0x003df80801007387 */ /* 0x0001e60000100a00 */
[----:B---3--:R-:W1:Y:S04]  /*63b40*/  LDSM.16.MT88.4 R20, [R2+0xa180] ;  /* 0x00a180000214783b */ /* 0x008e680000004200 */
        /* <DEDUP_REMOVED lines=20> */
[----:B0-----:R-:W2:Y:S01]  /*63c90*/  LDL.LU R8, [R1+0x720] ;  /* 0x0007200001087983 */ /* 0x001ea20000300800 */
[----:B------:R-:W2:Y:S02]  /*63ca0*/  LDL.LU R9, [R1+0x724] ;  /* 0x0007240001097983 */ /* 0x000ea40000300800 */
[----:B------:R-:W2:Y:S02]  /*63cb0*/  LDL.LU R10, [R1+0x728] ;  /* 0x00072800010a7983 */ /* 0x000ea40000300800 */
[----:B------:R-:W2:Y:S02]  /*63cc0*/  LDL.LU R11, [R1+0x72c] ;  /* 0x00072c00010b7983 */ /* 0x000ea40000300800 */
[----:B------:R-:W-:-:S02]  /*63cd0*/  IMAD.MOV.U32 R18, RZ, RZ, R4 ;  /* 0x000000ffff127224 */ /* 0x000fc400078e0004 */
[----:B------:R-:W-:Y:S01]  /*63ce0*/  IMAD.MOV.U32 R19, RZ, RZ, R0 ;  /* 0x000000ffff137224 */ /* 0x000fe200078e0000 */
[----:B------:R-:W-:Y:S01]  /*63cf0*/  STL.64 [R1+0x3d40], R14 ;  /* 0x003d400e01007387 */ /* 0x000fe20000100a00 */
[----:B------:R-:W-:Y:S03]  /*63d00*/  STL.64 [R1+0x3d38], R12 ;  /* 0x003d380c01007387 */ /* 0x000fe60000100a00 */
[----:B------:R0:W-:Y:S01]  /*63d10*/  STL.64 [R1+0x3d58], R18 ;  /* 0x003d581201007387 */ /* 0x0001e20000100a00 */
[----:B------:R-:W3:Y:S02]  /*63d20*/  LDL.LU R16, [R1+0x380] ;  /* 0x0003800001107983 */ /* 0x000ee40000300800 */
[----:B------:R-:W3:Y:S01]  /*63d30*/  LDL.LU R17, [R1+0x384] ;  /* 0x0003840001117983 */ /* 0x000ee20000300800 */
[----:B0-----:R-:W3:Y:S01]  /*63d40*/  LDL.LU R18, [R1+0x388] ;  /* 0x0003880001127983 */ /* 0x001ee20000300800 */
[----:B------:R-:W3:Y:S02]  /*63d50*/  LDL.LU R19, [R1+0x38c] ;  /* 0x00038c0001137983 */ /* 0x000ee40000300800 */
[----:B------:R-:W4:Y:S02]  /*63d60*/  LDL.LU R12, [R1+0x360] ;  /* 0x00036000010c7983 */ /* 0x000f240000300800 */
[----:B------:R-:W4:Y:S01]  /*63d70*/  LDL.LU R13, [R1+0x364] ;  /* 0x00036400010d7983 */ /* 0x000f220000300800 */
[----:B------:R-:W4:Y:S01]  /*63d80*/  LDL.LU R14, [R1+0x368] ;  /* 0x00036800010e7983 */ /* 0x000f220000300800 */
[----:B------:R-:W4:Y:S02]  /*63d90*/  LDL.LU R15, [R1+0x36c] ;  /* 0x00036c00010f7983 */ /* 0x000f240000300800 */
[----:B-1----:R-:W-:Y:S02]  /*63da0*/  STL [R1+0x3c74], R22 ;  /* 0x003c741601007387 */ /* 0x002fe40000100800 */
[----:B------:R-:W-:Y:S01]  /*63db0*/  STL [R1+0x3c70], R23 ;  /* 0x003c701701007387 */ /* 0x000fe20000100800 */
[----:B------:R0:W-:Y:S04]  /*63dc0*/  STL.64 [R1+0x3cb0], R20 ;  /* 0x003cb01401007387 */ /* 0x0001e80000100a00 */
[----:B0-----:R-:W3:Y:S01]  /*63dd0*/  LDL.LU R20, [R1+0x370] ;  /* 0x0003700001147983 */ /* 0x001ee20000300800 */
[----:B------:R-:W3:Y:S02]  /*63de0*/  LDL.LU R21, [R1+0x374] ;  /* 0x0003740001157983 */ /* 0x000ee40000300800 */
[----:B------:R-:W3:Y:S02]  /*63df0*/  LDL.LU R22, [R1+0x378] ;  /* 0x0003780001167983 */ /* 0x000ee40000300800 */
[----:B------:R-:W3:Y:S01]  /*63e00*/  LDL.LU R23, [R1+0x37c] ;  /* 0x00037c0001177983 */ /* 0x000ee20000300800 */
        /* <DEDUP_REMOVED lines=65> */
[----:B------:R-:W3:Y:S01]  /*64220*/  LDL.LU.64 R10, [R1+0x3d70] ;  /* 0x003d7000010a7983 */ /* 0x000ee20000300a00 */
[----:B------:R-:W3:Y:S02]  /*64230*/  LDL.LU.64 R6, [R1+0x3d68] ;  /* 0x003d680001067983 */ /* 0x000ee40000300a00 */
[----:B------:R-:W3:Y:S11]  /*64240*/  LDL.LU.64 R4, [R1+0x3d60] ;  /* 0x003d600001047983 */ /* 0x000ef60000300a00 */
[----:B------:R-:W-:Y:S07]  /*64250*/  @!UPT UIADD3 URZ, URZ, URZ, URZ ;  /* 0x0000003f3f3ff290 */ /* 0x000fee000fffe03f */
[----:B------:R-:W-:Y:S01]  /*64260*/  STL.64 [R1+0x3f0], R24 ;  /* 0x0003f01801007387 */ /* 0x000fe20000100a00 */
[----:B------:R0:W-:Y:S03]  /*64270*/  STL.64 [R1+0x3f8], R26 ;  /* 0x0003f81a01007387 */ /* 0x0001e60000100a00 */
[----:B0-----:R-:W2:Y:S01]  /*64280*/  LDL.64 R26, [R1+0x18] ;  /* 0x00001800011a7983 */ /* 0x001ea20000100a00 */
[C---:B---3--:R-:W-:Y:S11]  /*64290*/  HMMA.16816.F32 R16, R4.reuse, R10, R16 ;  /* 0x0000000a0410723c */ /* 0x048ff60000001810 */
[----:B------:R-:W-:Y:S11]  /*642a0*/  @!UPT UIADD3 URZ, URZ, URZ, URZ ;  /* 0x0000003f3f3ff290 */ /* 0x000ff6000fffe03f */
[----:B------:R-:W-:Y:S01]  /*642b0*/  @!UPT UIADD3 URZ, URZ, URZ, URZ ;  /* 0x0000003f3f3ff290 */ /* 0x000fe2000fffe03f */
[----:B------:R-:W-:Y:S01]  /*642c0*/  STL.64 [R1+0x3e0], R16 ;  /* 0x0003e01001007387 */ /* 0x000fe20000100a00 */
[----:B------:R0:W-:Y:S03]  /*642d0*/  STL.64 [R1+0x3e8], R18 ;  /* 0x0003e81201007387 */ /* 0x0001e60000100a00 */
[----:B0-----:R-:W4:Y:S01]  /*642e0*/  LDL.LU.64 R18, [R1+0x3d58] ;  /* 0x003d580001127983 */ /* 0x001f220000300a00 */
[C---:B--2---:R-:W-:Y:S01]  /*642f0*/  HMMA.16816.F32 R20, R4.reuse, R26, R20 ;  /* 0x0000001a0414723c */ /* 0x044fe20000001814 */
[----:B------:R-:W-:Y:S02]  /*64300*/  IMAD.MOV.U32 R2, RZ, RZ, R10 ;  /* 0x000000ffff027224 */ /* 0x000fe400078e000a */
[----:B------:R-:W-:Y:S02]  /*64310*/  IMAD.MOV.U32 R0, RZ, RZ, R11 ;  /* 0x000000ffff007224 */ /* 0x000fe400078e000b */
[----:B------:R-:W2:Y:S01]  /*64320*/  LDL.LU.64 R10, [R1+0x3d50] ;  /* 0x003d5000010a7983 */ /* 0x000ea20000300a00 */
[----:B------:R-:W3:Y:S02]  /*64330*/  LDL.LU R8, [R1+0x3d48] ;  /* 0x003d480001087983 */ /* 0x000ee40000300800 */
[----:B------:R-:W-:Y:S11]  /*64340*/  IMAD.MOV.U32 R9, RZ, RZ, R27 ;  /* 0x000000ffff097224 */ /* 0x000ff600078e001b */
[----:B------:R-:W-:Y:S04]  /*64350*/  @!UPT UIADD3 URZ, URZ, URZ, URZ ;  /* 0x0000003f3f3ff290 */ /* 0x000fe8000fffe03f */
[----:B------:R0:W-:Y:S01]  /*64360*/  STL.64 [R1+0x3d0], R20 ;  /* 0x0003d01401007387 */ /* 0x0001e20000100a00 */
[----:B------:R-:W-:Y:S02]  /*64370*/  STL.64 [R1+0x3d8], R22 ;  /* 0x0003d81601007387 */ /* 0x000fe40000100a00 */
[----:B------:R-:W2:Y:S02]  /*64380*/  LDL.LU R24, [R1+0x330] ;  /* 0x0003300001187983 */ /* 0x000ea40000300800 */
[----:B------:R-:W2:Y:S02]  /*64390*/  LDL.LU R25, [R1+0x334] ;  /* 0x0003340001197983 */ /* 0x000ea40000300800 */
[----:B0-----:R-:W-:Y:S02]  /*643a0*/  IMAD.MOV.U32 R20, RZ, RZ, R26 ;  /* 0x000000ffff147224 */ /* 0x001fe400078e001a */
[----:B------:R-:W2:Y:S01]  /*643b0*/  LDL.LU R26, [R1+0x338] ;  /* 0x00033800011a7983 */ /* 0x000ea20000300800 */
[----:B------:R-:W2:Y:S02]  /*643c0*/  LDL.LU R27, [R1+0x33c] ;  /* 0x00033c00011b7983 */ /* 0x000ea40000300800 */
[----:B------:R0:W-:Y:S02]  /*643d0*/  STL [R1+0x3cd8], R20 ;  /* 0x003cd81401007387 */ /* 0x0001e40000100800 */
        /* <DEDUP_REMOVED lines=9> */
[----:B------:R0:W-:Y:S03]  /*64470*/  STL.64 [R1+0x3c8], R18 ;  /* 0x0003c81201007387 */ /* 0x0001e60000100a00 */
[----:B0-----:R-:W4:Y:S02]  /*64480*/  LDL.LU.64 R18, [R1+0x3d30] ;  /* 0x003d300001127983 */ /* 0x001f240000300a00 */
[C---:B----4-:R-:W-:Y:S11]  /*64490*/  HMMA.16816.F32 R12, R4.reuse, R18, R12 ;  /* 0x00000012040c723c */ /* 0x050ff6000000180c */
[----:B------:R-:W-:Y:S11]  /*644a0*/  @!UPT UIADD3 URZ, URZ, URZ, URZ ;  /* 0x0000003f3f3ff290 */ /* 0x000ff6000fffe03f */
[----:B------:R-:W-:Y:S01]  /*644b0*/  @!UPT UIADD3 URZ, URZ, URZ, URZ ;  /* 0x0000003f3f3ff290 */ /* 0x000fe2000fffe03f */
[----:B------:R-:W-:Y:S01]  /*644c0*/  STL.64 [R1+0x3b0], R12 ;  /* 0x0003b00c01007387 */ /* 0x000fe20000100a00 */
[----:B------:R0:W-:Y:S03]  /*644d0*/  STL.64 [R1+0x3b8], R14 ;  /* 0x0003b80e01007387 */ /* 0x0001e60000100a00 */
[----:B0-----:R-:W2:Y:S01]  /*644e0*/  LDL.LU.64 R14, [R1+0x3d28] ;  /* 0x003d2800010e7983 */ /* 0x001ea20000300a00 */
[----:B------:R0:W-:Y:S03]  /*644f0*/  STL.64 [R1+0x3cf8], R18 ;  /* 0x003cf81201007387 */ /* 0x0001e60000100a00 */
[----:B0-----:R-:W4:Y:S01]  /*64500*/  LDL.64 R18, [R1+0x1d8] ;  /* 0x0001d80001127983 */ /* 0x001f220000100a00 */
[C---:B--2---:R-:W-:Y:S03]  /*64510*/  HMMA.16816.F32 R20, R4.reuse, R14, R20 ;  /* 0x0000000e0414723c */ /* 0x044fe60000001814 */
[----:B----4-:R0:W-:Y:S11]  /*64520*/  STL.64 [R1+0x3d08], R18 ;  /* 0x003d081201007387 */ /* 0x0101f60000100a00 */
[----:B------:R-:W-:Y:S09]  /*64530*/  @!UPT UIADD3 URZ, URZ, URZ, URZ ;  /* 0x0000003f3f3ff290 */ /* 0x000ff2000fffe03f */
[----:B------:R-:W-:Y:S01]  /*64540*/  STL.64 [R1+0x3a0], R20 ;  /* 0x0003a01401007387 */ /* 0x000fe20000100a00 */
[----:B------:R1:W-:Y:S02]  /*64550*/  STL.64 [R1+0x3a8], R22 ;  /* 0x0003a81601007387 */ /* 0x0003e40000100a00 */
[----:B0-----:R-:W2:Y:S02]  /*64560*/  LDL.64 R18, [R1+0x1e8] ;  /* 0x0001e80001127983 */ /* 0x001ea40000100a00 */
[----:B--2---:R0:W-:Y:S01]  /*64570*/  STL.64 [R1+0x3d20], R18 ;  /* 0x003d201201007387 */ /* 0x0041e20000100a00 */
[----:B-1----:R-:W2:Y:S03]  /*64580*/  LDL.64 R22, [R1+0x1b8] ;  /* 0x0001b80001167983 */ /* 0x002ea60000100a00 */
[----:B0-----:R-:W4:Y:S04]  /*64590*/  LDL.64 R18, [R1+0x38] ;  /* 0x0000380001127983 */ /* 0x001f280000100a00 */
[----:B--2---:R0:W-:Y:S04]  /*645a0*/  STL.64 [R1+0x3ce0], R22 ;  /* 0x003ce01601007387 */ /* 0x0041e80000100a00 */
[----:B0-----:R-:W2:Y:S01]  /*645b0*/  LDL.64 R22, [R1+0x1c8] ;  /* 0x0001c80001167983 */ /* 0x001ea20000100a00 */
[C---:B------:R-:W-:Y:S03]  /*645c0*/  HMMA.16816.F32 R24, R4.reuse, R10, R24 ;  /* 0x0000000a0418723c */ /* 0x040fe60000001818 */
        /* <DEDUP_REMOVED lines=11> */
[----:B------:R0:W-:Y:S01]  /*64680*/  STL [R1+0x3c1c], R14 ;  /* 0x003c1c0e01007387 */ /* 0x0001e20000100800 */
[----:B------:R1:W-:Y:S02]  /*64690*/  STL [R1+0x3c18], R15 ;  /* 0x003c180f01007387 */ /* 0x0003e40000100800 */
[----:B------:R-:W2:Y:S02]  /*646a0*/  LDL.LU R12, [R1+0x5a0] ;  /* 0x0005a000010c7983 */ /* 0x000ea40000300800 */
[----:B------:R-:W2:Y:S01]  /*646b0*/  LDL.LU R13, [R1+0x5a4] ;  /* 0x0005a400010d7983 */ /* 0x000ea20000300800 */
[----:B0-----:R-:W2:Y:S01]  /*646c0*/  LDL.LU R14, [R1+0x5a8] ;  /* 0x0005a800010e7983 */ /* 0x001ea20000300800 */
[----:B-1----:R-:W2:Y:S02]  /*646d0*/  LDL.LU R15, [R1+0x5ac] ;  /* 0x0005ac00010f7983 */ /* 0x002ea40000300800 */
[----:B------:R-:W-:Y:S02]  /*646e0*/  STL.64 [R1+0x3cc0], R10 ;  /* 0x003cc00a01007387 */ /* 0x000fe40000100a00 */
[----:B---3--:R0:W-:Y:S01]  /*646f0*/  STL [R1+0x3cb8], R8 ;  /* 0x003cb80801007387 */ /* 0x0081e20000100800 */
[----:B------:R-:W-:Y:S01]  /*64700*/  STL.64 [R1+0x380], R24 ;  /* 0x0003801801007387 */ /* 0x000fe20000100a00 */
[----:B------:R-:W-:Y:S02]  /*64710*/  STL.64 [R1+0x388], R26 ;  /* 0x0003881a01007387 */ /* 0x000fe40000100a00 */
[----:B------:R1:W-:Y:S02]  /*64720*/  STL [R1+0x3cdc], R9 ;  /* 0x003cdc0901007387 */ /* 0x0003e40000100800 */
[----:B------:R-:W3:Y:S01]  /*64730*/  LDSM.16.MT88.4 R24, [R3+0xa000] ;  /* 0x00a000000318783b */ /* 0x000ee20000004200 */
[----:B0-----:R-:W3:Y:S03]  /*64740*/  LDL.LU R8, [R1+0x560] ;  /* 0x0005600001087983 */ /* 0x001ee60000300800 */
[----:B-1----:R-:W3:Y:S02]  /*64750*/  LDL.LU R9, [R1+0x564] ;  /* 0x0005640001097983 */ /* 0x002ee40000300800 */
[----:B------:R-:W3:Y:S02]  /*64760*/  LDL.LU R10, [R1+0x568] ;  /* 0x00056800010a7983 */ /* 0x000ee40000300800 */
[----:B------:R-:W3:Y:S02]  /*64770*/  LDL.LU R11, [R1+0x56c] ;  /* 0x00056c00010b7983 */ /* 0x000ee40000300800 */
[----:B----4-:R-:W-:Y:S01]  /*64780*/  IMAD.MOV.U32 R29, RZ, RZ, R19 ;  /* 0x000000ffff1d7224 */ /* 0x010fe200078e0013 */
[----:B--2---:R-:W-:Y:S01]  /*64790*/  HMMA.16816.F32 R12, R4, R18, R12 ;  /* 0x00000012040c723c */ /* 0x004fe2000000180c */
[----:B---3--:R-:W-:Y:S01]  /*647a0*/  STL.64 [R1+0x3cf0], R10 ;  /* 0x003cf00a01007387 */ /* 0x008fe20000100a00 */
[----:B------:R0:W-:Y:S03]  /*647b0*/  STL.64 [R1+0x3ce8], R8 ;  /* 0x003ce80801007387 */ /* 0x0001e60000100a00 */
[----:B0-----:R-:W2:Y:S01]  /*647c0*/  LDL.LU R8, [R1+0x570] ;  /* 0x0005700001087983 */ /* 0x001ea20000300800 */
[----:B------:R-:W2:Y:S02]  /*647d0*/  LDL.LU R9, [R1+0x574] ;  /* 0x0005740001097983 */ /* 0x000ea40000300800 */
[----:B------:R-:W2:Y:S02]  /*647e0*/  LDL.LU R10, [R1+0x578] ;  /* 0x00057800010a7983 */ /* 0x000ea40000300800 */
[----:B------:R-:W2:Y:S01]  /*647f0*/  LDL.LU R11, [R1+0x57c] ;  /* 0x00057c00010b7983 */ /* 0x000ea20000300800 */
[----:B------:R-:W-:Y:S01]  /*64800*/  STL [R1+0x3c24], R3 ;  /* 0x003c240301007387 */ /* 0x000fe20000100800 */
[----:B------:R0:W-:Y:S02]  /*64810*/  STL.64 [R1+0x3b58], R26 ;  /* 0x003b581a01007387 */ /* 0x0001e40000100a00 */
[----:B------:R-:W-:Y:S01]  /*64820*/  STL.64 [R1+0x3b50], R24 ;  /* 0x003b501801007387 */ /* 0x000fe20000100a00 */
[----:B0-----:R-:W3:Y:S08]  /*64830*/  LDL.64 R26, [R1+0x168] ;  /* 0x00016800011a7983 */ /* 0x001ef00000100a00 */
[----:B------:R0:W-:Y:S02]  /*64840*/  STL.64 [R1+0xa30], R12 ;  /* 0x000a300c01007387 */ /* 0x0001e40000100a00 */
[----:B------:R-:W-:Y:S02]  /*64850*/  STL.64 [R1+0xa38], R14 ;  /* 0x000a380e01007387 */ /* 0x000fe40000100a00 */
[----:B0-----:R-:W-:-:S02]  /*64860*/  IMAD.MOV.U32 R12, RZ, RZ, R18 ;  /* 0x000000ffff0c7224 */ /* 0x001fc400078e0012 */
[----:B------:R-:W4:Y:S02]  /*64870*/  LDL.LU.64 R18, [R1+0x3d20] ;  /* 0x003d200001127983 */ /* 0x000f240000300a00 */
        /* <DEDUP_REMOVED lines=9> */
[----:B---3--:R0:W-:Y:S01]  /*64910*/  STL.64 [R1+0x3c90], R26 ;  /* 0x003c901a01007387 */ /* 0x0081e20000100a00 */
[----:B------:R-:W-:Y:S04]  /*64920*/  STL.64 [R1+0x3c88], R24 ;  /* 0x003c881801007387 */ /* 0x000fe80000100a00 */
[----:B0-----:R-:W3:Y:S01]  /*64930*/  LDL.64 R26, [R1+0x1a8] ;  /* 0x0001a800011a7983 */ /* 0x001ee20000100a00 */
[C---:B----4-:R-:W-:Y:S11]  /*64940*/  HMMA.16816.F32 R20, R4.reuse, R18, R20 ;  /* 0x000000120414723c */ /* 0x050ff60000001814 */
[----:B------:R-:W-:Y:S11]  /*64950*/  @!UPT UIADD3 URZ, URZ, URZ, URZ ;  /* 0x0000003f3f3ff290 */ /* 0x000ff6000fffe03f */
[----:B------:R-:W-:Y:S01]  /*64960*/  @!UPT UIADD3 URZ, URZ, URZ, URZ ;  /* 0x0000003f3f3ff290 */ /* 0x000fe2000fffe03f */
[----:B------:R-:W-:Y:S01]  /*64970*/  STL.64 [R1+0xa10], R20 ;  /* 0x000a101401007387 */ /* 0x000fe20000100a00 */
[----:B------:R0:W-:Y:S03]  /*64980*/  STL.64 [R1+0xa18], R22 ;  /* 0x000a181601007387 */ /* 0x0001e60000100a00 */
[----:B0-----:R-:W2:Y:S01]  /*64990*/  LDL.LU.64 R22, [R1+0x3d00] ;  /* 0x003d000001167983 */ /* 0x001ea20000300a00 */
[----:B------:R-:W-:Y:S02]  /*649a0*/  IMAD.MOV.U32 R13, RZ, RZ, R18 ;  /* 0x000000ffff0d7224 */ /* 0x000fe400078e0012 */
[----:B------:R-:W-:Y:S02]  /*649b0*/  IMAD.MOV.U32 R17, RZ, RZ, R19 ;  /* 0x000000ffff117224 */ /* 0x000fe400078e0013 */
        /* <DEDUP_REMOVED lines=12> */
[----:B0-----:R-:W3:Y:S01]  /*64a80*/  LDL.LU R12, [R1+0x550] ;  /* 0x00055000010c7983 */ /* 0x001ee20000300800 */
[----:B------:R-:W3:Y:S02]  /*64a90*/  LDL.LU R13, [R1+0x554] ;  /* 0x00055400010d7983 */ /* 0x000ee40000300800 */
[----:B------:R-:W3:Y:S02]  /*64aa0*/  LDL.LU R14, [R1+0x558] ;  /* 0x00055800010e7983 */ /* 0x000ee40000300800 */
[----:B------:R-:W3:Y:S01]  /*64ab0*/  LDL.LU R15, [R1+0x55c] ;  /* 0x00055c00010f7983 */ /* 0x000ee20000300800 */
[C---:B--2---:R-:W-:Y:S08]  /*64ac0*/  HMMA.16816.F32 R8, R4.reuse, R22, R8 ;  /* 0x000000160408723c */ /* 0x044ff00000001808 */
[----:B---3--:R-:W-:Y:S01]  /*64ad0*/  HMMA.16816.F32 R12, R4, R26, R12 ;  /* 0x0000001a040c723c */ /* 0x008fe2000000180c */
[----:B------:R-:W-:Y:S11]  /*64ae0*/  IMAD.MOV.U32 R16, RZ, RZ, R23 ;  /* 0x000000ffff107224 */ /* 0x000ff600078e0017 */
[----:B------:R-:W-:Y:S03]  /*64af0*/  @!UPT UIADD3 URZ, URZ, URZ, URZ ;  /* 0x0000003f3f3ff290 */ /* 0x000fe6000fffe03f */
[----:B------:R0:W-:Y:S01]  /*64b00*/  STL.64 [R1+0x9f0], R8 ;  /* 0x0009f00801007387 */ /* 0x0001e20000100a00 */
[----:B------:R-:W-:Y:S03]  /*64b10*/  STL.64 [R1+0x9f8], R10 ;  /* 0x0009f80a01007387 */ /* 0x000fe60000100a00 */
[----:B0-----:R-:W2:Y:S01]  /*64b20*/  LDL.LU R9, [R1+0x3cdc] ;  /* 0x003cdc0001097983 */ /* 0x001ea20000300800 */
[----:B------:R-:W3:Y:S02]  /*64b30*/  LDL.LU R20, [R1+0x3cd8] ;  /* 0x003cd80001147983 */ /* 0x000ee40000300800 */
[----:B----4-:R-:W-:Y:S02]  /*64b40*/  STL.64 [R1+0x3c40], R18 ;  /* 0x003c401201007387 */ /* 0x010fe40000100a00 */
[----:B------:R-:W-:Y:S01]  /*64b50*/  STL.64 [R1+0x3c38], R16 ;  /* 0x003c381001007387 */ /* 0x000fe20000100a00 */
[----:B------:R0:W-:Y:S01]  /*64b60*/  STL.64 [R1+0x9e0], R12 ;  /* 0x0009e00c01007387 */ /* 0x0001e20000100a00 */
[----:B------:R1:W-:Y:S03]  /*64b70*/  STL.64 [R1+0x9e8], R14 ;  /* 0x0009e80e01007387 */ /* 0x0003e60000100a00 */
[----:B0-----:R-:W4:Y:S01]  /*64b80*/  LDL.LU R12, [R1+0x200] ;  /* 0x00020000010c7983 */ /* 0x001f220000300800 */
[----:B------:R-:W4:Y:S02]  /*64b90*/  LDL.LU R13, [R1+0x204] ;  /* 0x00020400010d7983 */ /* 0x000f240000300800 */
[----:B-1----:R-:W2:Y:S02]  /*64ba0*/  LDL.LU R14, [R1+0x208] ;  /* 0x00020800010e7983 */ /* 0x002ea40000300800 */
[----:B------:R-:W2:Y:S02]  /*64bb0*/  LDL.LU R15, [R1+0x20c] ;  /* 0x00020c00010f7983 */ /* 0x000ea40000300800 */
[----:B------:R-:W-:-:S02]  /*64bc0*/  IMAD.MOV.U32 R17, RZ, RZ, R26 ;  /* 0x000000ffff117224 */ /* 0x000fc400078e001a */
[----:B------:R-:W-:Y:S01]  /*64bd0*/  IMAD.MOV.U32 R16, RZ, RZ, R27 ;  /* 0x000000ffff107224 */ /* 0x000fe200078e001b */
[----:B--2---:R-:W-:Y:S01]  /*64be0*/  STL.64 [R1+0x3c50], R14 ;  /* 0x003c500e01007387 */ /* 0x004fe20000100a00 */
[----:B----4-:R-:W-:Y:S02]  /*64bf0*/  STL.64 [R1+0x3c48], R12 ;  /* 0x003c480c01007387 */ /* 0x010fe40000100a00 */
[----:B------:R-:W2:Y:S02]  /*64c00*/  LDL.64 R26, [R1+0x178] ;  /* 0x00017800011a7983 */ /* 0x000ea40000100a00 */
[----:B---3--:R-:W-:Y:S02]  /*64c10*/  IMAD.MOV.U32 R18, RZ, RZ, R20 ;  /* 0x000000ffff127224 */ /* 0x008fe400078e0014 */
[----:B------:R-:W-:Y:S01]  /*64c20*/  IMAD.MOV.U32 R19, RZ, RZ, R9 ;  /* 0x000000ffff137224 */ /* 0x000fe200078e0009 */
[----:B------:R-:W3:Y:S01]  /*64c30*/  LDL.64 R10, [R1+0x198] ;  /* 0x00019800010a7983 */ /* 0x000ee20000100a00 */
[----:B------:R-:W-:-:S03]  /*64c40*/  IMAD.MOV.U32 R3, RZ, RZ, R22 ;  /* 0x000000ffff037224 */ /* 0x000fc600078e0016 */
[----:B--2---:R-:W-:Y:S01]  /*64c50*/  STL.64 [R1+0x3ca8], R26 ;  /* 0x003ca81a01007387 */ /* 0x004fe20000100a00 */
[----:B------:R0:W-:Y:S02]  /*64c60*/  STL.64 [R1+0x3c58], R18 ;  /* 0x003c581201007387 */ /* 0x0001e40000100a00 */
[----:B------:R-:W2:Y:S02]  /*64c70*/  LDL.LU R20, [R1+0x530] ;  /* 0x0005300001147983 */ /* 0x000ea40000300800 */
[----:B------:R-:W2:Y:S01]  /*64c80*/  LDL.LU R21, [R1+0x534] ;  /* 0x0005340001157983 */ /* 0x000ea20000300800 */
[----:B------:R-:W4:Y:S01]  /*64c90*/  LDL.LU R22, [R1+0x538] ;  /* 0x0005380001167983 */ /* 0x000f220000300800 */
[----:B------:R-:W4:Y:S02]  /*64ca0*/  LDL.LU R23, [R1+0x53c] ;  /* 0x00053c0001177983 */ /* 0x000f240000300800 */
[----:B0-----:R-:W-:Y:S02]  /*64cb0*/  IMAD.MOV.U32 R18, RZ, RZ, R2 ;  /* 0x000000ffff127224 */ /* 0x001fe400078e0002 */
[----:B------:R-:W-:Y:S01]  /*64cc0*/  IMAD.MOV.U32 R19, RZ, RZ, R0 ;  /* 0x000000ffff137224 */ /* 0x000fe200078e0000 */
[----:B----4-:R-:W-:Y:S01]  /*64cd0*/  STL.64 [R1+0x3cd0], R22 ;  /* 0x003cd01601007387 */ /* 0x010fe20000100a00 */
[----:B--2---:R0:W-:Y:S03]  /*64ce0*/  STL.64 [R1+0x3cc8], R20 ;  /* 0x003cc81401007387 */ /* 0x0041e60000100a00 */
[----:B0-----:R-:W3:Y:S01]  /*64cf0*/  LDL.LU R20, [R1+0x540] ;  /* 0x0005400001147983 */ /* 0x001ee20000300800 */
[----:B------:R-:W3:Y:S02]  /*64d00*/  LDL.LU R21, [R1+0x544] ;  /* 0x0005440001157983 */ /* 0x000ee40000300800 */
[----:B------:R-:W3:Y:S02]  /*64d10*/  LDL.LU R22, [R1+0x548] ;  /* 0x0005480001167983 */ /* 0x000ee40000300800 */
[----:B------:R-:W3:Y:S01]  /*64d20*/  LDL.LU R23, [R1+0x54c] ;  /* 0x00054c0001177983 */ /* 0x000ee20000300800 */
[----:B------:R-:W2:Y:S01]  /*64d30*/  LDL.64 R26, [R1+0x188] ;  /* 0x00018800011a7983 */ /* 0x000ea20000100a00 */
[----:B------:R-:W-:Y:S02]  /*64d40*/  STL.64 [R1+0x3c80], R18 ;  /* 0x003c801201007387 */ /* 0x000fe40000100a00 */
        /* <DEDUP_REMOVED lines=11> */
[----:B------:R-:W4:Y:S01]  /*64e00*/  LDL.LU R12, [R1+0x210] ;  /* 0x00021000010c7983 */ /* 0x000f220000300800 */
[----:B------:R-:W4:Y:S02]  /*64e10*/  LDL.LU R13, [R1+0x214] ;  /* 0x00021400010d7983 */ /* 0x000f240000300800 */
[----:B------:R-:W2:Y:S02]  /*64e20*/  LDL.LU R14, [R1+0x218] ;  /* 0x00021800010e7983 */ /* 0x000ea40000300800 */
[----:B------:R-:W2:Y:S01]  /*64e30*/  LDL.LU R15, [R1+0x21c] ;  /* 0x00021c00010f7983 */ /* 0x000ea20000300800 */
[----:B---3--:R-:W-:Y:S01]  /*64e40*/  HMMA.16816.F32 R20, R4, R10, R20 ;  /* 0x0000000a0414723c */ /* 0x008fe20000001814 */
[----:B------:R-:W-:-:S02]  /*64e50*/  IMAD.MOV.U32 R28, RZ, RZ, R10 ;  /* 0x000000ffff1c7224 */ /* 0x000fc400078e000a */
[----:B------:R-:W-:Y:S01]  /*64e60*/  IMAD.MOV.U32 R9, RZ, RZ, R11 ;  /* 0x000000ffff097224 */ /* 0x000fe200078e000b */
[----:B--2---:R-:W-:Y:S01]  /*64e70*/  STL.64 [R1+0x3c68], R14 ;  /* 0x003c680e01007387 */ /* 0x004fe20000100a00 */
[----:B----4-:R0:W-:Y:S03]  /*64e80*/  STL.64 [R1+0x3c60], R12 ;  /* 0x003c600c01007387 */ /* 0x0101e60000100a00 */
[----:B0-----:R-:W2:Y:S01]  /*64e90*/  LDL.LU R12, [R1+0x220] ;  /* 0x00022000010c7983 */ /* 0x001ea20000300800 */
[----:B------:R-:W2:Y:S02]  /*64ea0*/  LDL.LU R13, [R1+0x224] ;  /* 0x00022400010d7983 */ /* 0x000ea40000300800 */
[----:B------:R-:W2:Y:S02]  /*64eb0*/  LDL.LU R14, [R1+0x228] ;  /* 0x00022800010e7983 */ /* 0x000ea40000300800 */
[----:B------:R-:W2:Y:S10]  /*64ec0*/  LDL.LU R15, [R1+0x22c] ;  /* 0x00022c00010f7983 */ /* 0x000eb40000300800 */
[----:B------:R-:W-:Y:S01]  /*64ed0*/  STL.64 [R1+0x830], R20 ;  /* 0x0008301401007387 */ /* 0x000fe20000100a00 */
[----:B------:R0:W-:Y:S03]  /*64ee0*/  STL.64 [R1+0x838], R22 ;  /* 0x0008381601007387 */ /* 0x0001e60000100a00 */
[----:B0-----:R-:W3:Y:S01]  /*64ef0*/  LDL.LU.64 R22, [R1+0x3cd0] ;  /* 0x003cd00001167983 */ /* 0x001ee20000300a00 */
[----:B------:R-:W3:Y:S02]  /*64f00*/  LDL.LU.64 R20, [R1+0x3cc8] ;  /* 0x003cc80001147983 */ /* 0x000ee40000300a00 */
[----:B------:R-:W4:Y:S02]  /*64f10*/  LDL.LU.64 R10, [R1+0x3cc0] ;  /* 0x003cc000010a7983 */ /* 0x000f240000300a00 */
[----:B------:R-:W2:Y:S01]  /*64f20*/  LDL.LU R8, [R1+0x3cb8] ;  /* 0x003cb80001087983 */ /* 0x000ea20000300800 */
[C---:B---3--:R-:W-:Y:S01]  /*64f30*/  HMMA.16816.F32 R20, R4.reuse, R26, R20 ;  /* 0x0000001a0414723c */ /* 0x048fe20000001814 */
[----:B----4-:R-:W-:Y:S01]  /*64f40*/  STL.64 [R1+0x3c08], R10 ;  /* 0x003c080a01007387 */ /* 0x010fe20000100a00 */
[----:B--2---:R0:W-:Y:S03]  /*64f50*/  STL.64 [R1+0x3c00], R8 ;  /* 0x003c000801007387 */ /* 0x0041e60000100a00 */
        /* <DEDUP_REMOVED lines=10> */
[----:B------:R-:W4:Y:S02]  /*65000*/  LDL.LU.64 R26, [R1+0x3ca8] ;  /* 0x003ca800011a7983 */ /* 0x000f240000300a00 */
[----:B----4-:R-:W-:Y:S01]  /*65010*/  HMMA.16816.F32 R16, R4, R26, R16 ;  /* 0x0000001a0410723c */ /* 0x010fe20000001810 */
[----:B------:R-:W-:-:S02]  /*65020*/  IMAD.MOV.U32 R2, RZ, RZ, R26 ;  /* 0x000000ffff027224 */ /* 0x000fc400078e001a */
[----:B------:R-:W-:Y:S11]  /*65030*/  IMAD.MOV.U32 R0, RZ, RZ, R27 ;  /* 0x000000ffff007224 */ /* 0x000ff600078e001b */
[----:B------:R-:W-:Y:S09]  /*65040*/  @!UPT UIADD3 URZ, URZ, URZ, URZ ;  /* 0x0000003f3f3ff290 */ /* 0x000ff2000fffe03f */
[----:B------:R-:W-:Y:S01]  /*65050*/  STL.64 [R1+0x810], R16 ;  /* 0x0008101001007387 */ /* 0x000fe20000100a00 */
[----:B------:R0:W-:Y:S03]  /*65060*/  STL.64 [R1+0x818], R18 ;  /* 0x0008181201007387 */ /* 0x0001e60000100a00 */
[----:B0-----:R-:W4:Y:S01]  /*65070*/  LDL.LU.64 R18, [R1+0x3ca0] ;  /* 0x003ca00001127983 */ /* 0x001f220000300a00 */
[----:B------:R-:W4:Y:S02]  /*65080*/  LDL.LU.64 R16, [R1+0x3c98] ;  /* 0x003c980001107983 */ /* 0x000f240000300a00 */
[----:B------:R-:W4:Y:S02]  /*65090*/  LDL.LU.64 R26, [R1+0x3c90] ;  /* 0x003c9000011a7983 */ /* 0x000f240000300a00 */
[----:B------:R-:W2:Y:S01]  /*650a0*/  LDL.LU.64 R24, [R1+0x3c88] ;  /* 0x003c880001187983 */ /* 0x000ea20000300a00 */
[----:B----4-:R-:W-:Y:S01]  /*650b0*/  HMMA.16816.F32 R4, R4, R26, R16 ;  /* 0x0000001a0404723c */ /* 0x010fe20000001810 */
[----:B------:R-:W3:Y:S01]  /*650c0*/  LDL.LU.64 R18, [R1+0x3c80] ;  /* 0x003c800001127983 */ /* 0x000ee20000300a00 */
[----:B------:R-:W4:Y:S11]  /*650d0*/  LDL.LU.64 R16, [R1+0x3c78] ;  /* 0x003c780001107983 */ /* 0x000f360000300a00 */
[----:B------:R-:W-:Y:S10]  /*650e0*/  @!UPT UIADD3 URZ, URZ, URZ, URZ ;  /* 0x0000003f3f3ff290 */ /* 0x000ff4000fffe03f */
[----:B------:R-:W-:Y:S01]  /*650f0*/  STL.64 [R1+0x370], R4 ;  /* 0x0003700401007387 */ /* 0x000fe20000100a00 */
[----:B------:R0:W-:Y:S02]  /*65100*/  STL.64 [R1+0x378], R6 ;  /* 0x0003780601007387 */ /* 0x0001e40000100a00 */
[----:B0-----:R-:W-:Y:S02]  /*65110*/  IMAD.MOV.U32 R6, RZ, RZ, R22 ;  /* 0x000000ffff067224 */ /* 0x001fe400078e0016 */
[----:B------:R-:W-:Y:S01]  /*65120*/  IMAD.MOV.U32 R7, RZ, RZ, R23 ;  /* 0x000000ffff077224 */ /* 0x000fe200078e0017 */
[----:B------:R-:W3:Y:S01]  /*65130*/  LDL.LU R22, [R1+0x3c74] ;  /* 0x003c740001167983 */ /* 0x000ee20000300800 */
[----:B------:R-:W3:Y:S03]  /*65140*/  LDL.LU R23, [R1+0x3c70] ;  /* 0x003c700001177983 */ /* 0x000ee60000300800 */
[----:B------:R0:W-:Y:S01]  /*65150*/  STL.64 [R1+0x3b78], R6 ;  /* 0x003b780601007387 */ /* 0x0001e20000100a00 */
[----:B------:R-:W2:Y:S02]  /*65160*/  LDL.LU R4, [R1+0xd0] ;  /* 0x0000d00001047983 */ /* 0x000ea40000300800 */
[----:B------:R-:W2:Y:S01]  /*65170*/  LDL.LU R5, [R1+0xd4] ;  /* 0x0000d40001057983 */ /* 0x000ea20000300800 */
[----:B0-----:R-:W2:Y:S01]  /*65180*/  LDL.LU R6, [R1+0xd8] ;  /* 0x0000d80001067983 */ /* 0x001ea20000300800 */
[----:B------:R-:W2:Y:S03]  /*65190*/  LDL.LU R7, [R1+0xdc] ;  /* 0x0000dc0001077983 */ /* 0x000ea60000300800 */
[----:B--2---:R4:W-:Y:S02]  /*651a0*/  STL.64 [R1+0x3b88], R6 ;  /* 0x003b880601007387 */ /* 0x0049e40000100a00 */
[----:B----4-:R-:W-:-:S02]  /*651b0*/  IMAD.MOV.U32 R6, RZ, RZ, R17 ;  /* 0x000000ffff067224 */ /* 0x010fc400078e0011 */
[----:B------:R-:W-:Y:S02]  /*651c0*/  IMAD.MOV.U32 R7, RZ, RZ, R16 ;  /* 0x000000ffff077224 */ /* 0x000fe400078e0010 */
[C---:B---3--:R-:W-:Y:S01]  /*651d0*/  HMMA.16816.F32 R16, R20.reuse, R18, R12 ;  /* 0x000000121410723c */ /* 0x048fe2000000180c */
[----:B------:R-:W-:Y:S02]  /*651e0*/  STL.64 [R1+0x3b80], R4 ;  /* 0x003b800401007387 */ /* 0x000fe40000100a00 */
[----:B------:R0:W-:Y:S02]  /*651f0*/  STL.64 [R1+0x3ba0], R6 ;  /* 0x003ba00601007387 */ /* 0x0001e40000100a00 */
[----:B0-----:R-:W2:Y:S04]  /*65200*/  LDL R6, [R1+0x8] ;  /* 0x0000080001067983 */ /* 0x001ea80000100800 */
[----:B------:R-:W2:Y:S01]  /*65210*/  LDL R7, [R1+0xc] ;  /* 0x00000c0001077983 */ /* 0x000ea20000100800 */
[----:B------:R-:W-:Y:S02]  /*65220*/  STL.64 [R1+0x3b70], R26 ;  /* 0x003b701a01007387 */ /* 0x000fe40000100a00 */
[----:B------:R-:W3:Y:S02]  /*65230*/  LDL.LU.64 R14, [R1+0x3c68] ;  /* 0x003c6800010e7983 */ /* 0x000ee40000300a00 */
[----:B------:R-:W3:Y:S09]  /*65240*/  LDL.LU.64 R12, [R1+0x3c60] ;  /* 0x003c6000010c7983 */ /* 0x000ef20000300a00 */
[----:B------:R-:W-:Y:S01]  /*65250*/  STL.64 [R1+0x340], R16 ;  /* 0x0003401001007387 */ /* 0x000fe20000100a00 */
[----:B------:R0:W-:Y:S03]  /*65260*/  STL.64 [R1+0x348], R18 ;  /* 0x0003481201007387 */ /* 0x0001e60000100a00 */
[----:B0-----:R-:W3:Y:S02]  /*65270*/  LDL.LU.64 R18, [R1+0x3c58] ;  /* 0x003c580001127983 */ /* 0x001ee40000300a00 */
[C---:B---3--:R-:W-:Y:S02]  /*65280*/  HMMA.16816.F32 R16, R20.reuse, R18, R12 ;  /* 0x000000121410723c */ /* 0x048fe4000000180c */
[----:B------:R-:W2:Y:S01]  /*65290*/  LDL.LU.64 R14, [R1+0x3c50] ;  /* 0x003c5000010e7983 */ /* 0x000ea20000300a00 */
[----:B------:R-:W2:Y:S11]  /*652a0*/  LDL.LU.64 R12, [R1+0x3c48] ;  /* 0x003c4800010c7983 */ /* 0x000eb60000300a00 */
[----:B------:R-:W-:Y:S09]  /*652b0*/  @!UPT UIADD3 URZ, URZ, URZ, URZ ;  /* 0x0000003f3f3ff290 */ /* 0x000ff2000fffe03f */
[----:B------:R-:W-:Y:S01]  /*652c0*/  STL.64 [R1+0x330], R16 ;  /* 0x0003301001007387 */ /* 0x000fe20000100a00 */
[----:B------:R0:W-:Y:S03]  /*652d0*/  STL.64 [R1+0x338], R18 ;  /* 0x0003381201007387 */ /* 0x0001e60000100a00 */
[----:B0-----:R-:W3:Y:S01]  /*652e0*/  LDL.LU.64 R18, [R1+0x3c40] ;  /* 0x003c400001127983 */ /* 0x001ee20000300a00 */
[----:B------:R-:W4:Y:S01]  /*652f0*/  LDL.LU.64 R16, [R1+0x3c38] ;  /* 0x003c380001107983 */ /* 0x000f220000300a00 */
[C---:B--2---:R-:W-:Y:S02]  /*65300*/  HMMA.16816.F32 R4, R20.reuse, R6, R12 ;  /* 0x000000061404723c */ /* 0x044fe4000000180c */
[----:B------:R-:W2:Y:S01]  /*65310*/  LDL.LU.64 R14, [R1+0x3c30] ;  /* 0x003c3000010e7983 */ /* 0x000ea20000300a00 */
[----:B------:R-:W2:Y:S05]  /*65320*/  LDL.LU.64 R12, [R1+0x3c28] ;  /* 0x003c2800010c7983 */ /* 0x000eaa0000300a00 */
[----:B---3--:R-:W-:Y:S11]  /*65330*/  HMMA.16816.F32 R8, R20, R18, R8 ;  /* 0x000000121408723c */ /* 0x008ff60000001808 */
[----:B------:R-:W-:Y:S04]  /*65340*/  @!UPT UIADD3 URZ, URZ, URZ, URZ ;  /* 0x0000003f3f3ff290 */ /* 0x000fe8000fffe03f */
[----:B------:R-:W-:Y:S01]  /*65350*/  STL.64 [R1+0x220], R4 ;  /* 0x0002200401007387 */ /* 0x000fe20000100a00 */
[----:B------:R0:W-:Y:S02]  /*65360*/  STL.64 [R1+0x228], R6 ;  /* 0x0002280601007387 */ /* 0x0001e40000100a00 */
[----:B0-----:R-:W-:Y:S02]  /*65370*/  IMAD.MOV.U32 R6, RZ, RZ, R3 ;  /* 0x000000ffff067224 */ /* 0x001fe400078e0003 */
[----:B------:R-:W3:Y:S01]  /*65380*/  LDL.LU R3, [R1+0x3c24] ;  /* 0x003c240001037983 */ /* 0x000ee20000300800 */
[----:B----4-:R-:W-:-:S03]  /*65390*/  IMAD.MOV.U32 R7, RZ, RZ, R16 ;  /* 0x000000ffff077224 */ /* 0x010fc600078e0010 */
[----:B------:R-:W-:Y:S01]  /*653a0*/  STL.64 [R1+0x210], R8 ;  /* 0x0002100801007387 */ /* 0x000fe20000100a00 */
[----:B------:R-:W-:Y:S02]  /*653b0*/  STL.64 [R1+0x218], R10 ;  /* 0x0002180a01007387 */ /* 0x000fe40000100a00 */
[----:B------:R-:W4:Y:S02]  /*653c0*/  LDL.LU R16, [R1+0x3c20] ;  /* 0x003c200001107983 */ /* 0x000f240000300800 */
[----:B------:R2:W-:Y:S02]  /*653d0*/  STL.64 [R1+0x3bb8], R6 ;  /* 0x003bb80601007387 */ /* 0x0005e40000100a00 */
[----:B------:R-:W-:Y:S02]  /*653e0*/  IMAD.MOV.U32 R27, RZ, RZ, R17 ;  /* 0x000000ffff1b7224 */ /* 0x000fe400078e0011 */
[----:B--2---:R-:W-:Y:S02]  /*653f0*/  IMAD.MOV.U32 R6, RZ, RZ, R14 ;  /* 0x000000ffff067224 */ /* 0x004fe400078e000e */
[----:B------:R-:W-:-:S02]  /*65400*/  IMAD.MOV.U32 R7, RZ, RZ, R15 ;  /* 0x000000ffff077224 */ /* 0x000fc400078e000f */
[----:B------:R-:W-:Y:S01]  /*65410*/  IMAD.MOV.U32 R26, RZ, RZ, R13 ;  /* 0x000000ffff1a7224 */ /* 0x000fe200078e000d */
[----:B------:R-:W2:Y:S01]  /*65420*/  LDL.LU R14, [R1+0x3c1c] ;  /* 0x003c1c00010e7983 */ /* 0x000ea20000300800 */
[----:B------:R-:W2:Y:S02]  /*65430*/  LDL.LU R15, [R1+0x3c18] ;  /* 0x003c1800010f7983 */ /* 0x000ea40000300800 */
[----:B------:R0:W-:Y:S02]  /*65440*/  STL.64 [R1+0x3bd0], R6 ;  /* 0x003bd00601007387 */ /* 0x0001e40000100a00 */
[----:B------:R-:W2:Y:S01]  /*65450*/  LDL.LU R13, [R1+0x3c14] ;  /* 0x003c1400010d7983 */ /* 0x000ea20000300800 */
[----:B------:R-:W-:Y:S01]  /*65460*/  STL.64 [R1+0x3bd8], R26 ;  /* 0x003bd81a01007387 */ /* 0x000fe20000100a00 */
[----:B------:R-:W-:Y:S02]  /*65470*/  STL.64 [R1+0x3b48], R18 ;  /* 0x003b481201007387 */ /* 0x000fe40000100a00 */
[----:B0-----:R-:W-:-:S02]  /*65480*/  IMAD.MOV.U32 R6, RZ, RZ, R25 ;  /* 0x000000ffff067224 */ /* 0x001fc400078e0019 */
[----:B------:R-:W-:Y:S01]  /*65490*/  IMAD.MOV.U32 R7, RZ, RZ, R24 ;  /* 0x000000ffff077224 */ /* 0x000fe200078e0018 */
[----:B----4-:R0:W-:Y:S04]  /*654a0*/  STL [R1+0x3b40], R16 ;  /* 0x003b401001007387 */ /* 0x0101e80000100800 */
[----:B0-----:R-:W4:Y:S01]  /*654b0*/  LDL.LU R16, [R1+0xc0] ;  /* 0x0000c00001107983 */ /* 0x001f220000300800 */
[----:B------:R-:W4:Y:S02]  /*654c0*/  LDL.LU R17, [R1+0xc4] ;  /* 0x0000c40001117983 */ /* 0x000f240000300800 */
[----:B------:R-:W2:Y:S02]  /*654d0*/  LDL.LU R18, [R1+0xc8] ;  /* 0x0000c80001127983 */ /* 0x000ea40000300800 */
[----:B------:R-:W2:Y:S01]  /*654e0*/  LDL.LU R19, [R1+0xcc] ;  /* 0x0000cc0001137983 */ /* 0x000ea20000300800 */
[----:B------:R0:W-:Y:S01]  /*654f0*/  STL.64 [R1+0x3be0], R6 ;  /* 0x003be00601007387 */ /* 0x0001e20000100a00 */
[----:B------:R-:W2:Y:S02]  /*65500*/  LDL.LU R24, [R1+0x120] ;  /* 0x0001200001187983 */ /* 0x000ea40000300800 */
[----:B------:R-:W2:Y:S02]  /*65510*/  LDL.LU R25, [R1+0x124] ;  /* 0x0001240001197983 */ /* 0x000ea40000300800 */
[----:B------:R-:W2:Y:S01]  /*65520*/  LDL.LU R26, [R1+0x128] ;  /* 0x00012800011a7983 */ /* 0x000ea20000300800 */
[----:B------:R-:W2:Y:S01]  /*65530*/  LDL.LU R27, [R1+0x12c] ;  /* 0x00012c00011b7983 */ /* 0x000ea20000300800 */
[----:B------:R-:W3:Y:S02]  /*65540*/  LDL.LU R8, [R1+0x150] ;  /* 0x0001500001087983 */ /* 0x000ee40000300800 */
[----:B------:R-:W3:Y:S02]  /*65550*/  LDL.LU R9, [R1+0x154] ;  /* 0x0001540001097983 */ /* 0x000ee40000300800 */
[----:B------:R-:W3:Y:S01]  /*65560*/  LDL.LU R10, [R1+0x158] ;  /* 0x00015800010a7983 */ /* 0x000ee20000300800 */
[----:B------:R-:W3:Y:S01]  /*65570*/  LDL.LU R11, [R1+0x15c] ;  /* 0x00015c00010b7983 */ /* 0x000ee20000300800 */
[----:B0-----:R-:W-:-:S02]  /*65580*/  IMAD.MOV.U32 R6, RZ, RZ, R12 ;  /* 0x000000ffff067224 */ /* 0x001fc400078e000c */
[----:B------:R-:W-:Y:S01]  /*65590*/  IMAD.MOV.U32 R7, RZ, RZ, R29 ;  /* 0x000000ffff077224 */ /* 0x000fe200078e001d */
[----:B--2---:R-:W-:Y:S01]  /*655a0*/  STL.64 [R1+0x3bf0], R26 ;  /* 0x003bf01a01007387 */ /* 0x004fe20000100a00 */
[----:B------:R-:W-:Y:S02]  /*655b0*/  STL.64 [R1+0x3be8], R24 ;  /* 0x003be81801007387 */ /* 0x000fe40000100a00 */
[----:B------:R-:W2:Y:S02]  /*655c0*/  LDL.LU R12, [R1+0x3c10] ;  /* 0x003c1000010c7983 */ /* 0x000ea40000300800 */
[----:B------:R0:W-:Y:S01]  /*655d0*/  STL.64 [R1+0x3bf8], R6 ;  /* 0x003bf80601007387 */ /* 0x0001e20000100a00 */
[----:B------:R-:W2:Y:S01]  /*655e0*/  LDL.LU R4, [R1+0x140] ;  /* 0x0001400001047983 */ /* 0x000ea20000300800 */
[----:B------:R-:W2:Y:S03]  /*655f0*/  LDL.LU R5, [R1+0x144] ;  /* 0x0001440001057983 */ /* 0x000ea60000300800 */
[----:B0-----:R-:W2:Y:S01]  /*65600*/  LDL.LU R6, [R1+0x148] ;  /* 0x0001480001067983 */ /* 0x001ea20000300800 */
[----:B------:R-:W2:Y:S02]  /*65610*/  LDL.LU R7, [R1+0x14c] ;  /* 0x00014c0001077983 */ /* 0x000ea40000300800 */
[----:B------:R-:W2:Y:S02]  /*65620*/  LDL.LU R24, [R1+0x130] ;  /* 0x0001300001187983 */ /* 0x000ea40000300800 */
[----:B------:R-:W2:Y:S01]  /*65630*/  LDL.LU R25, [R1+0x134] ;  /* 0x0001340001197983 */ /* 0x000ea20000300800 */
[----:B------:R-:W2:Y:S01]  /*65640*/  LDL.LU R26, [R1+0x138] ;  /* 0x00013800011a7983 */ /* 0x000ea20000300800 */
[----:B------:R-:W2:Y:S02]  /*65650*/  LDL.LU R27, [R1+0x13c] ;  /* 0x00013c00011b7983 */ /* 0x000ea40000300800 */
[----:B------:R-:W-:Y:S02]  /*65660*/  STL.64 [R1+0x3b98], R18 ;  /* 0x003b981201007387 */ /* 0x000fe40000100a00 */
[----:B----4-:R0:W-:Y:S02]  /*65670*/  STL.64 [R1+0x3b90], R16 ;  /* 0x003b901001007387 */ /* 0x0101e40000100a00 */
        /* <DEDUP_REMOVED lines=22> */
[----:B------:R0:W-:Y:S02]  /*657e0*/  STL.64 [R1+0x3af0], R12 ;  /* 0x003af00c01007387 */ /* 0x0001e40000100a00 */
        /* <DEDUP_REMOVED lines=11> */
[----:B----4-:R-:W-:Y:S01]  /*658a0*/  STL [R1+0x3b30], R8 ;  /* 0x003b300801007387 */ /* 0x010fe20000100800 */
        /* <DEDUP_REMOVED lines=13> */
[C---:B--2---:R-:W-:Y:S08]  /*65980*/  HMMA.16816.F32 R24, R20.reuse, R26, R12 ;  /* 0x0000001a1418723c */ /* 0x044ff0000000180c */
[C---:B---3--:R-:W-:Y:S11]  /*65990*/  HMMA.16816.F32 R4, R20.reuse, R6, R16 ;  /* 0x000000061404723c */ /* 0x048ff60000001810 */
[----:B------:R-:W-:Y:S04]  /*659a0*/  @!UPT UIADD3 URZ, URZ, URZ, URZ ;  /* 0x0000003f3f3ff290 */ /* 0x000fe8000fffe03f */
[----:B------:R0:W-:Y:S01]  /*659b0*/  STL.64 [R1+0x7e0], R24 ;  /* 0x0007e01801007387 */ /* 0x0001e20000100a00 */
[----:B------:R1:W-:Y:S03]  /*659c0*/  STL.64 [R1+0x7e8], R26 ;  /* 0x0007e81a01007387 */ /* 0x0003e60000100a00 */
[----:B0-----:R-:W2:Y:S01]  /*659d0*/  LDL.LU R24, [R1+0x510] ;  /* 0x0005100001187983 */ /* 0x001ea20000300800 */
[----:B------:R-:W2:Y:S02]  /*659e0*/  LDL.LU R25, [R1+0x514] ;  /* 0x0005140001197983 */ /* 0x000ea40000300800 */
[----:B-1----:R-:W2:Y:S02]  /*659f0*/  LDL.LU R26, [R1+0x518] ;  /* 0x00051800011a7983 */ /* 0x002ea40000300800 */
[----:B------:R-:W2:Y:S01]  /*65a00*/  LDL.LU R27, [R1+0x51c] ;  /* 0x00051c00011b7983 */ /* 0x000ea20000300800 */
[----:B------:R-:W3:Y:S01]  /*65a10*/  LDL.LU.64 R18, [R1+0x3bc8] ;  /* 0x003bc80001127983 */ /* 0x000ee20000300a00 */
[----:B------:R-:W3:Y:S03]  /*65a20*/  LDL.LU.64 R16, [R1+0x3bc0] ;  /* 0x003bc00001107983 */ /* 0x000ee60000300a00 */
        /* <DEDUP_REMOVED lines=23> */
[----:B------:R-:W-:Y:S01]  /*65ba0*/  STL.64 [R1+0x6f0], R8 ;  /* 0x0006f00801007387 */ /* 0x000fe20000100a00 */
[----:B------:R3:W-:Y:S02]  /*65bb0*/  STL.64 [R1+0x6f8], R10 ;  /* 0x0006f80a01007387 */ /* 0x0007e40000100a00 */
[----:B---3--:R-:W-:Y:S01]  /*65bc0*/  HMMA.16816.F32 R8, R20, R6, R16 ;  /* 0x000000061408723c */ /* 0x008fe20000001810 */
[----:B------:R-:W0:Y:S04]  /*65bd0*/  LDSM.16.MT88.4 R4, [R3+0xa080] ;  /* 0x00a080000304783b */ /* 0x000e280000004200 */
[----:B0-----:R0:W-:Y:S11]  /*65be0*/  STL [R1+0x3a18], R4 ;  /* 0x003a180401007387 */ /* 0x0011f60000100800 */
[----:B------:R-:W-:Y:S07]  /*65bf0*/  @!UPT UIADD3 URZ, URZ, URZ, URZ ;  /* 0x0000003f3f3ff290 */ /* 0x000fee000fffe03f */
[----:B------:R-:W-:Y:S02]  /*65c00*/  STL.64 [R1+0x6e0], R8 ;  /* 0x0006e00801007387 */ /* 0x000fe40000100a00 */
[----:B------:R-:W-:Y:S01]  /*65c10*/  STL.64 [R1+0x6e8], R10 ;  /* 0x0006e80a01007387 */ /* 0x000fe20000100a00 */
[----:B0-----:R-:W3:Y:S01]  /*65c20*/  LDL R4, [R1+0x1de0] ;  /* 0x001de00001047983 */ /* 0x001ee20000100800 */
[----:B------:R-:W-:Y:S02]  /*65c30*/  STL [R1+0x3a14], R5 ;  /* 0x003a140501007387 */ /* 0x000fe40000100800 */
[----:B------:R-:W-:Y:S02]  /*65c40*/  STL [R1+0x3a10], R6 ;  /* 0x003a100601007387 */ /* 0x000fe40000100800 */
[----:B------:R-:W-:Y:S02]  /*65c50*/  STL [R1+0x3a0c], R7 ;  /* 0x003a0c0701007387 */ /* 0x000fe40000100800 */
[----:B------:R-:W-:-:S02]  /*65c60*/  IMAD.MOV.U32 R14, RZ, RZ, R2 ;  /* 0x000000ffff0e7224 */ /* 0x000fc400078e0002 */
[----:B------:R-:W-:Y:S01]  /*65c70*/  IMAD.MOV.U32 R15, RZ, RZ, R0 ;  /* 0x000000ffff0f7224 */ /* 0x000fe200078e0000 */
[----:B---3--:R0:W-:Y:S04]  /*65c80*/  STL [R1+0x3b10], R4 ;  /* 0x003b100401007387 */ /* 0x0081e80000100800 */
[----:B0-----:R-:W3:Y:S01]  /*65c90*/  LDL.LU R4, [R1+0x460] ;  /* 0x0004600001047983 */ /* 0x001ee20000300800 */
[----:B------:R-:W3:Y:S02]  /*65ca0*/  LDL.LU R5, [R1+0x464] ;  /* 0x0004640001057983 */ /* 0x000ee40000300800 */
[----:B------:R-:W4:Y:S02]  /*65cb0*/  LDL.LU R6, [R1+0x468] ;  /* 0x0004680001067983 */ /* 0x000f240000300800 */
[----:B------:R-:W4:Y:S01]  /*65cc0*/  LDL.LU R7, [R1+0x46c] ;  /* 0x00046c0001077983 */ /* 0x000f220000300800 */
[----:B------:R-:W3:Y:S01]  /*65cd0*/  LDL.LU R16, [R1+0x480] ;  /* 0x0004800001107983 */ /* 0x000ee20000300800 */
[----:B------:R-:W3:Y:S02]  /*65ce0*/  LDL.LU R17, [R1+0x484] ;  /* 0x0004840001117983 */ /* 0x000ee40000300800 */
[----:B------:R-:W3:Y:S02]  /*65cf0*/  LDL.LU R18, [R1+0x488] ;  /* 0x0004880001127983 */ /* 0x000ee40000300800 */
[----:B------:R-:W3:Y:S01]  /*65d00*/  LDL.LU R19, [R1+0x48c] ;  /* 0x00048c0001137983 */ /* 0x000ee20000300800 */
[C---:B--2---:R-:W-:Y:S01]  /*65d10*/  HMMA.16816.F32 R12, R20.reuse, R14, R24 ;  /* 0x0000000e140c723c */ /* 0x044fe20000001818 */
[----:B---3--:R-:W-:Y:S01]  /*65d20*/  STL.64 [R1+0x3b68], R18 ;  /* 0x003b681201007387 */ /* 0x008fe20000100a00 */
[----:B------:R0:W-:Y:S03]  /*65d30*/  STL.64 [R1+0x3b60], R16 ;  /* 0x003b601001007387 */ /* 0x0001e60000100a00 */
[----:B0-----:R-:W2:Y:S01]  /*65d40*/  LDL.LU R16, [R1+0xb0] ;  /* 0x0000b00001107983 */ /* 0x001ea20000300800 */
[----:B------:R-:W2:Y:S02]  /*65d50*/  LDL.LU R17, [R1+0xb4] ;  /* 0x0000b40001117983 */ /* 0x000ea40000300800 */
[----:B------:R-:W2:Y:S02]  /*65d60*/  LDL.LU R18, [R1+0xb8] ;  /* 0x0000b80001127983 */ /* 0x000ea40000300800 */
[----:B------:R-:W2:Y:S01]  /*65d70*/  LDL.LU R19, [R1+0xbc] ;  /* 0x0000bc0001137983 */ /* 0x000ea20000300800 */
[----:B------:R-:W3:Y:S01]  /*65d80*/  LDL.64 R10, [R1+0x28] ;  /* 0x00002800010a7983 */ /* 0x000ee20000100a00 */
[----:B----4-:R0:W-:Y:S02]  /*65d90*/  STL.64 [R1+0x3b20], R6 ;  /* 0x003b200601007387 */ /* 0x0101e40000100a00 */
[----:B------:R-:W-:Y:S01]  /*65da0*/  STL.64 [R1+0x3b18], R4 ;  /* 0x003b180401007387 */ /* 0x000fe20000100a00 */
[----:B0-----:R-:W4:Y:S01]  /*65db0*/  LDL.64 R6, [R1+0x18] ;  /* 0x0000180001067983 */ /* 0x001f220000100a00 */
[----:B------:R-:W2:Y:S07]  /*65dc0*/  LDL.LU.64 R26, [R1+0x3b70] ;  /* 0x003b7000011a7983 */ /* 0x000eae0000300a00 */
[----:B------:R0:W-:Y:S02]  /*65dd0*/  STL.64 [R1+0x6d0], R12 ;  /* 0x0006d00c01007387 */ /* 0x0001e40000100a00 */
[----:B------:R1:W-:Y:S01]  /*65de0*/  STL.64 [R1+0x6d8], R14 ;  /* 0x0006d80e01007387 */ /* 0x0003e20000100a00 */
[----:B0-----:R-:W2:Y:S01]  /*65df0*/  LDL.LU R12, [R1+0x450] ;  /* 0x00045000010c7983 */ /* 0x001ea20000300800 */
[----:B------:R-:W2:Y:S02]  /*65e00*/  LDL.LU R13, [R1+0x454] ;  /* 0x00045400010d7983 */ /* 0x000ea40000300800 */
[----:B-1----:R-:W2:Y:S02]  /*65e10*/  LDL.LU R14, [R1+0x458] ;  /* 0x00045800010e7983 */ /* 0x002ea40000300800 */
[----:B------:R-:W2:Y:S02]  /*65e20*/  LDL.LU R15, [R1+0x45c] ;  /* 0x00045c00010f7983 */ /* 0x000ea40000300800 */
[----:B--2---:R0:W-:Y:S01]  /*65e30*/  STL.64 [R1+0x3b08], R14 ;  /* 0x003b080e01007387 */ /* 0x0041e20000100a00 */
[----:B------:R1:W-:Y:S03]  /*65e40*/  STL.64 [R1+0x3b00], R12 ;  /* 0x003b000c01007387 */ /* 0x0003e60000100a00 */
[----:B0-----:R-:W2:Y:S01]  /*65e50*/  LDL.64 R14, [R1+0x8] ;  /* 0x00000800010e7983 */ /* 0x001ea20000100a00 */
[----:B------:R-:W-:Y:S01]  /*65e60*/  HMMA.16816.F32 R20, R20, R26, R16 ;  /* 0x0000001a1414723c */ /* 0x000fe20000001810 */
[----:B------:R-:W-:-:S02]  /*65e70*/  IMAD.MOV.U32 R2, RZ, RZ, R26 ;  /* 0x000000ffff027224 */ /* 0x000fc400078e001a */
[----:B------:R-:W-:Y:S01]  /*65e80*/  IMAD.MOV.U32 R0, RZ, RZ, R27 ;  /* 0x000000ffff007224 */ /* 0x000fe200078e001b */
[----:B--2---:R0:W-:Y:S01]  /*65e90*/  STL.64 [R1+0x3b28], R14 ;  /* 0x003b280e01007387 */ /* 0x0041e20000100a00 */
[----:B-1----:R-:W4:Y:S02]  /*65ea0*/  LDL.LU R12, [R1+0x470] ;  /* 0x00047000010c7983 */ /* 0x002f240000300800 */
[----:B------:R-:W4:Y:S01]  /*65eb0*/  LDL.LU R13, [R1+0x474] ;  /* 0x00047400010d7983 */ /* 0x000f220000300800 */
[----:B0-----:R-:W4:Y:S01]  /*65ec0*/  LDL.LU R14, [R1+0x478] ;  /* 0x00047800010e7983 */ /* 0x001f220000300800 */
[----:B------:R-:W4:Y:S02]  /*65ed0*/  LDL.LU R15, [R1+0x47c] ;  /* 0x00047c00010f7983 */ /* 0x000f240000300800 */
[----:B------:R-:W3:Y:S02]  /*65ee0*/  LDL.LU.64 R18, [R1+0x3b68] ;  /* 0x003b680001127983 */ /* 0x000ee40000300a00 */
[----:B------:R-:W3:Y:S10]  /*65ef0*/  LDL.LU.64 R16, [R1+0x3b60] ;  /* 0x003b600001107983 */ /* 0x000ef40000300a00 */
[----:B------:R-:W-:Y:S01]  /*65f00*/  STL.64 [R1+0x320], R20 ;  /* 0x0003201401007387 */ /* 0x000fe20000100a00 */
[----:B------:R0:W-:Y:S02]  /*65f10*/  STL.64 [R1+0x328], R22 ;  /* 0x0003281601007387 */ /* 0x0001e40000100a00 */
[----:B------:R-:W3:Y:S02]  /*65f20*/  LDL.LU.64 R26, [R1+0x3b58] ;  /* 0x003b5800011a7983 */ /* 0x000ee40000300a00 */
[----:B------:R-:W3:Y:S01]  /*65f30*/  LDL.LU.64 R24, [R1+0x3b50] ;  /* 0x003b500001187983 */ /* 0x000ee20000300a00 */
[----:B0-----:R-:W2:Y:S04]  /*65f40*/  LDL.64 R22, [R1+0x38] ;  /* 0x0000380001167983 */ /* 0x001ea80000100a00 */
[----:B--2---:R0:W-:Y:S01]  /*65f50*/  STL.64 [R1+0x3ad8], R22 ;  /* 0x003ad81601007387 */ /* 0x0041e20000100a00 */
[----:B------:R-:W2:Y:S02]  /*65f60*/  LDL.LU R20, [R1+0x430] ;  /* 0x0004300001147983 */ /* 0x000ea40000300800 */
[----:B------:R-:W2:Y:S01]  /*65f70*/  LDL.LU R21, [R1+0x434] ;  /* 0x0004340001157983 */ /* 0x000ea20000300800 */
[----:B0-----:R-:W2:Y:S01]  /*65f80*/  LDL.LU R22, [R1+0x438] ;  /* 0x0004380001167983 */ /* 0x001ea20000300800 */
[----:B------:R-:W2:Y:S01]  /*65f90*/  LDL.LU R23, [R1+0x43c] ;  /* 0x00043c0001177983 */ /* 0x000ea20000300800 */
[C---:B---3--:R-:W-:Y:S08]  /*65fa0*/  HMMA.16816.F32 R16, R24.reuse, R10, R16 ;  /* 0x0000000a1810723c */ /* 0x048ff00000001810 */
[----:B----4-:R-:W-:Y:S01]  /*65fb0*/  HMMA.16816.F32 R12, R24, R6, R12 ;  /* 0x00000006180c723c */ /* 0x010fe2000000180c */
[----:B------:R-:W-:-:S02]  /*65fc0*/  IMAD.MOV.U32 R9, RZ, RZ, R11 ;  /* 0x000000ffff097224 */ /* 0x000fc400078e000b */
[----:B------:R-:W-:Y:S02]  /*65fd0*/  IMAD.MOV.U32 R29, RZ, RZ, R6 ;  /* 0x000000ffff1d7224 */ /* 0x000fe400078e0006 */
[----:B------:R-:W-:Y:S01]  /*65fe0*/  IMAD.MOV.U32 R28, RZ, RZ, R7 ;  /* 0x000000ffff1c7224 */ /* 0x000fe200078e0007 */
[----:B--2---:R-:W-:Y:S01]  /*65ff0*/  STL.64 [R1+0x3ae8], R22 ;  /* 0x003ae81601007387 */ /* 0x004fe20000100a00 */
[----:B------:R0:W-:Y:S03]  /*66000*/  STL.64 [R1+0x3ae0], R20 ;  /* 0x003ae01401007387 */ /* 0x0001e60000100a00 */
[----:B0-----:R-:W2:Y:S01]  /*66010*/  LDL.LU R20, [R1+0x440] ;  /* 0x0004400001147983 */ /* 0x001ea20000300800 */
[----:B------:R-:W2:Y:S02]  /*66020*/  LDL.LU R21, [R1+0x444] ;  /* 0x0004440001157983 */ /* 0x000ea40000300800 */
[----:B------:R-:W2:Y:S02]  /*66030*/  LDL.LU R22, [R1+0x448] ;  /* 0x0004480001167983 */ /* 0x000ea40000300800 */
[----:B------:R-:W2:Y:S01]  /*66040*/  LDL.LU R23, [R1+0x44c] ;  /* 0x00044c0001177983 */ /* 0x000ea20000300800 */
[----:B------:R0:W-:Y:S01]  /*66050*/  STL.64 [R1+0x520], R16 ;  /* 0x0005201001007387 */ /* 0x0001e20000100a00 */
[----:B------:R1:W-:Y:S02]  /*66060*/  STL.64 [R1+0x528], R18 ;  /* 0x0005281201007387 */ /* 0x0003e40000100a00 */
[----:B0-----:R-:W-:Y:S01]  /*66070*/  IMAD.MOV.U32 R17, RZ, RZ, R10 ;  /* 0x000000ffff117224 */ /* 0x001fe200078e000a */
[----:B-1----:R-:W3:Y:S01]  /*66080*/  LDL.LU.64 R18, [R1+0x3b48] ;  /* 0x003b480001127983 */ /* 0x002ee20000300a00 */
[----:B------:R-:W4:Y:S02]  /*66090*/  LDL.LU R16, [R1+0x3b40] ;  /* 0x003b400001107983 */ /* 0x000f240000300800 */
[----:B------:R-:W2:Y:S02]  /*660a0*/  LDL.LU.64 R10, [R1+0x3b38] ;  /* 0x003b3800010a7983 */ /* 0x000ea40000300a00 */
[----:B------:R-:W2:Y:S01]  /*660b0*/  LDL.LU R8, [R1+0x3b30] ;  /* 0x003b300001087983 */ /* 0x000ea20000300800 */
[----:B------:R-:W-:Y:S01]  /*660c0*/  STL.64 [R1+0x510], R12 ;  /* 0x0005100c01007387 */ /* 0x000fe20000100a00 */
[----:B------:R0:W-:Y:S03]  /*660d0*/  STL.64 [R1+0x518], R14 ;  /* 0x0005180e01007387 */ /* 0x0001e60000100a00 */
        /* <DEDUP_REMOVED lines=8> */
[----:B0-----:R-:W2:Y:S01]  /*66160*/  LDL.LU R4, [R1+0x3b10] ;  /* 0x003b100001047983 */ /* 0x001ea20000300800 */
[----:B-1----:R-:W-:Y:S02]  /*66170*/  IMAD.MOV.U32 R7, RZ, RZ, R14 ;  /* 0x000000ffff077224 */ /* 0x002fe400078e000e */
[----:B------:R-:W3:Y:S02]  /*66180*/  LDL.LU.64 R14, [R1+0x3b08] ;  /* 0x003b0800010e7983 */ /* 0x000ee40000300a00 */
[----:B------:R-:W3:Y:S01]  /*66190*/  LDL.LU.64 R12, [R1+0x3b00] ;  /* 0x003b0000010c7983 */ /* 0x000ee20000300a00 */
[----:B------:R-:W-:Y:S01]  /*661a0*/  STL [R1+0x3ad0], R7 ;  /* 0x003ad00701007387 */ /* 0x000fe20000100800 */
[C---:B---3--:R-:W-:Y:S03]  /*661b0*/  HMMA.16816.F32 R12, R24.reuse, R18, R12 ;  /* 0x00000012180c723c */ /* 0x048fe6000000180c */
[----:B--2---:R0:W-:Y:S04]  /*661c0*/  STL [R1+0x3acc], R4 ;  /* 0x003acc0401007387 */ /* 0x0041e80000100800 */
[----:B0-----:R-:W2:Y:S01]  /*661d0*/  LDL.LU R4, [R1+0x420] ;  /* 0x0004200001047983 */ /* 0x001ea20000300800 */
[----:B------:R-:W2:Y:S02]  /*661e0*/  LDL.LU R5, [R1+0x424] ;  /* 0x0004240001057983 */ /* 0x000ea40000300800 */
[----:B------:R-:W2:Y:S02]  /*661f0*/  LDL.LU R6, [R1+0x428] ;  /* 0x0004280001067983 */ /* 0x000ea40000300800 */
[----:B------:R-:W2:Y:S11]  /*66200*/  LDL.LU R7, [R1+0x42c] ;  /* 0x00042c0001077983 */ /* 0x000eb60000300800 */
[----:B------:R-:W-:Y:S01]  /*66210*/  STL.64 [R1+0x4f0], R12 ;  /* 0x0004f00c01007387 */ /* 0x000fe20000100a00 */
[----:B------:R0:W-:Y:S03]  /*66220*/  STL.64 [R1+0x4f8], R14 ;  /* 0x0004f80e01007387 */ /* 0x0001e60000100a00 */
[----:B0-----:R-:W3:Y:S01]  /*66230*/  LDL.LU.64 R14, [R1+0x3af8] ;  /* 0x003af800010e7983 */ /* 0x001ee20000300a00 */
[----:B------:R-:W2:Y:S02]  /*66240*/  LDL.LU.64 R12, [R1+0x3af0] ;  /* 0x003af000010c7983 */ /* 0x000ea40000300a00 */
[----:B------:R0:W-:Y:S02]  /*66250*/  STL.64 [R1+0x39c0], R18 ;  /* 0x0039c01201007387 */ /* 0x0001e40000100a00 */
[----:B----4-:R-:W-:Y:S01]  /*66260*/  STL [R1+0x39b8], R16 ;  /* 0x0039b81001007387 */ /* 0x010fe20000100800 */
[----:B------:R-:W-:Y:S04]  /*66270*/  STL [R1+0x3ab0], R17 ;  /* 0x003ab01101007387 */ /* 0x000fe80000100800 */
[----:B0-----:R-:W4:Y:S01]  /*66280*/  LDL.64 R18, [R1+0x1e8] ;  /* 0x0001e80001127983 */ /* 0x001f220000100a00 */
[C---:B---3--:R-:W-:Y:S11]  /*66290*/  HMMA.16816.F32 R20, R24.reuse, R14, R20 ;  /* 0x0000000e1814723c */ /* 0x048ff60000001814 */
[----:B------:R-:W-:Y:S11]  /*662a0*/  @!UPT UIADD3 URZ, URZ, URZ, URZ ;  /* 0x0000003f3f3ff290 */ /* 0x000ff6000fffe03f */
[----:B------:R-:W-:Y:S01]  /*662b0*/  @!UPT UIADD3 URZ, URZ, URZ, URZ ;  /* 0x0000003f3f3ff290 */ /* 0x000fe2000fffe03f */
[----:B------:R-:W-:Y:S01]  /*662c0*/  STL.64 [R1+0x4e0], R20 ;  /* 0x0004e01401007387 */ /* 0x000fe20000100a00 */
[----:B------:R0:W-:Y:S03]  /*662d0*/  STL.64 [R1+0x4e8], R22 ;  /* 0x0004e81601007387 */ /* 0x0001e60000100a00 */
[----:B0-----:R-:W3:Y:S01]  /*662e0*/  LDL.LU.64 R22, [R1+0x3ae8] ;  /* 0x003ae80001167983 */ /* 0x001ee20000300a00 */
[----:B------:R-:W3:Y:S02]  /*662f0*/  LDL.LU.64 R20, [R1+0x3ae0] ;  /* 0x003ae00001147983 */ /* 0x000ee40000300a00 */
[----:B------:R-:W-:Y:S02]  /*66300*/  STL.64 [R1+0x39b0], R14 ;  /* 0x0039b00e01007387 */ /* 0x000fe40000100a00 */
[----:B--2---:R0:W-:Y:S02]  /*66310*/  STL.64 [R1+0x39a8], R12 ;  /* 0x0039a80c01007387 */ /* 0x0041e40000100a00 */
        /* <DEDUP_REMOVED lines=9> */
[----:B0-----:R-:W2:Y:S01]  /*663b0*/  LDL.LU.64 R22, [R1+0x3ad8] ;  /* 0x003ad80001167983 */ /* 0x001ea20000300a00 */
[----:B------:R-:W-:Y:S02]  /*663c0*/  STL.64 [R1+0x39a0], R10 ;  /* 0x0039a00a01007387 */ /* 0x000fe40000100a00 */
[----:B------:R-:W-:Y:S01]  /*663d0*/  STL [R1+0x3998], R8 ;  /* 0x0039980801007387 */ /* 0x000fe20000100800 */
[C---:B--2---:R-:W-:Y:S11]  /*663e0*/  HMMA.16816.F32 R4, R24.reuse, R22, R4 ;  /* 0x000000161804723c */ /* 0x044ff60000001804 */
[----:B------:R-:W-:Y:S11]  /*663f0*/  @!UPT UIADD3 URZ, URZ, URZ, URZ ;  /* 0x0000003f3f3ff290 */ /* 0x000ff6000fffe03f */
[----:B------:R-:W-:Y:S01]  /*66400*/  @!UPT UIADD3 URZ, URZ, URZ, URZ ;  /* 0x0000003f3f3ff290 */ /* 0x000fe2000fffe03f */
[----:B------:R-:W-:Y:S01]  /*66410*/  STL.64 [R1+0xba0], R4 ;  /* 0x000ba00401007387 */ /* 0x000fe20000100a00 */
[----:B------:R0:W-:Y:S03]  /*66420*/  STL.64 [R1+0xba8], R6 ;  /* 0x000ba80601007387 */ /* 0x0001e60000100a00 */
[----:B0-----:R-:W2:Y:S01]  /*66430*/  LDL.LU R7, [R1+0x3ad0] ;  /* 0x003ad00001077983 */ /* 0x001ea20000300800 */
[----:B------:R-:W3:Y:S02]  /*66440*/  LDL.LU R4, [R1+0x3acc] ;  /* 0x003acc0001047983 */ /* 0x000ee40000300800 */
[----:B------:R-:W-:Y:S02]  /*66450*/  IMAD.MOV.U32 R10, RZ, RZ, R22 ;  /* 0x000000ffff0a7224 */ /* 0x000fe400078e0016 */
[----:B------:R-:W-:Y:S02]  /*66460*/  IMAD.MOV.U32 R8, RZ, RZ, R23 ;  /* 0x000000ffff087224 */ /* 0x000fe400078e0017 */
[----:B---3--:R-:W0:Y:S04]  /*66470*/  LDSM.16.MT88.4 R20, [R4+0xa100] ;  /* 0x00a100000414783b */ /* 0x008e280000004200 */
[----:B--2---:R-:W-:Y:S01]  /*66480*/  STL [R1+0x3a74], R7 ;  /* 0x003a740701007387 */ /* 0x004fe20000100800 */
[----:B------:R-:W-:Y:S03]  /*66490*/  STL [R1+0x3a70], R4 ;  /* 0x003a700401007387 */ /* 0x000fe60000100800 */
[----:B0-----:R0:W-:Y:S01]  /*664a0*/  STL.64 [R1+0x38d8], R22 ;  /* 0x0038d81601007387 */ /* 0x0011e20000100a00 */
[----:B------:R-:W-:Y:S03]  /*664b0*/  STL.64 [R1+0x38d0], R20 ;  /* 0x0038d01401007387 */ /* 0x000fe60000100a00 */
[----:B0-----:R-:W2:Y:S04]  /*664c0*/  LDL R22, [R1+0x188] ;  /* 0x0001880001167983 */ /* 0x001ea80000100800 */
[----:B------:R-:W2:Y:S01]  /*664d0*/  LDL R23, [R1+0x18c] ;  /* 0x00018c0001177983 */ /* 0x000ea20000100800 */
[----:B----4-:R-:W-:Y:S01]  /*664e0*/  HMMA.16816.F32 R4, R24, R18, R12 ;  /* 0x000000121804723c */ /* 0x010fe2000000180c */
[----:B------:R-:W-:-:S06]  /*664f0*/  IMAD.MOV.U32 R11, RZ, RZ, R19 ;  /* 0x000000ffff0b7224 */ /* 0x000fcc00078e0013 */
[----:B------:R-:W-:Y:S01]  /*66500*/  IMAD.MOV.U32 R12, RZ, RZ, R18 ;  /* 0x000000ffff0c7224 */ /* 0x000fe200078e0012 */
[----:B--2---:R-:W-:Y:S11]  /*66510*/  STL.64 [R1+0x3a88], R22 ;  /* 0x003a881601007387 */ /* 0x004ff60000100a00 */
[----:B------:R-:W-:Y:S04]  /*66520*/  @!UPT UIADD3 URZ, URZ, URZ, URZ ;  /* 0x0000003f3f3ff290 */ /* 0x000fe8000fffe03f */
[----:B------:R0:W-:Y:S02]  /*66530*/  STL.64 [R1+0xb90], R4 ;  /* 0x000b900401007387 */ /* 0x0001e40000100a00 */
[----:B------:R1:W-:Y:S02]  /*66540*/  STL.64 [R1+0xb98], R6 ;  /* 0x000b980601007387 */ /* 0x0003e40000100a00 */
[----:B------:R2:W-:Y:S01]  /*66550*/  STL [R1+0x3ac8], R12 ;  /* 0x003ac80c01007387 */ /* 0x0005e20000100800 */
[----:B------:R-:W-:Y:S01]  /*66560*/  STL.64 [R1+0x3a28], R10 ;  /* 0x003a280a01007387 */ /* 0x000fe20000100a00 */
[----:B------:R-:W-:Y:S03]  /*66570*/  STL.64 [R1+0x3a20], R8 ;  /* 0x003a200801007387 */ /* 0x000fe60000100a00 */
[----:B0-----:R-:W3:Y:S01]  /*66580*/  LDL.LU R4, [R1+0x750] ;  /* 0x0007500001047983 */ /* 0x001ee20000300800 */
[----:B------:R-:W3:Y:S02]  /*66590*/  LDL.LU R5, [R1+0x754] ;  /* 0x0007540001057983 */ /* 0x000ee40000300800 */
[----:B-1----:R-:W4:Y:S02]  /*665a0*/  LDL.LU R6, [R1+0x758] ;  /* 0x0007580001067983 */ /* 0x002f240000300800 */
[----:B------:R-:W4:Y:S01]  /*665b0*/  LDL.LU R7, [R1+0x75c] ;  /* 0x00075c0001077983 */ /* 0x000f220000300800 */
[----:B------:R-:W3:Y:S01]  /*665c0*/  LDL.LU R16, [R1+0x780] ;  /* 0x0007800001107983 */ /* 0x000ee20000300800 */
[----:B------:R-:W3:Y:S02]  /*665d0*/  LDL.LU R17, [R1+0x784] ;  /* 0x0007840001117983 */ /* 0x000ee40000300800 */
[----:B------:R-:W3:Y:S02]  /*665e0*/  LDL.LU R18, [R1+0x788] ;  /* 0x0007880001127983 */ /* 0x000ee40000300800 */
[----:B------:R-:W3:Y:S01]  /*665f0*/  LDL.LU R19, [R1+0x78c] ;  /* 0x00078c0001137983 */ /* 0x000ee20000300800 */
[----:B--2---:R-:W2:Y:S01]  /*66600*/  LDL.LU R12, [R1+0x790] ;  /* 0x00079000010c7983 */ /* 0x004ea20000300800 */
[----:B------:R-:W2:Y:S02]  /*66610*/  LDL.LU R13, [R1+0x794] ;  /* 0x00079400010d7983 */ /* 0x000ea40000300800 */
[----:B------:R-:W2:Y:S02]  /*66620*/  LDL.LU R14, [R1+0x798] ;  /* 0x00079800010e7983 */ /* 0x000ea40000300800 */
[----:B------:R-:W2:Y:S01]  /*66630*/  LDL.LU R15, [R1+0x79c] ;  /* 0x00079c00010f7983 */ /* 0x000ea20000300800 */
[----:B---3--:R0:W-:Y:S01]  /*66640*/  STL.64 [R1+0x3ac0], R18 ;  /* 0x003ac01201007387 */ /* 0x0081e20000100a00 */
[----:B------:R-:W-:Y:S03]  /*66650*/  STL.64 [R1+0x3ab8], R16 ;  /* 0x003ab81001007387 */ /* 0x000fe60000100a00 */
[----:B0-----:R-:W2:Y:S01]  /*66660*/  LDL.64 R18, [R1+0x1d8] ;  /* 0x0001d80001127983 */ /* 0x001ea20000100a00 */
[----:B------:R-:W3:Y:S02]  /*66670*/  LDL.LU R20, [R1+0x760] ;  /* 0x0007600001147983 */ /* 0x000ee40000300800 */
[----:B------:R-:W3:Y:S02]  /*66680*/  LDL.LU R21, [R1+0x764] ;  /* 0x0007640001157983 */ /* 0x000ee40000300800 */
[----:B------:R-:W2:Y:S01]  /*66690*/  LDL.LU R22, [R1+0x768] ;  /* 0x0007680001167983 */ /* 0x000ea20000300800 */
[----:B------:R-:W2:Y:S04]  /*666a0*/  LDL.LU R23, [R1+0x76c] ;  /* 0x00076c0001177983 */ /* 0x000ea80000300800 */
[----:B--2---:R0:W-:Y:S01]  /*666b0*/  STL.64 [R1+0x3a98], R22 ;  /* 0x003a981601007387 */ /* 0x0041e20000100a00 */
[----:B---3--:R-:W-:Y:S03]  /*666c0*/  STL.64 [R1+0x3a90], R20 ;  /* 0x003a901401007387 */ /* 0x008fe60000100a00 */
[----:B0-----:R-:W2:Y:S04]  /*666d0*/  LDL.64 R22, [R1+0x1b8] ;  /* 0x0001b80001167983 */ /* 0x001ea80000100a00 */
[----:B--2---:R0:W-:Y:S04]  /*666e0*/  STL.64 [R1+0x3aa8], R22 ;  /* 0x003aa81601007387 */ /* 0x0041e80000100a00 */
[----:B0-----:R-:W2:Y:S01]  /*666f0*/  LDL.64 R22, [R1+0x1c8] ;  /* 0x0001c80001167983 */ /* 0x001ea20000100a00 */
[----:B----4-:R0:W-:Y:S02]  /*66700*/  STL.64 [R1+0x3a80], R6 ;  /* 0x003a800601007387 */ /* 0x0101e40000100a00 */
[----:B------:R1:W-:Y:S01]  /*66710*/  STL.64 [R1+0x3a78], R4 ;  /* 0x003a780401007387 */ /* 0x0003e20000100a00 */
[----:B0-----:R-:W3:Y:S01]  /*66720*/  LDL.64 R6, [R1+0x1a8] ;  /* 0x0001a80001067983 */ /* 0x001ee20000100a00 */
[----:B------:R-:W-:-:S02]  /*66730*/  IMAD.MOV.U32 R10, RZ, RZ, R2 ;  /* 0x000000ffff0a7224 */ /* 0x000fc400078e0002 */
[----:B------:R-:W-:Y:S01]  /*66740*/  IMAD.MOV.U32 R11, RZ, RZ, R0 ;  /* 0x000000ffff0b7224 */ /* 0x000fe200078e0000 */
[----:B---3--:R0:W-:Y:S01]  /*66750*/  STL.64 [R1+0x3aa0], R6 ;  /* 0x003aa00601007387 */ /* 0x0081e20000100a00 */
[----:B-1----:R-:W3:Y:S02]  /*66760*/  LDL.LU R4, [R1+0x770] ;  /* 0x0007700001047983 */ /* 0x002ee40000300800 */
[----:B------:R-:W3:Y:S01]  /*66770*/  LDL.LU R5, [R1+0x774] ;  /* 0x0007740001057983 */ /* 0x000ee20000300800 */
[----:B0-----:R-:W3:Y:S01]  /*66780*/  LDL.LU R6, [R1+0x778] ;  /* 0x0007780001067983 */ /* 0x001ee20000300800 */
[----:B------:R-:W3:Y:S02]  /*66790*/  LDL.LU R7, [R1+0x77c] ;  /* 0x00077c0001077983 */ /* 0x000ee40000300800 */
[----:B------:R0:W-:Y:S02]  /*667a0*/  STL.64 [R1+0x3a40], R10 ;  /* 0x003a400a01007387 */ /* 0x0001e40000100a00 */
[----:B0-----:R-:W4:Y:S01]  /*667b0*/  LDL.64 R10, [R1+0x178] ;  /* 0x00017800010a7983 */ /* 0x001f220000100a00 */
[----:B------:R-:W-:Y:S03]  /*667c0*/  HMMA.16816.F32 R12, R24, R18, R12 ;  /* 0x00000012180c723c */ /* 0x000fe6000000180c */
[----:B----4-:R0:W-:Y:S01]  /*667d0*/  STL.64 [R1+0x3a58], R10 ;  /* 0x003a580a01007387 */ /* 0x0101e20000100a00 */
[----:B------:R-:W4:Y:S02]  /*667e0*/  LDL.LU R8, [R1+0x740] ;  /* 0x0007400001087983 */ /* 0x000f240000300800 */
[----:B------:R-:W4:Y:S01]  /*667f0*/  LDL.LU R9, [R1+0x744] ;  /* 0x0007440001097983 */ /* 0x000f220000300800 */
[----:B0-----:R-:W2:Y:S01]  /*66800*/  LDL.LU R10, [R1+0x748] ;  /* 0x00074800010a7983 */ /* 0x001ea20000300800 */
[----:B------:R-:W2:Y:S03]  /*66810*/  LDL.LU R11, [R1+0x74c] ;  /* 0x00074c00010b7983 */ /* 0x000ea60000300800 */
[----:B--2---:R0:W-:Y:S01]  /*66820*/  STL.64 [R1+0x3a68], R10 ;  /* 0x003a680a01007387 */ /* 0x0041e20000100a00 */
[----:B----4-:R-:W-:Y:S03]  /*66830*/  STL.64 [R1+0x3a60], R8 ;  /* 0x003a600801007387 */ /* 0x010fe60000100a00 */
[----:B0-----:R-:W2:Y:S08]  /*66840*/  LDL.64 R10, [R1+0x198] ;  /* 0x00019800010a7983 */ /* 0x001eb00000100a00 */
[----:B------:R0:W-:Y:S02]  /*66850*/  STL.64 [R1+0xb80], R12 ;  /* 0x000b800c01007387 */ /* 0x0001e40000100a00 */
[----:B------:R1:W-:Y:S01]  /*66860*/  STL.64 [R1+0xb88], R14 ;  /* 0x000b880e01007387 */ /* 0x0003e20000100a00 */
[----:B0-----:R-:W4:Y:S01]  /*66870*/  LDL.LU R12, [R1+0x3ac8] ;  /* 0x003ac800010c7983 */ /* 0x001f220000300800 */
[----:B-1----:R-:W-:-:S02]  /*66880*/  IMAD.MOV.U32 R14, RZ, RZ, R18 ;  /* 0x000000ffff0e7224 */ /* 0x002fc400078e0012 */
[----:B------:R-:W-:Y:S02]  /*66890*/  IMAD.MOV.U32 R13, RZ, RZ, R19 ;  /* 0x000000ffff0d7224 */ /* 0x000fe400078e0013 */
[----:B------:R-:W2:Y:S01]  /*668a0*/  LDL.LU.64 R18, [R1+0x3ac0] ;  /* 0x003ac00001127983 */ /* 0x000ea20000300a00 */
[----:B------:R-:W2:Y:S02]  /*668b0*/  LDL.LU.64 R16, [R1+0x3ab8] ;  /* 0x003ab80001107983 */ /* 0x000ea40000300a00 */
[----:B------:R-:W-:Y:S01]  /*668c0*/  IMAD.MOV.U32 R15, RZ, RZ, R23 ;  /* 0x000000ffff0f7224 */ /* 0x000fe200078e0017 */
[C---:B--2---:R-:W-:Y:S11]  /*668d0*/  HMMA.16816.F32 R16, R24.reuse, R22, R16 ;  /* 0x000000161810723c */ /* 0x044ff60000001810 */
[----:B------:R-:W-:Y:S11]  /*668e0*/  @!UPT UIADD3 URZ, URZ, URZ, URZ ;  /* 0x0000003f3f3ff290 */ /* 0x000ff6000fffe03f */
[----:B------:R-:W-:Y:S01]  /*668f0*/  @!UPT UIADD3 URZ, URZ, URZ, URZ ;  /* 0x0000003f3f3ff290 */ /* 0x000fe2000fffe03f */
[----:B------:R0:W-:Y:S01]  /*66900*/  STL.64 [R1+0xb70], R16 ;  /* 0x000b701001007387 */ /* 0x0001e20000100a00 */
[----:B------:R-:W-:Y:S03]  /*66910*/  STL.64 [R1+0xb78], R18 ;  /* 0x000b781201007387 */ /* 0x000fe60000100a00 */
[----:B0-----:R-:W2:Y:S01]  /*66920*/  LDL.LU R17, [R1+0x3ab0] ;  /* 0x003ab00001117983 */ /* 0x001ea20000300800 */
[----:B------:R-:W-:Y:S02]  /*66930*/  IMAD.MOV.U32 R16, RZ, RZ, R22 ;  /* 0x000000ffff107224 */ /* 0x000fe400078e0016 */
[----:B------:R-:W3:Y:S02]  /*66940*/  LDL.LU.64 R22, [R1+0x3aa8] ;  /* 0x003aa80001167983 */ /* 0x000ee40000300a00 */
[----:B------:R-:W-:Y:S01]  /*66950*/  STL.64 [R1+0x3a38], R14 ;  /* 0x003a380e01007387 */ /* 0x000fe20000100a00 */
[----:B----4-:R0:W-:Y:S04]  /*66960*/  STL.64 [R1+0x3a30], R12 ;  /* 0x003a300c01007387 */ /* 0x0101e80000100a00 */
[----:B0-----:R-:W4:Y:S01]  /*66970*/  LDL.LU R12, [R1+0x410] ;  /* 0x00041000010c7983 */ /* 0x001f220000300800 */
        /* <DEDUP_REMOVED lines=26> */
[----:B------:R-:W4:Y:S02]  /*66b20*/  LDL.LU.64 R4, [R1+0x3a78] ;  /* 0x003a780001047983 */ /* 0x000f240000300a00 */
[C---:B----4-:R-:W-:Y:S11]  /*66b30*/  HMMA.16816.F32 R4, R24.reuse, R10, R4 ;  /* 0x0000000a1804723c */ /* 0x050ff60000001804 */
[----:B------:R-:W-:Y:S11]  /*66b40*/  @!UPT UIADD3 URZ, URZ, URZ, URZ ;  /* 0x0000003f3f3ff290 */ /* 0x000ff6000fffe03f */
[----:B------:R-:W-:Y:S01]  /*66b50*/  @!UPT UIADD3 URZ, URZ, URZ, URZ ;  /* 0x0000003f3f3ff290 */ /* 0x000fe2000fffe03f */
[----:B------:R0:W-:Y:S01]  /*66b60*/  STL.64 [R1+0xb40], R4 ;  /* 0x000b400401007387 */ /* 0x0001e20000100a00 */
[----:B------:R1:W-:Y:S02]  /*66b70*/  STL.64 [R1+0xb48], R6 ;  /* 0x000b480601007387 */ /* 0x0003e40000100a00 */
[----:B0-----:R-:W-:Y:S01]  /*66b80*/  IMAD.MOV.U32 R5, RZ, RZ, R10 ;  /* 0x000000ffff057224 */ /* 0x001fe200078e000a */
[----:B-1----:R-:W4:Y:S01]  /*66b90*/  LDL.LU R7, [R1+0x3a74] ;  /* 0x003a740001077983 */ /* 0x002f220000300800 */
[----:B------:R-:W2:Y:S02]  /*66ba0*/  LDL.LU R4, [R1+0x3a70] ;  /* 0x003a700001047983 */ /* 0x000ea40000300800 */
        /* <DEDUP_REMOVED lines=8> */
[----:B0-----:R-:W2:Y:S01]  /*66c30*/  LDL.LU.64 R10, [R1+0x3a58] ;  /* 0x003a5800010a7983 */ /* 0x001ea20000300a00 */
[----:B------:R-:W-:Y:S01]  /*66c40*/  STL.64 [R1+0x38e8], R22 ;  /* 0x0038e81601007387 */ /* 0x000fe20000100a00 */
        /* <DEDUP_REMOVED lines=9> */
[----:B------:R-:W-:Y:S02]  /*66ce0*/  IMAD.MOV.U32 R22, RZ, RZ, R5 ;  /* 0x000000ffff167224 */ /* 0x000fe400078e0005 */
[----:B------:R-:W-:Y:S01]  /*66cf0*/  IMAD.MOV.U32 R23, RZ, RZ, R6 ;  /* 0x000000ffff177224 */ /* 0x000fe200078e0006 */
[----:B--2---:R-:W-:Y:S01]  /*66d00*/  HMMA.16816.F32 R24, R24, R10, R12 ;  /* 0x0000000a1818723c */ /* 0x004fe2000000180c */
[----:B------:R-:W2:Y:S01]  /*66d10*/  LDL.LU.64 R14, [R1+0x3a38] ;  /* 0x003a3800010e7983 */ /* 0x000ea20000300a00 */
[----:B------:R-:W3:Y:S02]  /*66d20*/  LDL.LU.64 R12, [R1+0x3a30] ;  /* 0x003a3000010c7983 */ /* 0x000ee40000300a00 */
[----:B------:R-:W2:Y:S02]  /*66d30*/  LDL.LU.64 R10, [R1+0x3a28] ;  /* 0x003a2800010a7983 */ /* 0x000ea40000300a00 */
[----:B------:R-:W2:Y:S11]  /*66d40*/  LDL.LU.64 R8, [R1+0x3a20] ;  /* 0x003a200001087983 */ /* 0x000eb60000300a00 */
[----:B------:R-:W-:Y:S06]  /*66d50*/  @!UPT UIADD3 URZ, URZ, URZ, URZ ;  /* 0x0000003f3f3ff290 */ /* 0x000fec000fffe03f */
[----:B------:R-:W-:Y:S01]  /*66d60*/  STL.64 [R1+0x6b0], R24 ;  /* 0x0006b01801007387 */ /* 0x000fe20000100a00 */
[----:B------:R-:W-:Y:S02]  /*66d70*/  STL.64 [R1+0x6b8], R26 ;  /* 0x0006b81a01007387 */ /* 0x000fe40000100a00 */
[----:B------:R0:W1:Y:S02]  /*66d80*/  LDSM.16.MT88.4 R24, [R4+0xa180] ;  /* 0x00a180000418783b */ /* 0x0000640000004200 */
[----:B0-----:R-:W2:Y:S02]  /*66d90*/  LDL.LU R4, [R1+0x3a18] ;  /* 0x003a180001047983 */ /* 0x001ea40000300800 */
[----:B------:R-:W2:Y:S02]  /*66da0*/  LDL.LU R5, [R1+0x3a14] ;  /* 0x003a140001057983 */ /* 0x000ea40000300800 */
[----:B------:R-:W2:Y:S02]  /*66db0*/  LDL.LU R6, [R1+0x3a10] ;  /* 0x003a100001067983 */ /* 0x000ea40000300800 */
[----:B------:R-:W-:Y:S01]  /*66dc0*/  STL.64 [R1+0x3900], R22 ;  /* 0x0039001601007387 */ /* 0x000fe20000100a00 */
[----:B-1----:R0:W-:Y:S01]  /*66dd0*/  STL.64 [R1+0x37d8], R26 ;  /* 0x0037d81a01007387 */ /* 0x0021e20000100a00 */
[----:B------:R1:W-:Y:S03]  /*66de0*/  STL.64 [R1+0x37d0], R24 ;  /* 0x0037d01801007387 */ /* 0x0003e60000100a00 */
[----:B0-----:R-:W2:Y:S01]  /*66df0*/  LDL.LU.64 R26, [R1+0x168] ;  /* 0x00016800011a7983 */ /* 0x001ea20000300a00 */
[----:B------:R-:W-:-:S02]  /*66e00*/  IMAD.MOV.U32 R22, RZ, RZ, R21 ;  /* 0x000000ffff167224 */ /* 0x000fc400078e0015 */
[----:B------:R-:W-:Y:S01]  /*66e10*/  IMAD.MOV.U32 R23, RZ, RZ, R20 ;  /* 0x000000ffff177224 */ /* 0x000fe200078e0014 */
[----:B--2---:R0:W-:Y:S01]  /*66e20*/  STL.64 [R1+0x38e0], R26 ;  /* 0x0038e01a01007387 */ /* 0x0041e20000100a00 */
[----:B-1----:R-:W2:Y:S02]  /*66e30*/  LDL.LU R24, [R1+0x5c0] ;  /* 0x0005c00001187983 */ /* 0x002ea40000300800 */
[----:B------:R-:W2:Y:S01]  /*66e40*/  LDL.LU R25, [R1+0x5c4] ;  /* 0x0005c40001197983 */ /* 0x000ea20000300800 */
[----:B0-----:R-:W2:Y:S01]  /*66e50*/  LDL.LU R26, [R1+0x5c8] ;  /* 0x0005c800011a7983 */ /* 0x001ea20000300800 */
[----:B------:R-:W2:Y:S02]  /*66e60*/  LDL.LU R27, [R1+0x5cc] ;  /* 0x0005cc00011b7983 */ /* 0x000ea40000300800 */
[----:B------:R-:W-:Y:S01]  /*66e70*/  STL.64 [R1+0x3918], R22 ;  /* 0x0039181601007387 */ /* 0x000fe20000100a00 */
[----:B--2---:R-:W-:Y:S01]  /*66e80*/  STL.64 [R1+0x38f8], R26 ;  /* 0x0038f81a01007387 */ /* 0x004fe20000100a00 */
[----:B------:R0:W-:Y:S03]  /*66e90*/  STL.64 [R1+0x38f0], R24 ;  /* 0x0038f01801007387 */ /* 0x0001e60000100a00 */
[----:B0-----:R-:W2:Y:S01]  /*66ea0*/  LDL.LU R24, [R1+0x5d0] ;  /* 0x0005d00001187983 */ /* 0x001ea20000300800 */
[----:B------:R-:W2:Y:S02]  /*66eb0*/  LDL.LU R25, [R1+0x5d4] ;  /* 0x0005d40001197983 */ /* 0x000ea40000300800 */
[----:B------:R-:W2:Y:S02]  /*66ec0*/  LDL.LU R26, [R1+0x5d8] ;  /* 0x0005d800011a7983 */ /* 0x000ea40000300800 */
        /* <DEDUP_REMOVED lines=20> */
[----:B---3--:R-:W-:-:S05]  /*67010*/  IMAD.MOV.U32 R23, RZ, RZ, R13 ;  /* 0x000000ffff177224 */ /* 0x008fca00078e000d */
[----:B------:R0:W-:Y:S01]  /*67020*/  STL.64 [R1+0x3960], R22 ;  /* 0x0039601601007387 */ /* 0x0001e20000100a00 */
[----:B----4-:R-:W-:Y:S02]  /*67030*/  IMAD.MOV.U32 R18, RZ, RZ, R7 ;  /* 0x000000ffff127224 */ /* 0x010fe400078e0007 */
[----:B------:R-:W-:Y:S02]  /*67040*/  IMAD.MOV.U32 R19, RZ, RZ, R3 ;  /* 0x000000ffff137224 */ /* 0x000fe400078e0003 */
[----:B0-----:R-:W-:Y:S02]  /*67050*/  IMAD.MOV.U32 R22, RZ, RZ, R12 ;  /* 0x000000ffff167224 */ /* 0x001fe400078e000c */
[----:B------:R-:W-:-:S05]  /*67060*/  IMAD.MOV.U32 R23, RZ, RZ, R11 ;  /* 0x000000ffff177224 */ /* 0x000fca00078e000b */
[----:B------:R-:W-:Y:S04]  /*67070*/  STL.64 [R1+0x3978], R22 ;  /* 0x0039781601007387 */ /* 0x000fe80000100a00 */
[----:B--2---:R-:W-:Y:S01]  /*67080*/  STL.64 [R1+0x3940], R26 ;  /* 0x0039401a01007387 */ /* 0x004fe20000100a00 */
[----:B------:R0:W-:Y:S03]  /*67090*/  STL.64 [R1+0x3938], R24 ;  /* 0x0039381801007387 */ /* 0x0001e60000100a00 */
[----:B0-----:R-:W2:Y:S01]  /*670a0*/  LDL.LU R24, [R1+0x600] ;  /* 0x0006000001187983 */ /* 0x001ea20000300800 */
[----:B------:R-:W2:Y:S02]  /*670b0*/  LDL.LU R25, [R1+0x604] ;  /* 0x0006040001197983 */ /* 0x000ea40000300800 */
[----:B------:R-:W3:Y:S02]  /*670c0*/  LDL.LU R26, [R1+0x608] ;  /* 0x00060800011a7983 */ /* 0x000ee40000300800 */
[----:B------:R-:W3:Y:S01]  /*670d0*/  LDL.LU R27, [R1+0x60c] ;  /* 0x00060c00011b7983 */ /* 0x000ee20000300800 */
        /* <DEDUP_REMOVED lines=24> */
[----:B------:R-:W-:Y:S01]  /*67260*/  IMAD.MOV.U32 R19, RZ, RZ, R9 ;  /* 0x000000ffff137224 */ /* 0x000fe200078e0009 */
[----:B--2---:R-:W-:Y:S01]  /*67270*/  STL.64 [R1+0x3a00], R14 ;  /* 0x003a000e01007387 */ /* 0x004fe20000100a00 */
[----:B------:R0:W-:Y:S03]  /*67280*/  STL.64 [R1+0x39f8], R12 ;  /* 0x0039f80c01007387 */ /* 0x0001e60000100a00 */
[----:B0-----:R-:W4:Y:S01]  /*67290*/  LDL.LU R12, [R1+0x690] ;  /* 0x00069000010c7983 */ /* 0x001f220000300800 */
[----:B------:R-:W4:Y:S02]  /*672a0*/  LDL.LU R13, [R1+0x694] ;  /* 0x00069400010d7983 */ /* 0x000f240000300800 */
[----:B------:R-:W4:Y:S02]  /*672b0*/  LDL.LU R14, [R1+0x698] ;  /* 0x00069800010e7983 */ /* 0x000f240000300800 */
[----:B------:R-:W4:Y:S01]  /*672c0*/  LDL.LU R15, [R1+0x69c] ;  /* 0x00069c00010f7983 */ /* 0x000f220000300800 */
[----:B------:R-:W2:Y:S01]  /*672d0*/  LDL.LU R8, [R1+0x650] ;  /* 0x0006500001087983 */ /* 0x000ea20000300800 */
[----:B------:R-:W2:Y:S02]  /*672e0*/  LDL.LU R9, [R1+0x654] ;  /* 0x0006540001097983 */ /* 0x000ea40000300800 */
[----:B------:R-:W2:Y:S02]  /*672f0*/  LDL.LU R10, [R1+0x658] ;  /* 0x00065800010a7983 */ /* 0x000ea40000300800 */
[----:B------:R-:W2:Y:S01]  /*67300*/  LDL.LU R11, [R1+0x65c] ;  /* 0x00065c00010b7983 */ /* 0x000ea20000300800 */
[----:B------:R0:W-:Y:S01]  /*67310*/  STL.64 [R1+0x3990], R22 ;  /* 0x0039901601007387 */ /* 0x0001e20000100a00 */
        /* <DEDUP_REMOVED lines=10> */
[----:B------:R-:W-:Y:S01]  /*673c0*/  IMAD.MOV.U32 R18, RZ, RZ, R17 ;  /* 0x000000ffff127224 */ /* 0x000fe200078e0011 */
        /* <DEDUP_REMOVED lines=31> */
[----:B0-----:R-:W3:Y:S01]  /*675c0*/  LDL.LU.64 R18, [R1+0x39c0] ;  /* 0x0039c00001127983 */ /* 0x001ee20000300a00 */
[----:B------:R-:W4:Y:S01]  /*675d0*/  LDL.LU R16, [R1+0x39b8] ;  /* 0x0039b80001107983 */ /* 0x000f220000300800 */
[C---:B---3--:R-:W-:Y:S11]  /*675e0*/  HMMA.16816.F32 R12, R4.reuse, R18, R12 ;  /* 0x00000012040c723c */ /* 0x048ff6000000180c */
[----:B------:R-:W-:Y:S11]  /*675f0*/  @!UPT UIADD3 URZ, URZ, URZ, URZ ;  /* 0x0000003f3f3ff290 */ /* 0x000ff6000fffe03f */
[----:B------:R-:W-:Y:S01]  /*67600*/  @!UPT UIADD3 URZ, URZ, URZ, URZ ;  /* 0x0000003f3f3ff290 */ /* 0x000fe2000fffe03f */
[----:B------:R-:W-:Y:S01]  /*67610*/  STL.64 [R1+0x670], R12 ;  /* 0x0006700c01007387 */ /* 0x000fe20000100a00 */
[----:B------:R0:W-:Y:S03]  /*67620*/  STL.64 [R1+0x678], R14 ;  /* 0x0006780e01007387 */ /* 0x0001e60000100a00 */
[----:B0-----:R-:W3:Y:S01]  /*67630*/  LDL.LU.64 R14, [R1+0x39b0] ;  /* 0x0039b000010e7983 */ /* 0x001ee20000300a00 */
[----:B------:R-:W2:Y:S02]  /*67640*/  LDL.LU.64 R12, [R1+0x39a8] ;  /* 0x0039a800010c7983 */ /* 0x000ea40000300a00 */
[----:B------:R-:W-:Y:S02]  /*67650*/  STL.64 [R1+0x38a0], R18 ;  /* 0x0038a01201007387 */ /* 0x000fe40000100a00 */
[----:B----4-:R0:W-:Y:S02]  /*67660*/  STL [R1+0x3898], R16 ;  /* 0x0038981001007387 */ /* 0x0101e40000100800 */
        /* <DEDUP_REMOVED lines=10> */
[----:B------:R-:W4:Y:S02]  /*67710*/  LDL.LU R8, [R1+0x3998] ;  /* 0x0039980001087983 */ /* 0x000f240000300800 */
[----:B------:R-:W-:Y:S02]  /*67720*/  STL.64 [R1+0x3890], R14 ;  /* 0x0038900e01007387 */ /* 0x000fe40000100a00 */
[----:B--2---:R-:W-:Y:S01]  /*67730*/  STL.64 [R1+0x3888], R12 ;  /* 0x0038880c01007387 */ /* 0x004fe20000100a00 */
[C---:B---3--:R-:W-:Y:S11]  /*67740*/  HMMA.16816.F32 R20, R4.reuse, R10, R20 ;  /* 0x0000000a0414723c */ /* 0x048ff60000001814 */
[----:B------:R-:W-:Y:S11]  /*67750*/  @!UPT UIADD3 URZ, URZ, URZ, URZ ;  /* 0x0000003f3f3ff290 */ /* 0x000ff6000fffe03f */
[----:B------:R-:W-:Y:S01]  /*67760*/  @!UPT UIADD3 URZ, URZ, URZ, URZ ;  /* 0x0000003f3f3ff290 */ /* 0x000fe2000fffe03f */
[----:B------:R-:W-:Y:S01]  /*67770*/  STL.64 [R1+0x430], R20 ;  /* 0x0004301401007387 */ /* 0x000fe20000100a00 */
[----:B------:R0:W-:Y:S03]  /*67780*/  STL.64 [R1+0x438], R22 ;  /* 0x0004381601007387 */ /* 0x0001e60000100a00 */
[----:B0-----:R-:W2:Y:S01]  /*67790*/  LDL.LU.64 R22, [R1+0x3990] ;  /* 0x0039900001167983 */ /* 0x001ea20000300a00 */
[----:B------:R-:W-:Y:S02]  /*677a0*/  STL.64 [R1+0x3880], R10 ;  /* 0x0038800a01007387 */ /* 0x000fe40000100a00 */
[----:B----4-:R0:W-:Y:S02]  /*677b0*/  STL [R1+0x3878], R8 ;  /* 0x0038780801007387 */ /* 0x0101e40000100800 */
        /* <DEDUP_REMOVED lines=53> */
[----:B------:R-:W-:Y:S02]  /*67b10*/  IMAD.MOV.U32 R14, RZ, RZ, R2 ;  /* 0x000000ffff0e7224 */ /* 0x000fe400078e0002 */
[----:B------:R-:W-:Y:S01]  /*67b20*/  IMAD.MOV.U32 R15, RZ, RZ, R0 ;  /* 0x000000ffff0f7224 */ /* 0x000fe200078e0000 */
[C---:B--2---:R-:W-:Y:S01]  /*67b30*/  HMMA.16816.F32 R20, R4.reuse, R22, R24 ;  /* 0x000000160414723c */ /* 0x044fe20000001818 */
[----:B------:R-:W2:Y:S07]  /*67b40*/  LDL.LU.64 R26, [R1+0x38e0] ;  /* 0x0038e000011a7983 */ /* 0x000eae0000300a00 */
[C---:B---3--:R-:W-:Y:S11]  /*67b50*/  HMMA.16816.F32 R8, R4.reuse, R14, R8 ;  /* 0x0000000e0408723c */ /* 0x048ff60000001808 */
[----:B------:R-:W-:Y:S04]  /*67b60*/  @!UPT UIADD3 URZ, URZ, URZ, URZ ;  /* 0x0000003f3f3ff290 */ /* 0x000fe8000fffe03f */
[----:B------:R-:W-:Y:S01]  /*67b70*/  STL.64 [R1+0xa50], R20 ;  /* 0x000a501401007387 */ /* 0x000fe20000100a00 */
[----:B------:R0:W-:Y:S03]  /*67b80*/  STL.64 [R1+0xa58], R22 ;  /* 0x000a581601007387 */ /* 0x0001e60000100a00 */
[----:B0-----:R-:W3:Y:S01]  /*67b90*/  LDL.LU.64 R22, [R1+0x38d8] ;  /* 0x0038d80001167983 */ /* 0x001ee20000300a00 */
[----:B------:R-:W3:Y:S01]  /*67ba0*/  LDL.LU.64 R20, [R1+0x38d0] ;  /* 0x0038d00001147983 */ /* 0x000ee20000300a00 */
[----:B--2---:R-:W-:Y:S02]  /*67bb0*/  HMMA.16816.F32 R4, R4, R26, R16 ;  /* 0x0000001a0404723c */ /* 0x004fe40000001810 */
[----:B------:R-:W2:Y:S01]  /*67bc0*/  LDL.LU.64 R18, [R1+0x8] ;  /* 0x0000080001127983 */ /* 0x000ea20000300a00 */
[----:B------:R-:W-:Y:S02]  /*67bd0*/  STL.64 [R1+0xa40], R8 ;  /* 0x000a400801007387 */ /* 0x000fe40000100a00 */
[----:B------:R-:W-:Y:S01]  /*67be0*/  STL.64 [R1+0xa48], R10 ;  /* 0x000a480a01007387 */ /* 0x000fe20000100a00 */
[----:B--2---:R-:W-:Y:S11]  /*67bf0*/  STL.64 [R1+0x38b8], R18 ;  /* 0x0038b81201007387 */ /* 0x004ff60000100a00 */
[----:B------:R-:W-:Y:S06]  /*67c00*/  @!UPT UIADD3 URZ, URZ, URZ, URZ ;  /* 0x0000003f3f3ff290 */ /* 0x000fec000fffe03f */
[----:B------:R0:W-:Y:S02]  /*67c10*/  STL.64 [R1+0x390], R4 ;  /* 0x0003900401007387 */ /* 0x0001e40000100a00 */
[----:B------:R1:W-:Y:S01]  /*67c20*/  STL.64 [R1+0x398], R6 ;  /* 0x0003980601007387 */ /* 0x0003e20000100a00 */
[----:B0-----:R-:W2:Y:S01]  /*67c30*/  LDL.LU R4, [R1+0x2a0] ;  /* 0x0002a00001047983 */ /* 0x001ea20000300800 */
[----:B------:R-:W2:Y:S02]  /*67c40*/  LDL.LU R5, [R1+0x2a4] ;  /* 0x0002a40001057983 */ /* 0x000ea40000300800 */
[----:B-1----:R-:W4:Y:S02]  /*67c50*/  LDL.LU R6, [R1+0x2a8] ;  /* 0x0002a80001067983 */ /* 0x002f240000300800 */
[----:B------:R-:W-:Y:S02]  /*67c60*/  IMAD.MOV.U32 R7, RZ, RZ, R3 ;  /* 0x000000ffff077224 */ /* 0x000fe400078e0003 */
[----:B------:R-:W2:Y:S01]  /*67c70*/  LDL.LU R3, [R1+0x38cc] ;  /* 0x0038cc0001037983 */ /* 0x000ea20000300800 */
[----:B------:R-:W2:Y:S03]  /*67c80*/  LDL.LU.64 R18, [R1+0x18] ;  /* 0x0000180001127983 */ /* 0x000ea60000300a00 */
[----:B--2---:R0:W-:Y:S04]  /*67c90*/  STL.64 [R1+0x38c0], R18 ;  /* 0x0038c01201007387 */ /* 0x0041e80000100a00 */
        /* <DEDUP_REMOVED lines=26> */
[----:B------:R-:W-:-:S02]  /*67e40*/  IMAD.MOV.U32 R7, RZ, RZ, R3 ;  /* 0x000000ffff077224 */ /* 0x000fc400078e0003 */
[----:B------:R-:W4:Y:S01]  /*67e50*/  LDL.LU R3, [R1+0x38c8] ;  /* 0x0038c80001037983 */ /* 0x000f220000300800 */
[----:B------:R0:W-:Y:S02]  /*67e60*/  STL.64 [R1+0x37e8], R26 ;  /* 0x0037e81a01007387 */ /* 0x0001e40000100a00 */
[----:B------:R-:W3:Y:S02]  /*67e70*/  LDL.LU R24, [R1+0x310] ;  /* 0x0003100001187983 */ /* 0x000ee40000300800 */
[----:B------:R-:W3:Y:S01]  /*67e80*/  LDL.LU R25, [R1+0x314] ;  /* 0x0003140001197983 */ /* 0x000ee20000300800 */
[----:B0-----:R-:W3:Y:S01]  /*67e90*/  LDL.LU R26, [R1+0x318] ;  /* 0x00031800011a7983 */ /* 0x001ee20000300800 */
[----:B------:R-:W3:Y:S02]  /*67ea0*/  LDL.LU R27, [R1+0x31c] ;  /* 0x00031c00011b7983 */ /* 0x000ee40000300800 */
[----:B------:R-:W-:Y:S01]  /*67eb0*/  IMAD.MOV.U32 R0, RZ, RZ, R19 ;  /* 0x000000ffff007224 */ /* 0x000fe200078e0013 */
[----:B---3--:R-:W-:Y:S11]  /*67ec0*/  HMMA.16816.F32 R24, R20, R18, R24 ;  /* 0x000000121418723c */ /* 0x008ff60000001818 */
[----:B------:R-:W-:Y:S11]  /*67ed0*/  @!UPT UIADD3 URZ, URZ, URZ, URZ ;  /* 0x0000003f3f3ff290 */ /* 0x000ff6000fffe03f */
[----:B------:R-:W-:Y:S01]  /*67ee0*/  @!UPT UIADD3 URZ, URZ, URZ, URZ ;  /* 0x0000003f3f3ff290 */ /* 0x000fe2000fffe03f */
[----:B------:R0:W-:Y:S01]  /*67ef0*/  STL.64 [R1+0x360], R24 ;  /* 0x0003601801007387 */ /* 0x0001e20000100a00 */
[----:B------:R-:W-:Y:S02]  /*67f00*/  STL.64 [R1+0x368], R26 ;  /* 0x0003681a01007387 */ /* 0x000fe40000100a00 */
[----:B0-----:R-:W-:Y:S02]  /*67f10*/  IMAD.MOV.U32 R24, RZ, RZ, R18 ;  /* 0x000000ffff187224 */ /* 0x001fe400078e0012 */
[----:B------:R-:W3:Y:S03]  /*67f20*/  LDL.LU.64 R18, [R1+0x38c0] ;  /* 0x0038c00001127983 */ /* 0x000ee60000300a00 */
[----:B------:R0:W-:Y:S02]  /*67f30*/  STL [R1+0x3830], R24 ;  /* 0x0038301801007387 */ /* 0x0001e40000100800 */
[----:B0-----:R-:W3:Y:S01]  /*67f40*/  LDL.LU R24, [R1+0x300] ;  /* 0x0003000001187983 */ /* 0x001ee20000300800 */
[----:B------:R-:W3:Y:S02]  /*67f50*/  LDL.LU R25, [R1+0x304] ;  /* 0x0003040001197983 */ /* 0x000ee40000300800 */
[----:B------:R-:W3:Y:S02]  /*67f60*/  LDL.LU R26, [R1+0x308] ;  /* 0x00030800011a7983 */ /* 0x000ee40000300800 */
[----:B----4-:R-:W-:-:S07]  /*67f70*/  IMAD.MOV.U32 R27, RZ, RZ, R3 ;  /* 0x000000ffff1b7224 */ /* 0x010fce00078e0003 */
[C---:B---3--:R-:W-:Y:S11]  /*67f80*/  HMMA.16816.F32 R24, R20.reuse, R18, R24 ;  /* 0x000000121418723c */ /* 0x048ff60000001818 */
[----:B------:R-:W-:Y:S11]  /*67f90*/  @!UPT UIADD3 URZ, URZ, URZ, URZ ;  /* 0x0000003f3f3ff290 */ /* 0x000ff6000fffe03f */
[----:B------:R-:W-:Y:S01]  /*67fa0*/  @!UPT UIADD3 URZ, URZ, URZ, URZ ;  /* 0x0000003f3f3ff290 */ /* 0x000fe2000fffe03f */
[----:B------:R0:W-:Y:S01]  /*67fb0*/  STL.64 [R1+0x350], R24 ;  /* 0x0003501801007387 */ /* 0x0001e20000100a00 */
[----:B------:R1:W-:Y:S02]  /*67fc0*/  STL.64 [R1+0x358], R26 ;  /* 0x0003581a01007387 */ /* 0x0003e40000100a00 */
[----:B0-----:R-:W-:Y:S02]  /*67fd0*/  IMAD.MOV.U32 R25, RZ, RZ, R19 ;  /* 0x000000ffff197224 */ /* 0x001fe400078e0013 */
[----:B-1----:R-:W-:Y:S02]  /*67fe0*/  IMAD.MOV.U32 R26, RZ, RZ, R18 ;  /* 0x000000ffff1a7224 */ /* 0x002fe400078e0012 */
        /* <DEDUP_REMOVED lines=9> */
[----:B------:R-:W4:Y:S02]  /*68080*/  LDL.LU.64 R18, [R1+0x38a0] ;  /* 0x0038a00001127983 */ /* 0x000f240000300a00 */
[----:B------:R-:W2:Y:S01]  /*68090*/  LDL.LU R16, [R1+0x3898] ;  /* 0x0038980001107983 */ /* 0x000ea20000300800 */
[----:B------:R0:W-:Y:S01]  /*680a0*/  STL.64 [R1+0x3840], R26 ;  /* 0x0038401a01007387 */ /* 0x0001e20000100a00 */
[----:B------:R-:W-:Y:S03]  /*680b0*/  STL.64 [R1+0x3838], R24 ;  /* 0x0038381801007387 */ /* 0x000fe60000100a00 */
[----:B0-----:R-:W2:Y:S04]  /*680c0*/  LDL.LU.64 R26, [R1+0x1d8] ;  /* 0x0001d800011a7983 */ /* 0x001ea80000300a00 */
[----:B--2---:R0:W-:Y:S04]  /*680d0*/  STL.64 [R1+0x3848], R26 ;  /* 0x0038481a01007387 */ /* 0x0041e80000100a00 */
[----:B0-----:R-:W2:Y:S01]  /*680e0*/  LDL.LU.64 R26, [R1+0x1e8] ;  /* 0x0001e800011a7983 */ /* 0x001ea20000300a00 */
[C---:B----4-:R-:W-:Y:S03]  /*680f0*/  HMMA.16816.F32 R12, R20.reuse, R18, R12 ;  /* 0x00000012140c723c */ /* 0x050fe6000000180c */
[----:B--2---:R0:W-:Y:S04]  /*68100*/  STL.64 [R1+0x3860], R26 ;  /* 0x0038601a01007387 */ /* 0x0041e80000100a00 */
[----:B0-----:R-:W2:Y:S11]  /*68110*/  LDL.LU.64 R26, [R1+0x38] ;  /* 0x00003800011a7983 */ /* 0x001eb60000300a00 */
[----:B------:R-:W-:Y:S05]  /*68120*/  @!UPT UIADD3 URZ, URZ, URZ, URZ ;  /* 0x0000003f3f3ff290 */ /* 0x000fea000fffe03f */
[----:B------:R-:W-:Y:S02]  /*68130*/  STL.64 [R1+0x300], R12 ;  /* 0x0003000c01007387 */ /* 0x000fe40000100a00 */
[----:B------:R0:W-:Y:S02]  /*68140*/  STL.64 [R1+0x308], R14 ;  /* 0x0003080e01007387 */ /* 0x0001e40000100a00 */
[----:B0-----:R-:W3:Y:S01]  /*68150*/  LDL.LU.64 R14, [R1+0x3890] ;  /* 0x00389000010e7983 */ /* 0x001ee20000300a00 */
[----:B------:R-:W4:Y:S01]  /*68160*/  LDL.LU.64 R12, [R1+0x3888] ;  /* 0x00388800010c7983 */ /* 0x000f220000300a00 */
[C---:B---3--:R-:W-:Y:S11]  /*68170*/  HMMA.16816.F32 R8, R20.reuse, R14, R8 ;  /* 0x0000000e1408723c */ /* 0x048ff60000001808 */
[----:B------:R-:W-:Y:S11]  /*68180*/  @!UPT UIADD3 URZ, URZ, URZ, URZ ;  /* 0x0000003f3f3ff290 */ /* 0x000ff6000fffe03f */
[----:B------:R-:W-:Y:S01]  /*68190*/  @!UPT UIADD3 URZ, URZ, URZ, URZ ;  /* 0x0000003f3f3ff290 */ /* 0x000fe2000fffe03f */
[----:B------:R-:W-:Y:S01]  /*681a0*/  STL.64 [R1+0x2f0], R8 ;  /* 0x0002f00801007387 */ /* 0x000fe20000100a00 */
[----:B------:R0:W-:Y:S03]  /*681b0*/  STL.64 [R1+0x2f8], R10 ;  /* 0x0002f80a01007387 */ /* 0x0001e60000100a00 */
[----:B0-----:R-:W3:Y:S01]  /*681c0*/  LDL.LU.64 R10, [R1+0x3880] ;  /* 0x00388000010a7983 */ /* 0x001ee20000300a00 */
[----:B------:R-:W2:Y:S02]  /*681d0*/  LDL.LU R8, [R1+0x3878] ;  /* 0x0038780001087983 */ /* 0x000ea40000300800 */
[----:B------:R0:W-:Y:S02]  /*681e0*/  STL.64 [R1+0x3778], R14 ;  /* 0x0037780e01007387 */ /* 0x0001e40000100a00 */
[----:B----4-:R-:W-:Y:S01]  /*681f0*/  STL.64 [R1+0x3770], R12 ;  /* 0x0037700c01007387 */ /* 0x010fe20000100a00 */
[----:B0-----:R-:W4:Y:S01]  /*68200*/  LDL.LU.64 R14, [R1+0x1c8] ;  /* 0x0001c800010e7983 */ /* 0x001f220000300a00 */
[C---:B---3--:R-:W-:Y:S11]  /*68210*/  HMMA.16816.F32 R4, R20.reuse, R10, R4 ;  /* 0x0000000a1404723c */ /* 0x048ff60000001804 */
[----:B------:R-:W-:Y:S11]  /*68220*/  @!UPT UIADD3 URZ, URZ, URZ, URZ ;  /* 0x0000003f3f3ff290 */ /* 0x000ff6000fffe03f */
[----:B------:R-:W-:Y:S01]  /*68230*/  @!UPT UIADD3 URZ, URZ, URZ, URZ ;  /* 0x0000003f3f3ff290 */ /* 0x000fe2000fffe03f */
[----:B------:R-:W-:Y:S01]  /*68240*/  STL.64 [R1+0x2e0], R4 ;  /* 0x0002e00401007387 */ /* 0x000fe20000100a00 */
[----:B------:R0:W-:Y:S03]  /*68250*/  STL.64 [R1+0x2e8], R6 ;  /* 0x0002e80601007387 */ /* 0x0001e60000100a00 */
[----:B0-----:R-:W3:Y:S01]  /*68260*/  LDL.LU.64 R6, [R1+0x3870] ;  /* 0x0038700001067983 */ /* 0x001ee20000300a00 */
[----:B------:R-:W3:Y:S02]  /*68270*/  LDL.LU.64 R4, [R1+0x3868] ;  /* 0x0038680001047983 */ /* 0x000ee40000300a00 */
[----:B--2---:R-:W-:Y:S02]  /*68280*/  IMAD.MOV.U32 R2, RZ, RZ, R26 ;  /* 0x000000ffff027224 */ /* 0x004fe400078e001a */
[----:B------:R-:W-:Y:S01]  /*68290*/  IMAD.MOV.U32 R17, RZ, RZ, R27 ;  /* 0x000000ffff117224 */ /* 0x000fe200078e001b */
[C---:B---3--:R-:W-:Y:S01]  /*682a0*/  HMMA.16816.F32 R4, R20.reuse, R26, R4 ;  /* 0x0000001a1404723c */ /* 0x048fe20000001804 */
[----:B------:R-:W2:Y:S11]  /*682b0*/  LDL.LU.64 R26, [R1+0x3860] ;  /* 0x00386000011a7983 */ /* 0x000eb60000300a00 */
[----:B------:R-:W-:Y:S11]  /*682c0*/  @!UPT UIADD3 URZ, URZ, URZ, URZ ;  /* 0x0000003f3f3ff290 */ /* 0x000ff6000fffe03f */
[----:B------:R-:W-:Y:S01]  /*682d0*/  STL.64 [R1+0x2d0], R4 ;  /* 0x0002d00401007387 */ /* 0x000fe20000100a00 */
[----:B------:R0:W-:Y:S02]  /*682e0*/  STL [R1+0x2d8], R6 ;  /* 0x0002d80601007387 */ /* 0x0001e40000100800 */
[----:B------:R-:W-:Y:S02]  /*682f0*/  IMAD.MOV.U32 R3, RZ, RZ, R7 ;  /* 0x000000ffff037224 */ /* 0x000fe400078e0007 */
[----:B0-----:R-:W2:Y:S01]  /*68300*/  LDL.LU.64 R6, [R1+0x3858] ;  /* 0x0038580001067983 */ /* 0x001ea20000300a00 */
[----:B------:R-:W2:Y:S02]  /*68310*/  LDL.LU.64 R4, [R1+0x3850] ;  /* 0x0038500001047983 */ /* 0x000ea40000300a00 */
[----:B------:R-:W-:Y:S02]  /*68320*/  STL.64 [R1+0x3788], R18 ;  /* 0x0037881201007387 */ /* 0x000fe40000100a00 */
[----:B------:R0:W-:Y:S02]  /*68330*/  STL.64 [R1+0x3780], R16 ;  /* 0x0037801001007387 */ /* 0x0001e40000100a00 */
[----:B0-----:R-:W4:Y:S01]  /*68340*/  LDL.LU R16, [R1+0x280] ;  /* 0x0002800001107983 */ /* 0x001f220000300800 */
[----:B------:R-:W4:Y:S02]  /*68350*/  LDL.LU R17, [R1+0x284] ;  /* 0x0002840001117983 */ /* 0x000f240000300800 */
[----:B------:R-:W4:Y:S02]  /*68360*/  LDL.LU R18, [R1+0x288] ;  /* 0x0002880001127983 */ /* 0x000f240000300800 */
[----:B------:R-:W4:Y:S01]  /*68370*/  LDL.LU R19, [R1+0x28c] ;  /* 0x00028c0001137983 */ /* 0x000f220000300800 */
[----:B------:R-:W-:Y:S01]  /*68380*/  STL [R1+0x30b8], R3 ;  /* 0x0030b80301007387 */ /* 0x000fe20000100800 */
        /* <DEDUP_REMOVED lines=8> */
[----:B------:R0:W-:Y:S02]  /*68410*/  STL [R1+0x3730], R4 ;  /* 0x0037300401007387 */ /* 0x0001e40000100800 */
[----:B------:R1:W-:Y:S01]  /*68420*/  STL [R1+0x372c], R5 ;  /* 0x00372c0501007387 */ /* 0x0003e20000100800 */
[----:B0-----:R-:W2:Y:S01]  /*68430*/  LDL.LU R4, [R1+0x290] ;  /* 0x0002900001047983 */ /* 0x001ea20000300800 */
[----:B-1----:R-:W2:Y:S02]  /*68440*/  LDL.LU R5, [R1+0x294] ;  /* 0x0002940001057983 */ /* 0x002ea40000300800 */
[----:B------:R-:W2:Y:S02]  /*68450*/  LDL.LU R6, [R1+0x298] ;  /* 0x0002980001067983 */ /* 0x000ea40000300800 */
[----:B------:R-:W2:Y:S02]  /*68460*/  LDL.LU R7, [R1+0x29c] ;  /* 0x00029c0001077983 */ /* 0x000ea40000300800 */
[C---:B--2---:R-:W-:Y:S11]  /*68470*/  HMMA.16816.F32 R4, R20.reuse, R26, R4 ;  /* 0x0000001a1404723c */ /* 0x044ff60000001804 */
[----:B------:R-:W-:Y:S11]  /*68480*/  @!UPT UIADD3 URZ, URZ, URZ, URZ ;  /* 0x0000003f3f3ff290 */ /* 0x000ff6000fffe03f */
[----:B------:R-:W-:Y:S01]  /*68490*/  @!UPT UIADD3 URZ, URZ, URZ, URZ ;  /* 0x0000003f3f3ff290 */ /* 0x000fe2000fffe03f */
[----:B------:R-:W-:Y:S01]  /*684a0*/  STL.64 [R1+0x9c0], R4 ;  /* 0x0009c00401007387 */ /* 0x000fe20000100a00 */
[----:B------:R0:W-:Y:S02]  /*684b0*/  STL.64 [R1+0x9c8], R6 ;  /* 0x0009c80601007387 */ /* 0x0001e40000100a00 */
[----:B0-----:R-:W-:Y:S02]  /*684c0*/  IMAD.MOV.U32 R6, RZ, RZ, R27 ;  /* 0x000000ffff067224 */ /* 0x001fe400078e001b */
[----:B------:R-:W-:Y:S02]  /*684d0*/  IMAD.MOV.U32 R7, RZ, RZ, R26 ;  /* 0x000000ffff077224 */ /* 0x000fe400078e001a */
[----:B------:R-:W2:Y:S01]  /*684e0*/  LDL.LU.64 R26, [R1+0x3840] ;  /* 0x00384000011a7983 */ /* 0x000ea20000300a00 */
[----:B------:R-:W3:Y:S02]  /*684f0*/  LDL.LU.64 R24, [R1+0x3838] ;  /* 0x0038380001187983 */ /* 0x000ee40000300a00 */
[----:B------:R-:W-:Y:S02]  /*68500*/  STL [R1+0x3738], R6 ;  /* 0x0037380601007387 */ /* 0x000fe40000100800 */
[----:B------:R4:W-:Y:S02]  /*68510*/  STL [R1+0x3734], R7 ;  /* 0x0037340701007387 */ /* 0x0009e40000100800 */
[----:B----4-:R-:W-:Y:S11]  /*68520*/  HMMA.16816.F32 R4, R20, R14, R16 ;  /* 0x0000000e1404723c */ /* 0x010ff60000001810 */
[----:B------:R-:W-:Y:S11]  /*68530*/  @!UPT UIADD3 URZ, URZ, URZ, URZ ;  /* 0x0000003f3f3ff290 */ /* 0x000ff6000fffe03f */
[----:B------:R-:W-:Y:S01]  /*68540*/  @!UPT UIADD3 URZ, URZ, URZ, URZ ;  /* 0x0000003f3f3ff290 */ /* 0x000fe2000fffe03f */
[----:B------:R-:W-:Y:S01]  /*68550*/  STL.64 [R1+0x9b0], R4 ;  /* 0x0009b00401007387 */ /* 0x000fe20000100a00 */
[----:B------:R-:W-:Y:S02]  /*68560*/  STL.64 [R1+0x9b8], R6 ;  /* 0x0009b80601007387 */ /* 0x000fe40000100a00 */
[----:B------:R-:W4:Y:S02]  /*68570*/  LDL R9, [R1+0x97c] ;  /* 0x00097c0001097983 */ /* 0x000f240000100800 */
[----:B------:R-:W-:Y:S01]  /*68580*/  STL.64 [R1+0x3760], R10 ;  /* 0x0037600a01007387 */ /* 0x000fe20000100a00 */
[----:B----4-:R0:W-:Y:S04]  /*68590*/  STL.64 [R1+0x3758], R8 ;  /* 0x0037580801007387 */ /* 0x0101e80000100a00 */
[----:B0-----:R-:W4:Y:S01]  /*685a0*/  LDL.LU R8, [R1+0x50] ;  /* 0x0000500001087983 */ /* 0x001f220000300800 */
[----:B------:R-:W4:Y:S02]  /*685b0*/  LDL.LU R9, [R1+0x54] ;  /* 0x0000540001097983 */ /* 0x000f240000300800 */
[----:B------:R-:W2:Y:S02]  /*685c0*/  LDL.LU R10, [R1+0x58] ;  /* 0x00005800010a7983 */ /* 0x000ea40000300800 */
[----:B------:R-:W2:Y:S02]  /*685d0*/  LDL.LU R11, [R1+0x5c] ;  /* 0x00005c00010b7983 */ /* 0x000ea40000300800 */
[----:B------:R-:W-:-:S02]  /*685e0*/  IMAD.MOV.U32 R28, RZ, RZ, R14 ;  /* 0x000000ffff1c7224 */ /* 0x000fc400078e000e */
[----:B------:R-:W-:Y:S01]  /*685f0*/  IMAD.MOV.U32 R29, RZ, RZ, R15 ;  /* 0x000000ffff1d7224 */ /* 0x000fe200078e000f */
[----:B--2---:R-:W-:Y:S01]  /*68600*/  STL.64 [R1+0x3798], R10 ;  /* 0x0037980a01007387 */ /* 0x004fe20000100a00 */
[----:B----4-:R-:W-:Y:S02]  /*68610*/  STL.64 [R1+0x3790], R8 ;  /* 0x0037900801007387 */ /* 0x010fe40000100a00 */
[----:B------:R-:W2:Y:S02]  /*68620*/  LDL.LU R12, [R1+0x60] ;  /* 0x00006000010c7983 */ /* 0x000ea40000300800 */
[----:B------:R-:W2:Y:S01]  /*68630*/  LDL.LU R13, [R1+0x64] ;  /* 0x00006400010d7983 */ /* 0x000ea20000300800 */
[----:B------:R-:W4:Y:S01]  /*68640*/  LDL.LU R14, [R1+0x68] ;  /* 0x00006800010e7983 */ /* 0x000f220000300800 */
[----:B------:R-:W4:Y:S02]  /*68650*/  LDL.LU R15, [R1+0x6c] ;  /* 0x00006c00010f7983 */ /* 0x000f240000300800 */
[----:B---3--:R-:W-:-:S02]  /*68660*/  IMAD.MOV.U32 R18, RZ, RZ, R24 ;  /* 0x000000ffff127224 */ /* 0x008fc400078e0018 */
[----:B------:R-:W-:Y:S01]  /*68670*/  IMAD.MOV.U32 R19, RZ, RZ, R27 ;  /* 0x000000ffff137224 */ /* 0x000fe200078e001b */
[----:B----4-:R0:W-:Y:S01]  /*68680*/  STL.64 [R1+0x37a8], R14 ;  /* 0x0037a80e01007387 */ /* 0x0101e20000100a00 */
[----:B--2---:R-:W-:Y:S02]  /*68690*/  STL.64 [R1+0x37a0], R12 ;  /* 0x0037a00c01007387 */ /* 0x004fe40000100a00 */
[----:B------:R-:W2:Y:S02]  /*686a0*/  LDL.LU R24, [R1+0x3830] ;  /* 0x0038300001187983 */ /* 0x000ea40000300800 */
[----:B------:R1:W-:Y:S02]  /*686b0*/  STL.64 [R1+0x37b0], R18 ;  /* 0x0037b01201007387 */ /* 0x0003e40000100a00 */
[----:B0-----:R-:W-:Y:S02]  /*686c0*/  IMAD.MOV.U32 R14, RZ, RZ, R26 ;  /* 0x000000ffff0e7224 */ /* 0x001fe400078e001a */
[----:B------:R-:W-:-:S05]  /*686d0*/  IMAD.MOV.U32 R15, RZ, RZ, R25 ;  /* 0x000000ffff0f7224 */ /* 0x000fca00078e0019 */
[----:B------:R2:W-:Y:S01]  /*686e0*/  STL.64 [R1+0x37b8], R14 ;  /* 0x0037b80e01007387 */ /* 0x0005e20000100a00 */
[----:B------:R-:W3:Y:S02]  /*686f0*/  LDL.LU R16, [R1+0x80] ;  /* 0x0000800001107983 */ /* 0x000ee40000300800 */
[----:B------:R-:W3:Y:S02]  /*68700*/  LDL.LU R17, [R1+0x84] ;  /* 0x0000840001117983 */ /* 0x000ee40000300800 */
[----:B-1----:R-:W4:Y:S01]  /*68710*/  LDL.LU R18, [R1+0x88] ;  /* 0x0000880001127983 */ /* 0x002f220000300800 */
[----:B------:R-:W4:Y:S04]  /*68720*/  LDL.LU R19, [R1+0x8c] ;  /* 0x00008c0001137983 */ /* 0x000f280000300800 */
[----:B----4-:R-:W-:Y:S01]  /*68730*/  STL.64 [R1+0x37c8], R18 ;  /* 0x0037c81201007387 */ /* 0x010fe20000100a00 */
[----:B---3--:R-:W-:Y:S02]  /*68740*/  STL.64 [R1+0x37c0], R16 ;  /* 0x0037c01001007387 */ /* 0x008fe40000100a00 */
[----:B------:R-:W3:Y:S02]  /*68750*/  LDL.LU R4, [R1+0x270] ;  /* 0x0002700001047983 */ /* 0x000ee40000300800 */
[----:B------:R-:W3:Y:S01]  /*68760*/  LDL.LU R5, [R1+0x274] ;  /* 0x0002740001057983 */ /* 0x000ee20000300800 */
[----:B------:R-:W3:Y:S01]  /*68770*/  LDL.LU R6, [R1+0x278] ;  /* 0x0002780001067983 */ /* 0x000ee20000300800 */
[----:B------:R-:W3:Y:S02]  /*68780*/  LDL.LU R7, [R1+0x27c] ;  /* 0x00027c0001077983 */ /* 0x000ee40000300800 */
[----:B------:R-:W4:Y:S02]  /*68790*/  LDL.LU.64 R26, [R1+0x178] ;  /* 0x00017800011a7983 */ /* 0x000f240000300a00 */
[----:B--2---:R-:W-:-:S02]  /*687a0*/  IMAD.MOV.U32 R14, RZ, RZ, R24 ;  /* 0x000000ffff0e7224 */ /* 0x004fc400078e0018 */
[----:B------:R-:W-:Y:S01]  /*687b0*/  IMAD.MOV.U32 R15, RZ, RZ, R0 ;  /* 0x000000ffff0f7224 */ /* 0x000fe200078e0000 */
[----:B----4-:R0:W-:Y:S04]  /*687c0*/  STL.64 [R1+0x3800], R26 ;  /* 0x0038001a01007387 */ /* 0x0101e80000100a00 */
[----:B0-----:R-:W2:Y:S04]  /*687d0*/  LDL.LU.64 R26, [R1+0x188] ;  /* 0x00018800011a7983 */ /* 0x001ea80000300a00 */
[----:B--2---:R-:W-:Y:S01]  /*687e0*/  STL.64 [R1+0x3808], R26 ;  /* 0x0038081a01007387 */ /* 0x004fe20000100a00 */
[----:B------:R0:W-:Y:S02]  /*687f0*/  STL.64 [R1+0x37e0], R14 ;  /* 0x0037e00e01007387 */ /* 0x0001e40000100a00 */
[----:B------:R-:W2:Y:S02]  /*68800*/  LDL.LU R12, [R1+0xa0] ;  /* 0x0000a000010c7983 */ /* 0x000ea40000300800 */
[----:B------:R-:W2:Y:S01]  /*68810*/  LDL.LU R13, [R1+0xa4] ;  /* 0x0000a400010d7983 */ /* 0x000ea20000300800 */
[----:B0-----:R-:W4:Y:S01]  /*68820*/  LDL.LU R14, [R1+0xa8] ;  /* 0x0000a800010e7983 */ /* 0x001f220000300800 */
[----:B------:R-:W4:Y:S02]  /*68830*/  LDL.LU R15, [R1+0xac] ;  /* 0x0000ac00010f7983 */ /* 0x000f240000300800 */
[----:B------:R-:W2:Y:S02]  /*68840*/  LDL.LU.64 R26, [R1+0x198] ;  /* 0x00019800011a7983 */ /* 0x000ea40000300a00 */
[----:B--2---:R0:W-:Y:S04]  /*68850*/  STL.64 [R1+0x3820], R26 ;  /* 0x0038201a01007387 */ /* 0x0041e80000100a00 */
[----:B0-----:R-:W2:Y:S04]  /*68860*/  LDL.LU.64 R26, [R1+0x1a8] ;  /* 0x0001a800011a7983 */ /* 0x001ea80000300a00 */
[----:B--2---:R0:W-:Y:S04]  /*68870*/  STL.64 [R1+0x3828], R26 ;  /* 0x0038281a01007387 */ /* 0x0041e80000100a00 */
[----:B0-----:R-:W3:Y:S01]  /*68880*/  LDL.LU.64 R26, [R1+0x1b8] ;  /* 0x0001b800011a7983 */ /* 0x001ee20000300a00 */
[----:B----4-:R-:W-:Y:S02]  /*68890*/  STL.64 [R1+0x37f8], R14 ;  /* 0x0037f80e01007387 */ /* 0x010fe40000100a00 */
[----:B------:R0:W-:Y:S02]  /*688a0*/  STL.64 [R1+0x37f0], R12 ;  /* 0x0037f00c01007387 */ /* 0x0001e40000100a00 */
        /* <DEDUP_REMOVED lines=20> */
[----:B------:R-:W-:Y:S02]  /*689f0*/  STL [R1+0x373c], R28 ;  /* 0x00373c1c01007387 */ /* 0x000fe40000100800 */
[----:B------:R0:W-:Y:S02]  /*68a00*/  STL.64 [R1+0x9a0], R4 ;  /* 0x0009a00401007387 */ /* 0x0001e40000100a00 */
[----:B------:R-:W-:Y:S02]  /*68a10*/  STL.64 [R1+0x9a8], R6 ;  /* 0x0009a80601007387 */ /* 0x000fe40000100a00 */
[----:B0-----:R-:W-:-:S02]  /*68a20*/  IMAD.MOV.U32 R5, RZ, RZ, R27 ;  /* 0x000000ffff057224 */ /* 0x001fc400078e001b */
[----:B------:R-:W-:Y:S02]  /*68a30*/  IMAD.MOV.U32 R4, RZ, RZ, R26 ;  /* 0x000000ffff047224 */ /* 0x000fe400078e001a */
[----:B------:R-:W2:Y:S01]  /*68a40*/  LDL.LU.64 R26, [R1+0x3828] ;  /* 0x00382800011a7983 */ /* 0x000ea20000300a00 */
[----:B------:R-:W-:Y:S02]  /*68a50*/  STL [R1+0x3748], R5 ;  /* 0x0037480501007387 */ /* 0x000fe40000100800 */
[----:B------:R0:W-:Y:S02]  /*68a60*/  STL [R1+0x3744], R4 ;  /* 0x0037440401007387 */ /* 0x0001e40000100800 */
        /* <DEDUP_REMOVED lines=11> */
[----:B------:R-:W2:Y:S03]  /*68b20*/  LDL.LU.64 R26, [R1+0x3820] ;  /* 0x00382000011a7983 */ /* 0x000ea60000300a00 */
[----:B------:R-:W-:Y:S02]  /*68b30*/  STL [R1+0x3750], R7 ;  /* 0x0037500701007387 */ /* 0x000fe40000100800 */
[----:B------:R0:W-:Y:S02]  /*68b40*/  STL [R1+0x374c], R6 ;  /* 0x00374c0601007387 */ /* 0x0001e40000100800 */
[----:B------:R-:W3:Y:S01]  /*68b50*/  LDL.LU R4, [R1+0x240] ;  /* 0x0002400001047983 */ /* 0x000ee20000300800 */
[----:B------:R-:W3:Y:S04]  /*68b60*/  LDL.LU R5, [R1+0x244] ;  /* 0x0002440001057983 */ /* 0x000ee80000300800 */
[----:B0-----:R-:W3:Y:S01]  /*68b70*/  LDL.LU R6, [R1+0x248] ;  /* 0x0002480001067983 */ /* 0x001ee20000300800 */
        /* <DEDUP_REMOVED lines=28> */
[----:B------:R-:W2:Y:S01]  /*68d40*/  LDL.LU.64 R14, [R1+0x37e0] ;  /* 0x0037e000010e7983 */ /* 0x000ea20000300a00 */
[----:B------:R-:W-:-:S02]  /*68d50*/  IMAD.MOV.U32 R0, RZ, RZ, R26 ;  /* 0x000000ffff007224 */ /* 0x000fc400078e001a */
[----:B------:R-:W-:Y:S11]  /*68d60*/  IMAD.MOV.U32 R3, RZ, RZ, R27 ;  /* 0x000000ffff037224 */ /* 0x000ff600078e001b */
[----:B------:R-:W-:Y:S08]  /*68d70*/  @!UPT UIADD3 URZ, URZ, URZ, URZ ;  /* 0x0000003f3f3ff290 */ /* 0x000ff0000fffe03f */
[----:B------:R0:W-:Y:S01]  /*68d80*/  STL.64 [R1+0x940], R20 ;  /* 0x0009401401007387 */ /* 0x0001e20000100a00 */
[----:B------:R1:W-:Y:S02]  /*68d90*/  STL.64 [R1+0x948], R22 ;  /* 0x0009481601007387 */ /* 0x0003e40000100a00 */
[----:B------:R-:W2:Y:S02]  /*68da0*/  LDL.LU.64 R26, [R1+0x37d8] ;  /* 0x0037d800011a7983 */ /* 0x000ea40000300a00 */
[----:B------:R-:W2:Y:S01]  /*68db0*/  LDL.LU.64 R24, [R1+0x37d0] ;  /* 0x0037d00001187983 */ /* 0x000ea20000300a00 */
[----:B0-----:R-:W3:Y:S01]  /*68dc0*/  LDL.LU R20, [R1+0x40] ;  /* 0x0000400001147983 */ /* 0x001ee20000300800 */
[----:B------:R-:W3:Y:S02]  /*68dd0*/  LDL.LU R21, [R1+0x44] ;  /* 0x0000440001157983 */ /* 0x000ee40000300800 */
[----:B-1----:R-:W3:Y:S02]  /*68de0*/  LDL.LU R22, [R1+0x48] ;  /* 0x0000480001167983 */ /* 0x002ee40000300800 */
        /* <DEDUP_REMOVED lines=9> */
[----:B------:R-:W4:Y:S11]  /*68e80*/  LDL.LU.64 R18, [R1+0x37b0] ;  /* 0x0037b00001127983 */ /* 0x000f360000300a00 */
[----:B------:R-:W-:Y:S10]  /*68e90*/  @!UPT UIADD3 URZ, URZ, URZ, URZ ;  /* 0x0000003f3f3ff290 */ /* 0x000ff4000fffe03f */
[----:B------:R-:W-:Y:S01]  /*68ea0*/  STL.64 [R1+0x920], R12 ;  /* 0x0009200c01007387 */ /* 0x000fe20000100a00 */
[----:B------:R0:W-:Y:S03]  /*68eb0*/  STL.64 [R1+0x928], R14 ;  /* 0x0009280e01007387 */ /* 0x0001e60000100a00 */
[----:B0-----:R-:W2:Y:S01]  /*68ec0*/  LDL.LU.64 R14, [R1+0x37a8] ;  /* 0x0037a800010e7983 */ /* 0x001ea20000300a00 */
[----:B------:R-:W2:Y:S01]  /*68ed0*/  LDL.LU.64 R12, [R1+0x37a0] ;  /* 0x0037a000010c7983 */ /* 0x000ea20000300a00 */
[C---:B----4-:R-:W-:Y:S02]  /*68ee0*/  HMMA.16816.F32 R16, R24.reuse, R18, R8 ;  /* 0x000000121810723c */ /* 0x050fe40000001808 */
[----:B------:R-:W4:Y:S01]  /*68ef0*/  LDL.LU.64 R10, [R1+0x3798] ;  /* 0x00379800010a7983 */ /* 0x000f220000300a00 */
[----:B------:R-:W4:Y:S11]  /*68f00*/  LDL.LU.64 R8, [R1+0x3790] ;  /* 0x0037900001087983 */ /* 0x000f360000300a00 */
[----:B------:R-:W-:Y:S09]  /*68f10*/  @!UPT UIADD3 URZ, URZ, URZ, URZ ;  /* 0x0000003f3f3ff290 */ /* 0x000ff2000fffe03f */
[----:B------:R-:W-:Y:S01]  /*68f20*/  STL.64 [R1+0x910], R16 ;  /* 0x0009101001007387 */ /* 0x000fe20000100a00 */
[----:B------:R0:W-:Y:S03]  /*68f30*/  STL.64 [R1+0x918], R18 ;  /* 0x0009181201007387 */ /* 0x0001e60000100a00 */
[----:B0-----:R-:W2:Y:S01]  /*68f40*/  LDL.LU.64 R18, [R1+0x3788] ;  /* 0x0037880001127983 */ /* 0x001ea20000300a00 */
[----:B------:R-:W3:Y:S01]  /*68f50*/  LDL.LU.64 R16, [R1+0x3780] ;  /* 0x0037800001107983 */ /* 0x000ee20000300a00 */
[C---:B--2---:R-:W-:Y:S11]  /*68f60*/  HMMA.16816.F32 R12, R24.reuse, R18, R12 ;  /* 0x00000012180c723c */ /* 0x044ff6000000180c */
[----:B------:R-:W-:Y:S11]  /*68f70*/  @!UPT UIADD3 URZ, URZ, URZ, URZ ;  /* 0x0000003f3f3ff290 */ /* 0x000ff6000fffe03f */
[----:B------:R-:W-:Y:S01]  /*68f80*/  @!UPT UIADD3 URZ, URZ, URZ, URZ ;  /* 0x0000003f3f3ff290 */ /* 0x000fe2000fffe03f */
[----:B------:R-:W-:Y:S01]  /*68f90*/  STL.64 [R1+0x900], R12 ;  /* 0x0009000c01007387 */ /* 0x000fe20000100a00 */
[----:B------:R0:W-:Y:S03]  /*68fa0*/  STL.64 [R1+0x908], R14 ;  /* 0x0009080e01007387 */ /* 0x0001e60000100a00 */
[----:B0-----:R-:W4:Y:S01]  /*68fb0*/  LDL.LU.64 R14, [R1+0x3778] ;  /* 0x00377800010e7983 */ /* 0x001f220000300a00 */
[----:B------:R-:W2:Y:S02]  /*68fc0*/  LDL.LU.64 R12, [R1+0x3770] ;  /* 0x00377000010c7983 */ /* 0x000ea40000300a00 */
[----:B------:R-:W-:Y:S02]  /*68fd0*/  IMAD.MOV.U32 R18, RZ, RZ, R2 ;  /* 0x000000ffff127224 */ /* 0x000fe400078e0002 */
[----:B------:R-:W2:Y:S01]  /*68fe0*/  LDL.LU R2, [R1+0x3768] ;  /* 0x0037680001027983 */ /* 0x000ea20000300800 */
[C---:B----4-:R-:W-:Y:S11]  /*68ff0*/  HMMA.16816.F32 R8, R24.reuse, R14, R8 ;  /* 0x0000000e1808723c */ /* 0x050ff60000001808 */
[----:B------:R-:W-:Y:S11]  /*69000*/  @!UPT UIADD3 URZ, URZ, URZ, URZ ;  /* 0x0000003f3f3ff290 */ /* 0x000ff6000fffe03f */
[----:B------:R-:W-:Y:S01]  /*69010*/  @!UPT UIADD3 URZ, URZ, URZ, URZ ;  /* 0x0000003f3f3ff290 */ /* 0x000fe2000fffe03f */
[----:B------:R-:W-:Y:S01]  /*69020*/  STL.64 [R1+0x8f0], R8 ;  /* 0x0008f00801007387 */ /* 0x000fe20000100a00 */
[----:B------:R0:W-:Y:S03]  /*69030*/  STL.64 [R1+0x8f8], R10 ;  /* 0x0008f80a01007387 */ /* 0x0001e60000100a00 */
[----:B0-----:R-:W3:Y:S01]  /*69040*/  LDL.LU.64 R10, [R1+0x3760] ;  /* 0x00376000010a7983 */ /* 0x001ee20000300a00 */
[----:B------:R-:W4:Y:S01]  /*69050*/  LDL.LU.64 R8, [R1+0x3758] ;  /* 0x0037580001087983 */ /* 0x000f220000300a00 */
[----:B---3--:R-:W-:Y:S11]  /*69060*/  HMMA.16816.F32 R20, R24, R10, R20 ;  /* 0x0000000a1814723c */ /* 0x008ff60000001814 */
[----:B------:R-:W-:Y:S11]  /*69070*/  @!UPT UIADD3 URZ, URZ, URZ, URZ ;  /* 0x0000003f3f3ff290 */ /* 0x000ff6000fffe03f */
[----:B------:R-:W-:Y:S01]  /*69080*/  @!UPT UIADD3 URZ, URZ, URZ, URZ ;  /* 0x0000003f3f3ff290 */ /* 0x000fe2000fffe03f */
[----:B------:R-:W-:Y:S01]  /*69090*/  STL.64 [R1+0xf0], R20 ;  /* 0x0000f01401007387 */ /* 0x000fe20000100a00 */
[----:B------:R-:W-:Y:S02]  /*690a0*/  STL.64 [R1+0xf8], R22 ;  /* 0x0000f81601007387 */ /* 0x000fe40000100a00 */
[----:B--2---:R-:W0:Y:S02]  /*690b0*/  LDSM.16.MT88.4 R20, [R2+0xc000] ;  /* 0x00c000000214783b */ /* 0x004e240000004200 */
[----:B0-----:R-:W-:Y:S02]  /*690c0*/  STL.64 [R1+0x3670], R22 ;  /* 0x0036701601007387 */ /* 0x001fe40000100a00 */
[----:B------:R-:W-:Y:S02]  /*690d0*/  STL.64 [R1+0x3668], R20 ;  /* 0x0036681401007387 */ /* 0x000fe40000100a00 */
[----:B----4-:R-:W0:Y:S02]  /*690e0*/  LDSM.16.M88.4 R20, [R9+0x10080] ;  /* 0x010080000914783b */ /* 0x010e240000000200 */
        /* <DEDUP_REMOVED lines=11> */
[----:B------:R-:W0:Y:S04]  /*691a0*/  LDSM.16.M88.4 R20, [R9+0x14080] ;  /* 0x014080000914783b */ /* 0x000e280000000200 */
[----:B------:R-:W-:-:S02]  /*691b0*/  IMAD.MOV.U32 R19, RZ, RZ, R17 ;  /* 0x000000ffff137224 */ /* 0x000fc400078e0011 */
[----:B------:R-:W-:Y:S02]  /*691c0*/  IMAD.MOV.U32 R14, RZ, RZ, R16 ;  /* 0x000000ffff0e7224 */ /* 0x000fe400078e0010 */
[----:B------:R-:W-:Y:S01]  /*691d0*/  IMAD.MOV.U32 R15, RZ, RZ, R8 ;  /* 0x000000ffff0f7224 */ /* 0x000fe200078e0008 */
[----:B0-----:R-:W-:Y:S01]  /*691e0*/  STL.64 [R1+0x80], R20 ;  /* 0x0000801401007387 */ /* 0x001fe20000100a00 */
[----:B------:R-:W-:Y:S02]  /*691f0*/  STL.64 [R1+0x88], R22 ;  /* 0x0000881601007387 */ /* 0x000fe40000100a00 */
[----:B------:R-:W0:Y:S02]  /*69200*/  LDSM.16.M88.4 R20, [R9+0x15080] ;  /* 0x015080000914783b */ /* 0x000e240000000200 */
[----:B0-----:R-:W-:Y:S02]  /*69210*/  STL.64 [R1+0x70], R20 ;  /* 0x0000701401007387 */ /* 0x001fe40000100a00 */
[----:B------:R0:W-:Y:S02]  /*69220*/  STL.64 [R1+0x78], R22 ;  /* 0x0000781601007387 */ /* 0x0001e40000100a00 */
[----:B0-----:R-:W-:Y:S01]  /*69230*/  HMMA.16816.F32 R20, R24, R18, R12 ;  /* 0x000000121814723c */ /* 0x001fe2000000180c */
[----:B------:R-:W0:Y:S04]  /*69240*/  LDSM.16.M88.4 R12, [R9+0x16080] ;  /* 0x01608000090c783b */ /* 0x000e280000000200 */
[----:B------:R-:W1:Y:S11]  /*69250*/  LDSM.16.M88.4 R16, [R9+0x17080] ;  /* 0x017080000910783b */ /* 0x000e760000000200 */
[----:B------:R-:W-:Y:S07]  /*69260*/  @!UPT UIADD3 URZ, URZ, URZ, URZ ;  /* 0x0000003f3f3ff290 */ /* 0x000fee000fffe03f */
[----:B------:R-:W-:Y:S01]  /*69270*/  STL.64 [R1+0xe0], R20 ;  /* 0x0000e01401007387 */ /* 0x000fe20000100a00 */
[----:B------:R-:W-:Y:S02]  /*69280*/  STL.64 [R1+0xe8], R22 ;  /* 0x0000e81601007387 */ /* 0x000fe40000100a00 */
[----:B------:R-:W2:Y:S01]  /*69290*/  LDSM.16.M88.4 R20, [R9+0x18080] ;  /* 0x018080000914783b */ /* 0x000ea20000000200 */
[----:B0-----:R-:W-:Y:S03]  /*692a0*/  STL.64 [R1+0x60], R12 ;  /* 0x0000600c01007387 */ /* 0x001fe60000100a00 */
[----:B------:R-:W-:Y:S02]  /*692b0*/  STL.64 [R1+0x68], R14 ;  /* 0x0000680e01007387 */ /* 0x000fe40000100a00 */
[----:B------:R-:W0:Y:S04]  /*692c0*/  LDSM.16.M88.4 R12, [R9+0x19080] ;  /* 0x01908000090c783b */ /* 0x000e280000000200 */
[----:B-1----:R-:W-:Y:S01]  /*692d0*/  STL.64 [R1+0x50], R16 ;  /* 0x0000501001007387 */ /* 0x002fe20000100a00 */
[----:B------:R-:W-:Y:S02]  /*692e0*/  STL.64 [R1+0x58], R18 ;  /* 0x0000581201007387 */ /* 0x000fe40000100a00 */
[----:B------:R-:W1:Y:S02]  /*692f0*/  LDSM.16.M88.4 R16, [R9+0x1a080] ;  /* 0x01a080000910783b */ /* 0x000e640000000200 */
[----:B--2---:R-:W-:Y:S02]  /*69300*/  STL.64 [R1+0x40], R20 ;  /* 0x0000401401007387 */ /* 0x004fe40000100a00 */
[----:B------:R-:W-:Y:S02]  /*69310*/  STL.64 [R1+0x48], R22 ;  /* 0x0000481601007387 */ /* 0x000fe40000100a00 */
[----:B------:R-:W2:Y:S01]  /*69320*/  LDSM.16.M88.4 R20, [R9+0x1b080] ;  /* 0x01b080000914783b */ /* 0x000ea20000000200 */
[----:B0-----:R-:W-:Y:S03]  /*69330*/  STL.64 [R1+0x30], R12 ;  /* 0x0000300c01007387 */ /* 0x001fe60000100a00 */
[----:B------:R-:W-:Y:S02]  /*69340*/  STL.64 [R1+0x38], R14 ;  /* 0x0000380e01007387 */ /* 0x000fe40000100a00 */
[----:B-1----:R-:W-:Y:S02]  /*69350*/  STL.64 [R1+0x20], R16 ;  /* 0x0000201001007387 */ /* 0x002fe40000100a00 */
[----:B------:R-:W-:Y:S02]  /*69360*/  STL.64 [R1+0x28], R18 ;  /* 0x0000281201007387 */ /* 0x000fe40000100a00 */
[----:B------:R-:W0:Y:S04]  /*69370*/  LDSM.16.M88.4 R16, [R9+0x1d080] ;  /* 0x01d080000910783b */ /* 0x000e280000000200 */
[----:B------:R-:W1:Y:S04]  /*69380*/  LDSM.16.M88.4 R12, [R9+0x1c080] ;  /* 0x01c08000090c783b */ /* 0x000e680000000200 */
[----:B--2---:R-:W-:Y:S01]  /*69390*/  STL.64 [R1+0x10], R20 ;  /* 0x0000101401007387 */ /* 0x004fe20000100a00 */
[----:B------:R-:W-:Y:S03]  /*693a0*/  STL.64 [R1+0x18], R22 ;  /* 0x0000181601007387 */ /* 0x000fe60000100a00 */
[----:B0-----:R-:W-:Y:S01]  /*693b0*/  STL [R1+0x2cdc], R18 ;  /* 0x002cdc1201007387 */ /* 0x001fe20000100800 */
[----:B-1----:R-:W-:Y:S02]  /*693c0*/  STL.64 [R1], R12 ;  /* 0x0000000c01007387 */ /* 0x002fe40000100a00 */
[----:B------:R-:W-:Y:S02]  /*693d0*/  STL.64 [R1+0x8], R14 ;  /* 0x0000080e01007387 */ /* 0x000fe40000100a00 */
[----:B------:R-:W0:Y:S04]  /*693e0*/  LDSM.16.M88.4 R12, [R9+0x1e080] ;  /* 0x01e08000090c783b */ /* 0x000e280000000200 */
[----:B------:R-:W-:Y:S01]  /*693f0*/  STL [R1+0x2cd8], R19 ;  /* 0x002cd81301007387 */ /* 0x000fe20000100800 */
[----:B------:R-:W-:Y:S03]  /*69400*/  STL.64 [R1+0x3648], R16 ;  /* 0x0036481001007387 */ /* 0x000fe60000100a00 */
[----:B------:R-:W1:Y:S04]  /*69410*/  LDSM.16.M88.4 R8, [R9+0x1f080] ;  /* 0x01f080000908783b */ /* 0x000e680000000200 */
[----:B0-----:R-:W-:Y:S01]  /*69420*/  STL [R1+0x3578], R12 ;  /* 0x0035780c01007387 */ /* 0x001fe20000100800 */
[----:B------:R-:W-:Y:S02]  /*69430*/  STL [R1+0x3574], R13 ;  /* 0x0035740d01007387 */ /* 0x000fe40000100800 */
[----:B------:R-:W-:Y:S02]  /*69440*/  STL [R1+0x2c54], R14 ;  /* 0x002c540e01007387 */ /* 0x000fe40000100800 */
[----:B------:R-:W-:Y:S01]  /*69450*/  STL [R1+0x2c50], R15 ;  /* 0x002c500f01007387 */ /* 0x000fe20000100800 */
[----:B------:R-:W2:Y:S01]  /*69460*/  LDL.LU R20, [R1+0x8b0] ;  /* 0x0008b00001147983 */ /* 0x000ea20000300800 */
[----:B------:R-:W2:Y:S02]  /*69470*/  LDL.LU R21, [R1+0x8b4] ;  /* 0x0008b40001157983 */ /* 0x000ea40000300800 */
[----:B------:R-:W3:Y:S02]  /*69480*/  LDL.LU R22, [R1+0x8b8] ;  /* 0x0008b80001167983 */ /* 0x000ee40000300800 */
[----:B------:R-:W3:Y:S02]  /*69490*/  LDL.LU R23, [R1+0x8bc] ;  /* 0x0008bc0001177983 */ /* 0x000ee40000300800 */
[----:B---3--:R0:W-:Y:S01]  /*694a0*/  STL.64 [R1+0x3680], R22 ;  /* 0x0036801601007387 */ /* 0x0081e20000100a00 */
[----:B--2---:R-:W-:Y:S02]  /*694b0*/  STL.64 [R1+0x3678], R20 ;  /* 0x0036781401007387 */ /* 0x004fe40000100a00 */
[----:B0-----:R-:W-:-:S02]  /*694c0*/  IMAD.MOV.U32 R22, RZ, RZ, R7 ;  /* 0x000000ffff167224 */ /* 0x001fc400078e0007 */
[----:B------:R-:W-:Y:S01]  /*694d0*/  IMAD.MOV.U32 R23, RZ, RZ, R6 ;  /* 0x000000ffff177224 */ /* 0x000fe200078e0006 */
[----:B------:R-:W2:Y:S01]  /*694e0*/  LDL.LU R7, [R1+0x3750] ;  /* 0x0037500001077983 */ /* 0x000ea20000300800 */
[----:B------:R-:W3:Y:S03]  /*694f0*/  LDL.LU R6, [R1+0x374c] ;  /* 0x00374c0001067983 */ /* 0x000ee60000300800 */
[----:B------:R0:W-:Y:S02]  /*69500*/  STL.64 [R1+0x3698], R22 ;  /* 0x0036981601007387 */ /* 0x0001e40000100a00 */
[----:B0-----:R-:W-:Y:S02]  /*69510*/  IMAD.MOV.U32 R22, RZ, RZ, R5 ;  /* 0x000000ffff167224 */ /* 0x001fe400078e0005 */
[----:B------:R-:W-:Y:S01]  /*69520*/  IMAD.MOV.U32 R23, RZ, RZ, R4 ;  /* 0x000000ffff177224 */ /* 0x000fe200078e0004 */
[----:B------:R-:W4:Y:S01]  /*69530*/  LDL.LU R5, [R1+0x3748] ;  /* 0x0037480001057983 */ /* 0x000f220000300800 */
[----:B------:R-:W2:Y:S03]  /*69540*/  LDL.LU R4, [R1+0x3744] ;  /* 0x0037440001047983 */ /* 0x000ea60000300800 */
[----:B------:R-:W-:Y:S01]  /*69550*/  STL.64 [R1+0x36b0], R22 ;  /* 0x0036b01601007387 */ /* 0x000fe20000100a00 */
[----:B-1----:R-:W-:Y:S02]  /*69560*/  STL [R1+0x2ce4], R10 ;  /* 0x002ce40a01007387 */ /* 0x002fe40000100800 */
[----:B------:R-:W-:Y:S02]  /*69570*/  STL [R1+0x2ce0], R11 ;  /* 0x002ce00b01007387 */ /* 0x000fe40000100800 */
[----:B------:R0:W-:Y:S02]  /*69580*/  STL.64 [R1+0x3640], R8 ;  /* 0x0036400801007387 */ /* 0x0001e40000100a00 */
[----:B0-----:R-:W3:Y:S01]  /*69590*/  LDL.64 R8, [R1+0xb0] ;  /* 0x0000b00001087983 */ /* 0x001ee20000100a00 */
[----:B------:R-:W-:-:S02]  /*695a0*/  IMAD.MOV.U32 R22, RZ, RZ, R29 ;  /* 0x000000ffff167224 */ /* 0x000fc400078e001d */
[----:B------:R-:W-:Y:S02]  /*695b0*/  IMAD.MOV.U32 R23, RZ, RZ, R28 ;  /* 0x000000ffff177224 */ /* 0x000fe400078e001c */
[----:B----4-:R-:W-:Y:S02]  /*695c0*/  IMAD.MOV.U32 R19, RZ, RZ, R5 ;  /* 0x000000ffff137224 */ /* 0x010fe400078e0005 */
[----:B--2---:R-:W-:Y:S01]  /*695d0*/  IMAD.MOV.U32 R18, RZ, RZ, R4 ;  /* 0x000000ffff127224 */ /* 0x004fe200078e0004 */
[----:B---3--:R0:W-:Y:S04]  /*695e0*/  STL.64 [R1+0x3650], R8 ;  /* 0x0036500801007387 */ /* 0x0081e80000100a00 */
[----:B0-----:R-:W2:Y:S01]  /*695f0*/  LDL.LU R8, [R1+0x8a0] ;  /* 0x0008a00001087983 */ /* 0x001ea20000300800 */
[----:B------:R-:W2:Y:S02]  /*69600*/  LDL.LU R9, [R1+0x8a4] ;  /* 0x0008a40001097983 */ /* 0x000ea40000300800 */
[----:B------:R-:W3:Y:S02]  /*69610*/  LDL.LU R10, [R1+0x8a8] ;  /* 0x0008a800010a7983 */ /* 0x000ee40000300800 */
[----:B------:R-:W3:Y:S01]  /*69620*/  LDL.LU R11, [R1+0x8ac] ;  /* 0x0008ac00010b7983 */ /* 0x000ee20000300800 */
[----:B------:R-:W4:Y:S01]  /*69630*/  LDL.LU R29, [R1+0x3740] ;  /* 0x00374000011d7983 */ /* 0x000f220000300800 */
[----:B------:R-:W2:Y:S02]  /*69640*/  LDL.LU R28, [R1+0x373c] ;  /* 0x00373c00011c7983 */ /* 0x000ea40000300800 */
[----:B------:R0:W-:Y:S02]  /*69650*/  STL.64 [R1+0x36c8], R22 ;  /* 0x0036c81601007387 */ /* 0x0001e40000100a00 */
[----:B0-----:R-:W-:-:S02]  /*69660*/  IMAD.MOV.U32 R22, RZ, RZ, R6 ;  /* 0x000000ffff167224 */ /* 0x001fc400078e0006 */
[----:B------:R-:W-:Y:S01]  /*69670*/  IMAD.MOV.U32 R23, RZ, RZ, R7 ;  /* 0x000000ffff177224 */ /* 0x000fe200078e0007 */
[----:B------:R-:W3:Y:S01]  /*69680*/  LDL.LU R6, [R1+0x3738] ;  /* 0x0037380001067983 */ /* 0x000ee20000300800 */
[----:B------:R-:W3:Y:S03]  /*69690*/  LDL.LU R7, [R1+0x3734] ;  /* 0x0037340001077983 */ /* 0x000ee60000300800 */
[----:B------:R4:W-:Y:S01]  /*696a0*/  STL.64 [R1+0x36e0], R22 ;  /* 0x0036e01601007387 */ /* 0x0009e20000100a00 */
[----:B------:R-:W3:Y:S02]  /*696b0*/  LDL.LU R4, [R1+0x3730] ;  /* 0x0037300001047983 */ /* 0x000ee40000300800 */
[----:B------:R-:W3:Y:S02]  /*696c0*/  LDL.LU R5, [R1+0x372c] ;  /* 0x00372c0001057983 */ /* 0x000ee40000300800 */
[----:B------:R0:W-:Y:S01]  /*696d0*/  STL.64 [R1+0x36e8], R18 ;  /* 0x0036e81201007387 */ /* 0x0001e20000100a00 */
[----:B------:R-:W3:Y:S01]  /*696e0*/  LDL.LU R12, [R1+0xc50] ;  /* 0x000c5000010c7983 */ /* 0x000ee20000300800 */
[----:B------:R-:W3:Y:S02]  /*696f0*/  LDL.LU R13, [R1+0xc54] ;  /* 0x000c5400010d7983 */ /* 0x000ee40000300800 */
[----:B------:R-:W3:Y:S02]  /*69700*/  LDL.LU R14, [R1+0xc58] ;  /* 0x000c5800010e7983 */ /* 0x000ee40000300800 */
[----:B------:R-:W3:Y:S02]  /*69710*/  LDL.LU R15, [R1+0xc5c] ;  /* 0x000c5c00010f7983 */ /* 0x000ee40000300800 */
[----:B----4-:R-:W-:-:S02]  /*69720*/  IMAD.MOV.U32 R23, RZ, RZ, R29 ;  /* 0x000000ffff177224 */ /* 0x010fc400078e001d */
[----:B--2---:R-:W-:Y:S01]  /*69730*/  IMAD.MOV.U32 R22, RZ, RZ, R28 ;  /* 0x000000ffff167224 */ /* 0x004fe200078e001c */
[----:B---3--:R1:W-:Y:S01]  /*69740*/  STL.64 [R1+0x36f8], R14 ;  /* 0x0036f80e01007387 */ /* 0x0083e20000100a00 */
[----:B------:R2:W-:Y:S02]  /*69750*/  STL.64 [R1+0x36f0], R12 ;  /* 0x0036f00c01007387 */ /* 0x0005e40000100a00 */
[----:B------:R-:W3:Y:S02]  /*69760*/  LDL.LU R28, [R1+0x3728] ;  /* 0x00372800011c7983 */ /* 0x000ee40000300800 */
[----:B------:R-:W4:Y:S01]  /*69770*/  LDL.LU R29, [R1+0x3724] ;  /* 0x00372400011d7983 */ /* 0x000f220000300800 */
[----:B------:R-:W-:Y:S01]  /*69780*/  STL.64 [R1+0x3700], R22 ;  /* 0x0037001601007387 */ /* 0x000fe20000100a00 */
[----:B------:R-:W2:Y:S02]  /*69790*/  LDL.LU R16, [R1+0xc60] ;  /* 0x000c600001107983 */ /* 0x000ea40000300800 */
[----:B------:R-:W2:Y:S02]  /*697a0*/  LDL.LU R17, [R1+0xc64] ;  /* 0x000c640001117983 */ /* 0x000ea40000300800 */
[----:B0-----:R-:W2:Y:S01]  /*697b0*/  LDL.LU R18, [R1+0xc68] ;  /* 0x000c680001127983 */ /* 0x001ea20000300800 */
[----:B------:R-:W2:Y:S01]  /*697c0*/  LDL.LU R19, [R1+0xc6c] ;  /* 0x000c6c0001137983 */ /* 0x000ea20000300800 */
[----:B-1----:R-:W-:-:S02]  /*697d0*/  IMAD.MOV.U32 R14, RZ, RZ, R7 ;  /* 0x000000ffff0e7224 */ /* 0x002fc400078e0007 */
[----:B------:R-:W-:Y:S01]  /*697e0*/  IMAD.MOV.U32 R15, RZ, RZ, R6 ;  /* 0x000000ffff0f7224 */ /* 0x000fe200078e0006 */
[----:B--2---:R-:W-:Y:S01]  /*697f0*/  STL.64 [R1+0x3710], R18 ;  /* 0x0037101201007387 */ /* 0x004fe20000100a00 */
[----:B------:R-:W-:Y:S03]  /*69800*/  STL.64 [R1+0x3708], R16 ;  /* 0x0037081001007387 */ /* 0x000fe60000100a00 */
[----:B------:R0:W-:Y:S02]  /*69810*/  STL.64 [R1+0x3718], R14 ;  /* 0x0037180e01007387 */ /* 0x0001e40000100a00 */
[----:B------:R-:W2:Y:S01]  /*69820*/  LDL.LU R12, [R1+0xc80] ;  /* 0x000c8000010c7983 */ /* 0x000ea20000300800 */
[----:B------:R-:W2:Y:S04]  /*69830*/  LDL.LU R13, [R1+0xc84] ;  /* 0x000c8400010d7983 */ /* 0x000ea80000300800 */
[----:B0-----:R-:W2:Y:S01]  /*69840*/  LDL.LU R14, [R1+0xc88] ;  /* 0x000c8800010e7983 */ /* 0x001ea20000300800 */
[----:B------:R-:W2:Y:S02]  /*69850*/  LDL.LU R15, [R1+0xc8c] ;  /* 0x000c8c00010f7983 */ /* 0x000ea40000300800 */
[----:B------:R-:W2:Y:S02]  /*69860*/  LDL.LU R20, [R1+0xc70] ;  /* 0x000c700001147983 */ /* 0x000ea40000300800 */
[----:B------:R-:W2:Y:S01]  /*69870*/  LDL.LU R21, [R1+0xc74] ;  /* 0x000c740001157983 */ /* 0x000ea20000300800 */
[----:B------:R-:W2:Y:S01]  /*69880*/  LDL.LU R22, [R1+0xc78] ;  /* 0x000c780001167983 */ /* 0x000ea20000300800 */
[----:B------:R-:W2:Y:S02]  /*69890*/  LDL.LU R23, [R1+0xc7c] ;  /* 0x000c7c0001177983 */ /* 0x000ea40000300800 */
        /* <DEDUP_REMOVED lines=14> */
[----:B------:R-:W0:Y:S04]  /*69980*/  LDSM.16.MT88.4 R4, [R2+0xc080] ;  /* 0x00c080000204783b */ /* 0x000e280000004200 */
[----:B--2---:R-:W-:Y:S01]  /*69990*/  STL.64 [R1+0x36c0], R10 ;  /* 0x0036c00a01007387 */ /* 0x004fe20000100a00 */
[----:B------:R1:W-:Y:S03]  /*699a0*/  STL.64 [R1+0x36b8], R8 ;  /* 0x0036b80801007387 */ /* 0x0003e60000100a00 */
[----:B-1----:R-:W2:Y:S01]  /*699b0*/  LDL.LU R8, [R1+0xc30] ;  /* 0x000c300001087983 */ /* 0x002ea20000300800 */
[----:B------:R-:W2:Y:S02]  /*699c0*/  LDL.LU R9, [R1+0xc34] ;  /* 0x000c340001097983 */ /* 0x000ea40000300800 */
[----:B------:R-:W2:Y:S02]  /*699d0*/  LDL.LU R10, [R1+0xc38] ;  /* 0x000c3800010a7983 */ /* 0x000ea40000300800 */
[----:B------:R-:W2:Y:S01]  /*699e0*/  LDL.LU R11, [R1+0xc3c] ;  /* 0x000c3c00010b7983 */ /* 0x000ea20000300800 */
[----:B------:R-:W-:Y:S01]  /*699f0*/  HMMA.16816.F32 R16, R24, R18, R12 ;  /* 0x000000121810723c */ /* 0x000fe2000000180c */
[----:B--2---:R-:W-:Y:S01]  /*69a00*/  STL.64 [R1+0x36d8], R10 ;  /* 0x0036d80a01007387 */ /* 0x004fe20000100a00 */
[----:B------:R1:W-:Y:S03]  /*69a10*/  STL.64 [R1+0x36d0], R8 ;  /* 0x0036d00801007387 */ /* 0x0003e60000100a00 */
[----:B-1----:R-:W2:Y:S01]  /*69a20*/  LDL.LU R8, [R1+0xc40] ;  /* 0x000c400001087983 */ /* 0x002ea20000300800 */
[----:B------:R-:W2:Y:S02]  /*69a30*/  LDL.LU R9, [R1+0xc44] ;  /* 0x000c440001097983 */ /* 0x000ea40000300800 */
[----:B------:R-:W2:Y:S02]  /*69a40*/  LDL.LU R10, [R1+0xc48] ;  /* 0x000c4800010a7983 */ /* 0x000ea40000300800 */
[----:B------:R-:W2:Y:S01]  /*69a50*/  LDL.LU R11, [R1+0xc4c] ;  /* 0x000c4c00010b7983 */ /* 0x000ea20000300800 */
[----:B0-----:R0:W-:Y:S01]  /*69a60*/  STL.64 [R1+0x3560], R6 ;  /* 0x0035600601007387 */ /* 0x0011e20000100a00 */
[----:B------:R-:W-:Y:S02]  /*69a70*/  STL.64 [R1+0x3558], R4 ;  /* 0x0035580401007387 */ /* 0x000fe40000100a00 */
[----:B0-----:R-:W-:-:S02]  /*69a80*/  IMAD.MOV.U32 R6, RZ, RZ, R0 ;  /* 0x000000ffff067224 */ /* 0x001fc400078e0000 */
[----:B------:R-:W2:Y:S01]  /*69a90*/  LDL.LU R0, [R1+0x3720] ;  /* 0x0037200001007983 */ /* 0x000ea20000300800 */
[----:B------:R-:W2:Y:S06]  /*69aa0*/  LDL.LU.64 R14, [R1+0x3718] ;  /* 0x00371800010e7983 */ /* 0x000eac0000300a00 */
[----:B------:R-:W-:Y:S02]  /*69ab0*/  STL.64 [R1+0x150], R16 ;  /* 0x0001501001007387 */ /* 0x000fe40000100a00 */
[----:B------:R0:W-:Y:S02]  /*69ac0*/  STL.64 [R1+0x158], R18 ;  /* 0x0001581201007387 */ /* 0x0001e40000100a00 */
[----:B0-----:R-:W3:Y:S01]  /*69ad0*/  LDL.LU.64 R18, [R1+0x3710] ;  /* 0x0037100001127983 */ /* 0x001ee20000300a00 */
[----:B------:R-:W3:Y:S01]  /*69ae0*/  LDL.LU.64 R16, [R1+0x3708] ;  /* 0x0037080001107983 */ /* 0x000ee20000300a00 */
[C---:B--2---:R-:W-:Y:S02]  /*69af0*/  HMMA.16816.F32 R12, R24.reuse, R14, R20 ;  /* 0x0000000e180c723c */ /* 0x044fe40000001814 */
[----:B------:R-:W3:Y:S11]  /*69b00*/  LDL.LU.64 R22, [R1+0x3700] ;  /* 0x0037000001167983 */ /* 0x000ef60000300a00 */
[----:B------:R-:W-:Y:S10]  /*69b10*/  @!UPT UIADD3 URZ, URZ, URZ, URZ ;  /* 0x0000003f3f3ff290 */ /* 0x000ff4000fffe03f */
[----:B------:R-:W-:Y:S01]  /*69b20*/  STL.64 [R1+0x140], R12 ;  /* 0x0001400c01007387 */ /* 0x000fe20000100a00 */
[----:B------:R0:W-:Y:S03]  /*69b30*/  STL.64 [R1+0x148], R14 ;  /* 0x0001480e01007387 */ /* 0x0001e60000100a00 */
[----:B0-----:R-:W2:Y:S01]  /*69b40*/  LDL.LU.64 R14, [R1+0x36f8] ;  /* 0x0036f800010e7983 */ /* 0x001ea20000300a00 */
[----:B------:R-:W2:Y:S01]  /*69b50*/  LDL.LU.64 R12, [R1+0x36f0] ;  /* 0x0036f000010c7983 */ /* 0x000ea20000300a00 */
[C---:B---3--:R-:W-:Y:S02]  /*69b60*/  HMMA.16816.F32 R20, R24.reuse, R22, R16 ;  /* 0x000000161814723c */ /* 0x048fe40000001810 */
[----:B------:R-:W2:Y:S11]  /*69b70*/  LDL.LU.64 R18, [R1+0x36e8] ;  /* 0x0036e80001127983 */ /* 0x000eb60000300a00 */
[----:B------:R-:W-:Y:S10]  /*69b80*/  @!UPT UIADD3 URZ, URZ, URZ, URZ ;  /* 0x0000003f3f3ff290 */ /* 0x000ff4000fffe03f */
[----:B------:R-:W-:Y:S01]  /*69b90*/  STL.64 [R1+0x130], R20 ;  /* 0x0001301401007387 */ /* 0x000fe20000100a00 */
[----:B------:R0:W-:Y:S03]  /*69ba0*/  STL.64 [R1+0x138], R22 ;  /* 0x0001381601007387 */ /* 0x0001e60000100a00 */
[----:B0-----:R-:W3:Y:S01]  /*69bb0*/  LDL.LU.64 R22, [R1+0x36e0] ;  /* 0x0036e00001167983 */ /* 0x001ee20000300a00 */
[C---:B--2---:R-:W-:Y:S03]  /*69bc0*/  HMMA.16816.F32 R16, R24.reuse, R18, R12 ;  /* 0x000000121810723c */ /* 0x044fe6000000180c */
[----:B------:R-:W2:Y:S11]  /*69bd0*/  LDL.LU R12, [R1+0x870] ;  /* 0x00087000010c7983 */ /* 0x000eb60000300800 */
[----:B------:R-:W-:Y:S09]  /*69be0*/  @!UPT UIADD3 URZ, URZ, URZ, URZ ;  /* 0x0000003f3f3ff290 */ /* 0x000ff2000fffe03f */
[----:B------:R0:W-:Y:S01]  /*69bf0*/  STL.64 [R1+0x120], R16 ;  /* 0x0001201001007387 */ /* 0x0001e20000100a00 */
[----:B------:R-:W-:Y:S02]  /*69c00*/  STL.64 [R1+0x128], R18 ;  /* 0x0001281201007387 */ /* 0x000fe40000100a00 */
[----:B------:R-:W2:Y:S02]  /*69c10*/  LDL.LU R13, [R1+0x874] ;  /* 0x00087400010d7983 */ /* 0x000ea40000300800 */
[----:B------:R-:W2:Y:S01]  /*69c20*/  LDL.LU R14, [R1+0x878] ;  /* 0x00087800010e7983 */ /* 0x000ea20000300800 */
[----:B------:R-:W2:Y:S01]  /*69c30*/  LDL.LU R15, [R1+0x87c] ;  /* 0x00087c00010f7983 */ /* 0x000ea20000300800 */
[C---:B---3--:R-:W-:Y:S03]  /*69c40*/  HMMA.16816.F32 R20, R24.reuse, R22, R8 ;  /* 0x000000161814723c */ /* 0x048fe60000001808 */
[----:B--2---:R-:W-:Y:S01]  /*69c50*/  STL.64 [R1+0x3660], R14 ;  /* 0x0036600e01007387 */ /* 0x004fe20000100a00 */
[----:B------:R1:W-:Y:S02]  /*69c60*/  STL.64 [R1+0x3658], R12 ;  /* 0x0036580c01007387 */ /* 0x0003e40000100a00 */
[----:B0-----:R-:W2:Y:S01]  /*69c70*/  LDL.64 R16, [R1+0xa0] ;  /* 0x0000a00001107983 */ /* 0x001ea20000100a00 */
[----:B-1----:R-:W3:Y:S01]  /*69c80*/  LDL.64 R12, [R1+0xc0] ;  /* 0x0000c000010c7983 */ /* 0x002ee20000100a00 */
[----:B------:R-:W2:Y:S02]  /*69c90*/  LDL.LU.64 R10, [R1+0x36d8] ;  /* 0x0036d800010a7983 */ /* 0x000ea40000300a00 */
[----:B------:R-:W2:Y:S11]  /*69ca0*/  LDL.LU.64 R8, [R1+0x36d0] ;  /* 0x0036d00001087983 */ /* 0x000eb60000300a00 */
[----:B------:R-:W-:Y:S02]  /*69cb0*/  @!UPT UIADD3 URZ, URZ, URZ, URZ ;  /* 0x0000003f3f3ff290 */ /* 0x000fe4000fffe03f */
[----:B------:R-:W-:Y:S01]  /*69cc0*/  STL.64 [R1+0x110], R20 ;  /* 0x0001101401007387 */ /* 0x000fe20000100a00 */
[----:B------:R0:W-:Y:S04]  /*69cd0*/  STL.64 [R1+0x118], R22 ;  /* 0x0001181601007387 */ /* 0x0001e80000100a00 */
        /* <DEDUP_REMOVED lines=17> */
[----:B------:R-:W2:Y:S11]  /*69df0*/  LDL.LU.64 R8, [R1+0x3688] ;  /* 0x0036880001087983 */ /* 0x000eb60000300a00 */
[----:B------:R-:W-:Y:S09]  /*69e00*/  @!UPT UIADD3 URZ, URZ, URZ, URZ ;  /* 0x0000003f3f3ff290 */ /* 0x000ff2000fffe03f */
[----:B------:R-:W-:Y:S01]  /*69e10*/  STL.64 [R1+0x5a0], R20 ;  /* 0x0005a01401007387 */ /* 0x000fe20000100a00 */
[----:B------:R0:W-:Y:S03]  /*69e20*/  STL.64 [R1+0x5a8], R22 ;  /* 0x0005a81601007387 */ /* 0x0001e60000100a00 */
[----:B0-----:R-:W2:Y:S01]  /*69e30*/  LDL.LU.64 R22, [R1+0x3680] ;  /* 0x0036800001167983 */ /* 0x001ea20000300a00 */
[----:B------:R-:W2:Y:S02]  /*69e40*/  LDL.LU.64 R20, [R1+0x3678] ;  /* 0x0036780001147983 */ /* 0x000ea40000300a00 */
[----:B------:R-:W-:-:S07]  /*69e50*/  IMAD.MOV.U32 R7, RZ, RZ, R3 ;  /* 0x000000ffff077224 */ /* 0x000fce00078e0003 */
[----:B--2---:R-:W-:Y:S01]  /*69e60*/  HMMA.16816.F32 R4, R24, R6, R20 ;  /* 0x000000061804723c */ /* 0x004fe20000001814 */
[----:B------:R-:W2:Y:S01]  /*69e70*/  LDL.LU.64 R22, [R1+0x3670] ;  /* 0x0036700001167983 */ /* 0x000ea20000300a00 */
[----:B------:R-:W2:Y:S02]  /*69e80*/  LDL.LU.64 R20, [R1+0x3668] ;  /* 0x0036680001147983 */ /* 0x000ea40000300a00 */
[----:B------:R-:W4:Y:S11]  /*69e90*/  LDL.LU R24, [R1+0x880] ;  /* 0x0008800001187983 */ /* 0x000f360000300800 */
[----:B------:R-:W-:Y:S08]  /*69ea0*/  @!UPT UIADD3 URZ, URZ, URZ, URZ ;  /* 0x0000003f3f3ff290 */ /* 0x000ff0000fffe03f */
[----:B------:R3:W-:Y:S01]  /*69eb0*/  STL.64 [R1+0xd0], R4 ;  /* 0x0000d00401007387 */ /* 0x0007e20000100a00 */
[----:B------:R-:W-:Y:S02]  /*69ec0*/  STL.64 [R1+0xd8], R6 ;  /* 0x0000d80601007387 */ /* 0x000fe40000100a00 */
[----:B------:R-:W4:Y:S02]  /*69ed0*/  LDL.LU R25, [R1+0x884] ;  /* 0x0008840001197983 */ /* 0x000f240000300800 */
[----:B------:R-:W4:Y:S01]  /*69ee0*/  LDL.LU R26, [R1+0x888] ;  /* 0x00088800011a7983 */ /* 0x000f220000300800 */
[----:B------:R-:W4:Y:S01]  /*69ef0*/  LDL.LU.64 R14, [R1+0x3660] ;  /* 0x00366000010e7983 */ /* 0x000f220000300a00 */
[----:B---3--:R-:W-:Y:S02]  /*69f00*/  IMAD.MOV.U32 R5, RZ, RZ, R12 ;  /* 0x000000ffff057224 */ /* 0x008fe400078e000c */
[----:B------:R-:W-:Y:S01]  /*69f10*/  IMAD.MOV.U32 R4, RZ, RZ, R13 ;  /* 0x000000ffff047224 */ /* 0x000fe200078e000d */
[C---:B--2---:R-:W-:Y:S01]  /*69f20*/  HMMA.16816.F32 R8, R20.reuse, R12, R8 ;  /* 0x0000000c1408723c */ /* 0x044fe20000001808 */
[----:B------:R-:W2:Y:S11]  /*69f30*/  LDL.LU.64 R12, [R1+0x3658] ;  /* 0x00365800010c7983 */ /* 0x000eb60000300a00 */
[----:B------:R-:W-:Y:S11]  /*69f40*/  @!UPT UIADD3 URZ, URZ, URZ, URZ ;  /* 0x0000003f3f3ff290 */ /* 0x000ff6000fffe03f */
[----:B------:R0:W-:Y:S01]  /*69f50*/  STL.64 [R1+0x590], R8 ;  /* 0x0005900801007387 */ /* 0x0001e20000100a00 */
[----:B------:R-:W-:Y:S03]  /*69f60*/  STL [R1+0x598], R10 ;  /* 0x0005980a01007387 */ /* 0x000fe60000100800 */
[----:B0-----:R-:W4:Y:S01]  /*69f70*/  LDL.LU.64 R8, [R1+0x3650] ;  /* 0x0036500001087983 */ /* 0x001f220000300a00 */
[----:B------:R-:W-:Y:S02]  /*69f80*/  IMAD.MOV.U32 R27, RZ, RZ, R0 ;  /* 0x000000ffff1b7224 */ /* 0x000fe400078e0000 */
[----:B------:R-:W-:Y:S02]  /*69f90*/  IMAD.MOV.U32 R0, RZ, RZ, R11 ;  /* 0x000000ffff007224 */ /* 0x000fe400078e000b */
[----:B------:R-:W-:Y:S01]  /*69fa0*/  STL [R1+0x3580], R4 ;  /* 0x0035800401007387 */ /* 0x000fe20000100800 */
[----:B------:R-:W-:Y:S02]  /*69fb0*/  STL [R1+0x357c], R5 ;  /* 0x00357c0501007387 */ /* 0x000fe40000100800 */
[----:B------:R-:W-:Y:S01]  /*69fc0*/  STL [R1+0x2d18], R0 ;  /* 0x002d180001007387 */ /* 0x000fe20000100800 */
[C---:B----4-:R-:W-:Y:S11]  /*69fd0*/  HMMA.16816.F32 R24, R20.reuse, R8, R24 ;  /* 0x000000081418723c */ /* 0x050ff60000001818 */
[----:B------:R-:W-:Y:S11]  /*69fe0*/  @!UPT UIADD3 URZ, URZ, URZ, URZ ;  /* 0x0000003f3f3ff290 */ /* 0x000ff6000fffe03f */
[----:B------:R-:W-:Y:S01]  /*69ff0*/  @!UPT UIADD3 URZ, URZ, URZ, URZ ;  /* 0x0000003f3f3ff290 */ /* 0x000fe2000fffe03f */
[----:B------:R0:W-:Y:S01]  /*6a000*/  STL.64 [R1+0x580], R24 ;  /* 0x0005801801007387 */ /* 0x0001e20000100a00 */
[----:B------:R-:W-:Y:S03]  /*6a010*/  STL.64 [R1+0x588], R26 ;  /* 0x0005881a01007387 */ /* 0x000fe60000100a00 */
[----:B0-----:R-:W3:Y:S01]  /*6a020*/  LDL.64 R24, [R1+0x70] ;  /* 0x0000700001187983 */ /* 0x001ee20000100a00 */
[----:B------:R-:W-:Y:S02]  /*6a030*/  IMAD.MOV.U32 R7, RZ, RZ, R8 ;  /* 0x000000ffff077224 */ /* 0x000fe400078e0008 */
[----:B------:R-:W-:Y:S02]  /*6a040*/  IMAD.MOV.U32 R6, RZ, RZ, R9 ;  /* 0x000000ffff067224 */ /* 0x000fe400078e0009 */
[----:B------:R-:W4:Y:S04]  /*6a050*/  LDL.64 R8, [R1+0x90] ;  /* 0x0000900001087983 */ /* 0x000f280000100a00 */
[----:B---3--:R0:W-:Y:S04]  /*6a060*/  STL.64 [R1+0x3618], R24 ;  /* 0x0036181801007387 */ /* 0x0081e80000100a00 */
        /* <DEDUP_REMOVED lines=8> */
[----:B------:R-:W-:Y:S02]  /*6a0f0*/  STL [R1+0x3588], R6 ;  /* 0x0035880601007387 */ /* 0x000fe40000100800 */
[----:B------:R0:W-:Y:S02]  /*6a100*/  STL [R1+0x3584], R7 ;  /* 0x0035840701007387 */ /* 0x0001e40000100800 */
[----:B0-----:R-:W-:Y:S07]  /*6a110*/  HMMA.16816.F32 R4, R20, R16, R12 ;  /* 0x000000101404723c */ /* 0x001fee000000180c */
[----:B------:R-:W-:-:S02]  /*6a120*/  IMAD.MOV.U32 R13, RZ, RZ, R17 ;  /* 0x000000ffff0d7224 */ /* 0x000fc400078e0011 */
[----:B------:R-:W-:Y:S02]  /*6a130*/  IMAD.MOV.U32 R12, RZ, RZ, R16 ;  /* 0x000000ffff0c7224 */ /* 0x000fe400078e0010 */
[----:B------:R-:W3:Y:S01]  /*6a140*/  LDL.LU.64 R16, [R1+0x3648] ;  /* 0x0036480001107983 */ /* 0x000ee20000300a00 */
[----:B------:R-:W-:Y:S02]  /*6a150*/  STL [R1+0x3590], R13 ;  /* 0x0035900d01007387 */ /* 0x000fe40000100800 */
[----:B------:R0:W-:Y:S02]  /*6a160*/  STL [R1+0x358c], R12 ;  /* 0x00358c0c01007387 */ /* 0x0001e40000100800 */
[----:B0-----:R-:W3:Y:S01]  /*6a170*/  LDL.LU R12, [R1+0x840] ;  /* 0x00084000010c7983 */ /* 0x001ee20000300800 */
[----:B------:R-:W3:Y:S02]  /*6a180*/  LDL.LU R13, [R1+0x844] ;  /* 0x00084400010d7983 */ /* 0x000ee40000300800 */
[----:B------:R-:W3:Y:S02]  /*6a190*/  LDL.LU R14, [R1+0x848] ;  /* 0x00084800010e7983 */ /* 0x000ee40000300800 */
[----:B------:R-:W3:Y:S02]  /*6a1a0*/  LDL.LU R15, [R1+0x84c] ;  /* 0x00084c00010f7983 */ /* 0x000ee40000300800 */
[----:B------:R-:W-:-:S02]  /*6a1b0*/  IMAD.MOV.U32 R26, RZ, RZ, R29 ;  /* 0x000000ffff1a7224 */ /* 0x000fc400078e001d */
[----:B------:R-:W-:Y:S02]  /*6a1c0*/  IMAD.MOV.U32 R27, RZ, RZ, R28 ;  /* 0x000000ffff1b7224 */ /* 0x000fe400078e001c */
[----:B------:R-:W-:Y:S02]  /*6a1d0*/  IMAD.MOV.U32 R28, RZ, RZ, R7 ;  /* 0x000000ffff1c7224 */ /* 0x000fe400078e0007 */
[----:B------:R-:W-:Y:S02]  /*6a1e0*/  IMAD.MOV.U32 R29, RZ, RZ, R6 ;  /* 0x000000ffff1d7224 */ /* 0x000fe400078e0006 */
[----:B------:R-:W-:Y:S02]  /*6a1f0*/  IMAD.MOV.U32 R19, RZ, RZ, R5 ;  /* 0x000000ffff137224 */ /* 0x000fe400078e0005 */
[----:B------:R-:W-:Y:S02]  /*6a200*/  IMAD.MOV.U32 R18, RZ, RZ, R4 ;  /* 0x000000ffff127224 */ /* 0x000fe400078e0004 */
[----:B----4-:R-:W-:-:S02]  /*6a210*/  IMAD.MOV.U32 R4, RZ, RZ, R8 ;  /* 0x000000ffff047224 */ /* 0x010fc400078e0008 */
[----:B------:R-:W-:Y:S01]  /*6a220*/  IMAD.MOV.U32 R5, RZ, RZ, R9 ;  /* 0x000000ffff057224 */ /* 0x000fe200078e0009 */
[C---:B--2---:R-:W-:Y:S11]  /*6a230*/  HMMA.16816.F32 R24, R20.reuse, R8, R24 ;  /* 0x000000081418723c */ /* 0x044ff60000001818 */
[----:B------:R-:W-:Y:S11]  /*6a240*/  @!UPT UIADD3 URZ, URZ, URZ, URZ ;  /* 0x0000003f3f3ff290 */ /* 0x000ff6000fffe03f */
[----:B------:R-:W-:Y:S02]  /*6a250*/  @!UPT UIADD3 URZ, URZ, URZ, URZ ;  /* 0x0000003f3f3ff290 */ /* 0x000fe4000fffe03f */
[----:B------:R-:W-:Y:S02]  /*6a260*/  IMAD.MOV.U32 R10, RZ, RZ, R26 ;  /* 0x000000ffff0a7224 */ /* 0x000fe400078e001a */
[----:B------:R-:W-:Y:S01]  /*6a270*/  IMAD.MOV.U32 R11, RZ, RZ, R27 ;  /* 0x000000ffff0b7224 */ /* 0x000fe200078e001b */
[----:B---3--:R-:W-:Y:S01]  /*6a280*/  STL.64 [R1+0x3628], R14 ;  /* 0x0036280e01007387 */ /* 0x008fe20000100a00 */
[----:B------:R0:W-:Y:S03]  /*6a290*/  STL.64 [R1+0x3620], R12 ;  /* 0x0036200c01007387 */ /* 0x0001e60000100a00 */
[----:B0-----:R-:W2:Y:S01]  /*6a2a0*/  LDL.64 R12, [R1+0x80] ;  /* 0x00008000010c7983 */ /* 0x001ea20000100a00 */
[----:B------:R-:W-:Y:S02]  /*6a2b0*/  STL [R1+0x2cf4], R28 ;  /* 0x002cf41c01007387 */ /* 0x000fe40000100800 */
[----:B------:R-:W-:Y:S02]  /*6a2c0*/  STL [R1+0x2cf0], R29 ;  /* 0x002cf01d01007387 */ /* 0x000fe40000100800 */
[----:B------:R-:W-:Y:S01]  /*6a2d0*/  STL [R1+0x2cec], R19 ;  /* 0x002cec1301007387 */ /* 0x000fe20000100800 */
[----:B------:R-:W-:Y:S01]  /*6a2e0*/  STL [R1+0x2ce8], R18 ;  /* 0x002ce81201007387 */ /* 0x000fe20000100800 */
[----:B------:R-:W3:Y:S02]  /*6a2f0*/  LDL.LU.64 R8, [R1+0x3640] ;  /* 0x0036400001087983 */ /* 0x000ee40000300a00 */
[----:B------:R0:W-:Y:S02]  /*6a300*/  STL.64 [R1+0x560], R24 ;  /* 0x0005601801007387 */ /* 0x0001e40000100a00 */
[----:B------:R-:W2:Y:S01]  /*6a310*/  LDL.LU.64 R26, [R1+0x3638] ;  /* 0x00363800011a7983 */ /* 0x000ea20000300a00 */
[----:B0-----:R-:W2:Y:S01]  /*6a320*/  LDL.LU.64 R24, [R1+0x3630] ;  /* 0x0036300001187983 */ /* 0x001ea20000300a00 */
[----:B------:R-:W-:Y:S02]  /*6a330*/  STL [R1+0x3598], R5 ;  /* 0x0035980501007387 */ /* 0x000fe40000100800 */
[----:B------:R-:W-:Y:S02]  /*6a340*/  STL [R1+0x3594], R4 ;  /* 0x0035940401007387 */ /* 0x000fe40000100800 */
[----:B------:R0:W-:Y:S01]  /*6a350*/  STL [R1+0x3304], R11 ;  /* 0x0033040b01007387 */ /* 0x0001e20000100800 */
[----:B------:R-:W-:Y:S01]  /*6a360*/  STL [R1+0x3300], R10 ;  /* 0x0033000a01007387 */ /* 0x000fe20000100800 */
[----:B------:R-:W4:Y:S01]  /*6a370*/  LDL.LU.64 R14, [R1+0x3628] ;  /* 0x00362800010e7983 */ /* 0x000f220000300a00 */
[----:B--2---:R-:W-:Y:S01]  /*6a380*/  HMMA.16816.F32 R24, R20, R12, R24 ;  /* 0x0000000c1418723c */ /* 0x004fe20000001818 */
[----:B------:R-:W-:-:S02]  /*6a390*/  IMAD.MOV.U32 R7, RZ, RZ, R12 ;  /* 0x000000ffff077224 */ /* 0x000fc400078e000c */
[----:B0-----:R-:W-:Y:S02]  /*6a3a0*/  IMAD.MOV.U32 R11, RZ, RZ, R13 ;  /* 0x000000ffff0b7224 */ /* 0x001fe400078e000d */
[----:B------:R-:W4:Y:S11]  /*6a3b0*/  LDL.LU.64 R12, [R1+0x3620] ;  /* 0x00362000010c7983 */ /* 0x000f360000300a00 */
[----:B------:R-:W-:Y:S07]  /*6a3c0*/  @!UPT UIADD3 URZ, URZ, URZ, URZ ;  /* 0x0000003f3f3ff290 */ /* 0x000fee000fffe03f */
[----:B------:R0:W-:Y:S01]  /*6a3d0*/  STL.64 [R1+0x550], R24 ;  /* 0x0005501801007387 */ /* 0x0001e20000100a00 */
[----:B------:R-:W-:Y:S03]  /*6a3e0*/  STL [R1+0x558], R26 ;  /* 0x0005581a01007387 */ /* 0x000fe60000100800 */
[----:B0-----:R-:W4:Y:S01]  /*6a3f0*/  LDL.LU.64 R24, [R1+0x3618] ;  /* 0x0036180001187983 */ /* 0x001f220000300a00 */
[----:B------:R-:W-:Y:S02]  /*6a400*/  IMAD.MOV.U32 R0, RZ, RZ, R27 ;  /* 0x000000ffff007224 */ /* 0x000fe400078e001b */
[----:B------:R-:W-:Y:S02]  /*6a410*/  STL [R1+0x35a0], R11 ;  /* 0x0035a00b01007387 */ /* 0x000fe40000100800 */
[----:B------:R-:W-:Y:S01]  /*6a420*/  STL [R1+0x359c], R7 ;  /* 0x00359c0701007387 */ /* 0x000fe20000100800 */
[----:B------:R-:W2:Y:S01]  /*6a430*/  LDL.64 R4, [R1+0x60] ;  /* 0x0000600001047983 */ /* 0x000ea20000100a00 */
[----:B------:R-:W-:Y:S01]  /*6a440*/  STL [R1+0x2e48], R0 ;  /* 0x002e480001007387 */ /* 0x000fe20000100800 */
[----:B----4-:R-:W-:Y:S01]  /*6a450*/  HMMA.16816.F32 R12, R20, R24, R12 ;  /* 0x00000018140c723c */ /* 0x010fe2000000180c */
[----:B------:R-:W-:Y:S11]  /*6a460*/  IMAD.MOV.U32 R10, RZ, RZ, R24 ;  /* 0x000000ffff0a7224 */ /* 0x000ff600078e0018 */
[----:B------:R-:W-:Y:S11]  /*6a470*/  @!UPT UIADD3 URZ, URZ, URZ, URZ ;  /* 0x0000003f3f3ff290 */ /* 0x000ff6000fffe03f */
[----:B------:R-:W-:Y:S01]  /*6a480*/  @!UPT UIADD3 URZ, URZ, URZ, URZ ;  /* 0x0000003f3f3ff290 */ /* 0x000fe2000fffe03f */
[----:B------:R-:W-:Y:S02]  /*6a490*/  IMAD.MOV.U32 R28, RZ, RZ, R12 ;  /* 0x000000ffff1c7224 */ /* 0x000fe400078e000c */
[----:B------:R-:W-:Y:S02]  /*6a4a0*/  IMAD.MOV.U32 R29, RZ, RZ, R13 ;  /* 0x000000ffff1d7224 */ /* 0x000fe400078e000d */
[----:B------:R-:W4:Y:S01]  /*6a4b0*/  LDL.64 R12, [R1+0x50] ;  /* 0x00005000010c7983 */ /* 0x000f220000100a00 */
[----:B------:R-:W-:Y:S02]  /*6a4c0*/  STL [R1+0x3570], R10 ;  /* 0x0035700a01007387 */ /* 0x000fe40000100800 */
[----:B---3--:R0:W-:Y:S02]  /*6a4d0*/  STL.64 [R1+0x3568], R8 ;  /* 0x0035680801007387 */ /* 0x0081e40000100a00 */
[----:B0-----:R-:W2:Y:S01]  /*6a4e0*/  LDL.LU R8, [R1+0x8e0] ;  /* 0x0008e00001087983 */ /* 0x001ea20000300800 */
[----:B------:R-:W2:Y:S02]  /*6a4f0*/  LDL.LU R9, [R1+0x8e4] ;  /* 0x0008e40001097983 */ /* 0x000ea40000300800 */
[----:B------:R-:W2:Y:S02]  /*6a500*/  LDL.LU R10, [R1+0x8e8] ;  /* 0x0008e800010a7983 */ /* 0x000ea40000300800 */
[----:B------:R-:W2:Y:S02]  /*6a510*/  LDL.LU R11, [R1+0x8ec] ;  /* 0x0008ec00010b7983 */ /* 0x000ea40000300800 */
[----:B------:R-:W-:-:S02]  /*6a520*/  IMAD.MOV.U32 R3, RZ, RZ, R25 ;  /* 0x000000ffff037224 */ /* 0x000fc400078e0019 */
[----:B------:R-:W0:Y:S01]  /*6a530*/  LDSM.16.MT88.4 R24, [R2+0xc100] ;  /* 0x00c100000218783b */ /* 0x000e220000004200 */
[----:B------:R-:W-:Y:S02]  /*6a540*/  IMAD.MOV.U32 R18, RZ, RZ, R15 ;  /* 0x000000ffff127224 */ /* 0x000fe400078e000f */
[----:B------:R-:W-:-:S03]  /*6a550*/  IMAD.MOV.U32 R19, RZ, RZ, R14 ;  /* 0x000000ffff137224 */ /* 0x000fc600078e000e */
[----:B------:R-:W-:Y:S02]  /*6a560*/  STL [R1+0x2eac], R18 ;  /* 0x002eac1201007387 */ /* 0x000fe40000100800 */
[----:B------:R-:W-:Y:S02]  /*6a570*/  STL [R1+0x2ea8], R19 ;  /* 0x002ea81301007387 */ /* 0x000fe40000100800 */
[----:B------:R-:W-:Y:S02]  /*6a580*/  STL [R1+0x2e70], R29 ;  /* 0x002e701d01007387 */ /* 0x000fe40000100800 */
[----:B------:R-:W-:Y:S01]  /*6a590*/  STL [R1+0x2e4c], R28 ;  /* 0x002e4c1c01007387 */ /* 0x000fe20000100800 */
[----:B0-----:R-:W-:Y:S01]  /*6a5a0*/  STL.64 [R1+0x3400], R26 ;  /* 0x0034001a01007387 */ /* 0x001fe20000100a00 */
[----:B------:R2:W-:Y:S02]  /*6a5b0*/  STL.64 [R1+0x33f8], R24 ;  /* 0x0033f81801007387 */ /* 0x0005e40000100a00 */
[----:B--2---:R-:W-:Y:S07]  /*6a5c0*/  HMMA.16816.F32 R24, R20, R4, R8 ;  /* 0x000000041418723c */ /* 0x004fee0000001808 */
[----:B------:R-:W-:-:S02]  /*6a5d0*/  IMAD.MOV.U32 R9, RZ, RZ, R4 ;  /* 0x000000ffff097224 */ /* 0x000fc400078e0004 */
[----:B------:R-:W-:Y:S11]  /*6a5e0*/  IMAD.MOV.U32 R8, RZ, RZ, R5 ;  /* 0x000000ffff087224 */ /* 0x000ff600078e0005 */
[----:B------:R-:W-:Y:S03]  /*6a5f0*/  @!UPT UIADD3 URZ, URZ, URZ, URZ ;  /* 0x0000003f3f3ff290 */ /* 0x000fe6000fffe03f */
[----:B------:R0:W-:Y:S01]  /*6a600*/  STL.64 [R1+0x8e0], R24 ;  /* 0x0008e01801007387 */ /* 0x0001e20000100a00 */
[----:B------:R1:W-:Y:S03]  /*6a610*/  STL.64 [R1+0x8e8], R26 ;  /* 0x0008e81a01007387 */ /* 0x0003e60000100a00 */
[----:B0-----:R-:W2:Y:S01]  /*6a620*/  LDL.LU R24, [R1+0xbc0] ;  /* 0x000bc00001187983 */ /* 0x001ea20000300800 */
[----:B------:R-:W2:Y:S02]  /*6a630*/  LDL.LU R25, [R1+0xbc4] ;  /* 0x000bc40001197983 */ /* 0x000ea40000300800 */
[----:B-1----:R-:W3:Y:S02]  /*6a640*/  LDL.LU R26, [R1+0xbc8] ;  /* 0x000bc800011a7983 */ /* 0x002ee40000300800 */
[----:B------:R-:W3:Y:S01]  /*6a650*/  LDL.LU R27, [R1+0xbcc] ;  /* 0x000bcc00011b7983 */ /* 0x000ee20000300800 */
        /* <DEDUP_REMOVED lines=12> */
[----:B0-----:R-:W4:Y:S01]  /*6a720*/  LDL.LU R4, [R1+0x8d0] ;  /* 0x0008d00001047983 */ /* 0x001f220000300800 */
[----:B------:R-:W4:Y:S02]  /*6a730*/  LDL.LU R5, [R1+0x8d4] ;  /* 0x0008d40001057983 */ /* 0x000f240000300800 */
[----:B------:R-:W4:Y:S02]  /*6a740*/  LDL.LU R6, [R1+0x8d8] ;  /* 0x0008d80001067983 */ /* 0x000f240000300800 */
[----:B------:R-:W4:Y:S01]  /*6a750*/  LDL.LU R7, [R1+0x8dc] ;  /* 0x0008dc0001077983 */ /* 0x000f220000300800 */
[----:B---3--:R-:W-:Y:S01]  /*6a760*/  STL.64 [R1+0x35b0], R26 ;  /* 0x0035b01a01007387 */ /* 0x008fe20000100a00 */
[----:B------:R0:W-:Y:S03]  /*6a770*/  STL.64 [R1+0x35a8], R24 ;  /* 0x0035a81801007387 */ /* 0x0001e60000100a00 */
[----:B0-----:R-:W2:Y:S01]  /*6a780*/  LDL.LU R24, [R1+0xbd0] ;  /* 0x000bd00001187983 */ /* 0x001ea20000300800 */
[----:B------:R-:W2:Y:S02]  /*6a790*/  LDL.LU R25, [R1+0xbd4] ;  /* 0x000bd40001197983 */ /* 0x000ea40000300800 */
[----:B------:R-:W3:Y:S02]  /*6a7a0*/  LDL.LU R26, [R1+0xbd8] ;  /* 0x000bd800011a7983 */ /* 0x000ee40000300800 */
[----:B------:R-:W3:Y:S02]  /*6a7b0*/  LDL.LU R27, [R1+0xbdc] ;  /* 0x000bdc00011b7983 */ /* 0x000ee40000300800 */
[----:B---3--:R-:W-:Y:S01]  /*6a7c0*/  STL.64 [R1+0x35d0], R26 ;  /* 0x0035d01a01007387 */ /* 0x008fe20000100a00 */
[----:B--2---:R0:W-:Y:S03]  /*6a7d0*/  STL.64 [R1+0x35c8], R24 ;  /* 0x0035c81801007387 */ /* 0x0041e60000100a00 */
[----:B0-----:R-:W2:Y:S01]  /*6a7e0*/  LDL.64 R24, [R1+0x10] ;  /* 0x0000100001187983 */ /* 0x001ea20000100a00 */
[----:B----4-:R-:W-:Y:S03]  /*6a7f0*/  HMMA.16816.F32 R4, R20, R12, R4 ;  /* 0x0000000c1404723c */ /* 0x010fe60000001804 */
[----:B--2---:R0:W-:Y:S04]  /*6a800*/  STL.64 [R1+0x35e8], R24 ;  /* 0x0035e81801007387 */ /* 0x0041e80000100a00 */
[----:B0-----:R-:W2:Y:S11]  /*6a810*/  LDL.64 R24, [R1+0x20] ;  /* 0x0000200001187983 */ /* 0x001eb60000100a00 */
[----:B------:R-:W-:Y:S06]  /*6a820*/  @!UPT UIADD3 URZ, URZ, URZ, URZ ;  /* 0x0000003f3f3ff290 */ /* 0x000fec000fffe03f */
[----:B------:R-:W-:Y:S02]  /*6a830*/  IMAD.MOV.U32 R14, RZ, RZ, R6 ;  /* 0x000000ffff0e7224 */ /* 0x000fe400078e0006 */
[----:B------:R-:W-:Y:S01]  /*6a840*/  IMAD.MOV.U32 R15, RZ, RZ, R7 ;  /* 0x000000ffff0f7224 */ /* 0x000fe200078e0007 */
[----:B--2---:R0:W-:Y:S04]  /*6a850*/  STL.64 [R1+0x35f0], R24 ;  /* 0x0035f01801007387 */ /* 0x0041e80000100a00 */
[----:B0-----:R-:W2:Y:S01]  /*6a860*/  LDL.64 R24, [R1+0x40] ;  /* 0x0000400001187983 */ /* 0x001ea20000100a00 */
[----:B------:R0:W-:Y:S02]  /*6a870*/  STL.64 [R1+0x8d0], R4 ;  /* 0x0008d00401007387 */ /* 0x0001e40000100a00 */
[----:B------:R-:W2:Y:S01]  /*6a880*/  LDL.LU.64 R6, [R1+0x3610] ;  /* 0x0036100001067983 */ /* 0x000ea20000300a00 */
[----:B0-----:R-:W2:Y:S01]  /*6a890*/  LDL.LU.64 R4, [R1+0x3608] ;  /* 0x0036080001047983 */ /* 0x001ea20000300a00 */
[----:B------:R-:W-:-:S05]  /*6a8a0*/  IMAD.MOV.U32 R10, RZ, RZ, R13 ;  /* 0x000000ffff0a7224 */ /* 0x000fca00078e000d */
[----:B------:R-:W-:Y:S01]  /*6a8b0*/  STL [R1+0x35e0], R10 ;  /* 0x0035e00a01007387 */ /* 0x000fe20000100800 */
[----:B------:R0:W-:Y:S02]  /*6a8c0*/  STL.64 [R1+0x35d8], R8 ;  /* 0x0035d80801007387 */ /* 0x0001e40000100a00 */
[----:B------:R-:W-:Y:S01]  /*6a8d0*/  IMAD.MOV.U32 R18, RZ, RZ, R12 ;  /* 0x000000ffff127224 */ /* 0x000fe200078e000c */
[----:B0-----:R-:W3:Y:S01]  /*6a8e0*/  LDL.LU R8, [R1+0xbe0] ;  /* 0x000be00001087983 */ /* 0x001ee20000300800 */
[----:B------:R-:W3:Y:S02]  /*6a8f0*/  LDL.LU R9, [R1+0xbe4] ;  /* 0x000be40001097983 */ /* 0x000ee40000300800 */
[----:B------:R-:W3:Y:S02]  /*6a900*/  LDL.LU R10, [R1+0xbe8] ;  /* 0x000be800010a7983 */ /* 0x000ee40000300800 */
[----:B------:R-:W3:Y:S01]  /*6a910*/  LDL.LU R11, [R1+0xbec] ;  /* 0x000bec00010b7983 */ /* 0x000ee20000300800 */
[----:B------:R-:W-:Y:S01]  /*6a920*/  STL [R1+0x2c5c], R15 ;  /* 0x002c5c0f01007387 */ /* 0x000fe20000100800 */
[----:B------:R-:W-:Y:S02]  /*6a930*/  STL [R1+0x2c58], R14 ;  /* 0x002c580e01007387 */ /* 0x000fe40000100800 */
[----:B------:R-:W4:Y:S01]  /*6a940*/  LDL.64 R12, [R1+0x30] ;  /* 0x00003000010c7983 */ /* 0x000f220000100a00 */
[----:B--2---:R-:W-:Y:S11]  /*6a950*/  HMMA.16816.F32 R4, R20, R24, R4 ;  /* 0x000000181404723c */ /* 0x004ff60000001804 */
[----:B------:R-:W-:Y:S11]  /*6a960*/  @!UPT UIADD3 URZ, URZ, URZ, URZ ;  /* 0x0000003f3f3ff290 */ /* 0x000ff6000fffe03f */
[----:B------:R-:W-:Y:S01]  /*6a970*/  @!UPT UIADD3 URZ, URZ, URZ, URZ ;  /* 0x0000003f3f3ff290 */ /* 0x000fe2000fffe03f */
[----:B------:R-:W-:Y:S01]  /*6a980*/  STL.64 [R1+0x8c0], R4 ;  /* 0x0008c00401007387 */ /* 0x000fe20000100a00 */
[----:B------:R0:W-:Y:S03]  /*6a990*/  STL.64 [R1+0x8c8], R6 ;  /* 0x0008c80601007387 */ /* 0x0001e60000100a00 */
[----:B0-----:R-:W2:Y:S01]  /*6a9a0*/  LDL.LU.64 R6, [R1+0x3600] ;  /* 0x0036000001067983 */ /* 0x001ea20000300a00 */
[----:B------:R-:W2:Y:S02]  /*6a9b0*/  LDL.LU.64 R4, [R1+0x35f8] ;  /* 0x0035f80001047983 */ /* 0x000ea40000300a00 */
[----:B------:R-:W-:Y:S02]  /*6a9c0*/  IMAD.MOV.U32 R28, RZ, RZ, R24 ;  /* 0x000000ffff1c7224 */ /* 0x000fe400078e0018 */
[----:B------:R-:W-:-:S05]  /*6a9d0*/  IMAD.MOV.U32 R19, RZ, RZ, R25 ;  /* 0x000000ffff137224 */ /* 0x000fca00078e0019 */
[----:B------:R-:W-:Y:S01]  /*6a9e0*/  STL.64 [R1+0x35c0], R18 ;  /* 0x0035c01201007387 */ /* 0x000fe20000100a00 */
[----:B------:R0:W-:Y:S02]  /*6a9f0*/  STL.64 [R1+0x35b8], R16 ;  /* 0x0035b81001007387 */ /* 0x0001e40000100a00 */
[----:B----4-:R-:W-:Y:S01]  /*6aa00*/  IMAD.MOV.U32 R29, RZ, RZ, R13 ;  /* 0x000000ffff1d7224 */ /* 0x010fe200078e000d */
[----:B0-----:R-:W4:Y:S01]  /*6aa10*/  LDL.64 R16, [R1] ;  /* 0x0000000001107983 */ /* 0x001f220000100a00 */
[C---:B--2---:R-:W-:Y:S07]  /*6aa20*/  HMMA.16816.F32 R24, R20.reuse, R12, R4 ;  /* 0x0000000c1418723c */ /* 0x044fee0000001804 */
[----:B------:R-:W-:Y:S11]  /*6aa30*/  IMAD.MOV.U32 R6, RZ, RZ, R12 ;  /* 0x000000ffff067224 */ /* 0x000ff600078e000c */
[----:B------:R-:W-:Y:S06]  /*6aa40*/  @!UPT UIADD3 URZ, URZ, URZ, URZ ;  /* 0x0000003f3f3ff290 */ /* 0x000fec000fffe03f */
[----:B------:R-:W-:Y:S02]  /*6aa50*/  IMAD.MOV.U32 R14, RZ, RZ, R27 ;  /* 0x000000ffff0e7224 */ /* 0x000fe400078e001b */
[----:B------:R-:W-:Y:S01]  /*6aa60*/  IMAD.MOV.U32 R15, RZ, RZ, R26 ;  /* 0x000000ffff0f7224 */ /* 0x000fe200078e001a */
[----:B------:R0:W-:Y:S04]  /*6aa70*/  STL.64 [R1+0x8b0], R24 ;  /* 0x0008b01801007387 */ /* 0x0001e80000100a00 */
[----:B0-----:R-:W2:Y:S01]  /*6aa80*/  LDL.LU.64 R24, [R1+0x35f0] ;  /* 0x0035f00001187983 */ /* 0x001ea20000300a00 */
[----:B------:R0:W-:Y:S02]  /*6aa90*/  STL [R1+0x2c64], R14 ;  /* 0x002c640e01007387 */ /* 0x0001e40000100800 */
[----:B------:R1:W-:Y:S02]  /*6aaa0*/  STL [R1+0x2c60], R15 ;  /* 0x002c600f01007387 */ /* 0x0003e40000100800 */
[----:B------:R-:W2:Y:S01]  /*6aab0*/  LDL.LU R12, [R1+0xbf0] ;  /* 0x000bf000010c7983 */ /* 0x000ea20000300800 */
[----:B------:R-:W2:Y:S04]  /*6aac0*/  LDL.LU R13, [R1+0xbf4] ;  /* 0x000bf400010d7983 */ /* 0x000ea80000300800 */
[----:B0-----:R-:W2:Y:S01]  /*6aad0*/  LDL.LU R14, [R1+0xbf8] ;  /* 0x000bf800010e7983 */ /* 0x001ea20000300800 */
[----:B-1----:R-:W2:Y:S02]  /*6aae0*/  LDL.LU R15, [R1+0xbfc] ;  /* 0x000bfc00010f7983 */ /* 0x002ea40000300800 */
[C---:B--2---:R-:W-:Y:S11]  /*6aaf0*/  HMMA.16816.F32 R12, R20.reuse, R24, R12 ;  /* 0x00000018140c723c */ /* 0x044ff6000000180c */
[----:B------:R-:W-:Y:S11]  /*6ab00*/  @!UPT UIADD3 URZ, URZ, URZ, URZ ;  /* 0x0000003f3f3ff290 */ /* 0x000ff6000fffe03f */
[----:B------:R-:W-:Y:S01]  /*6ab10*/  @!UPT UIADD3 URZ, URZ, URZ, URZ ;  /* 0x0000003f3f3ff290 */ /* 0x000fe2000fffe03f */
[----:B------:R0:W-:Y:S01]  /*6ab20*/  STL.64 [R1+0x8a0], R12 ;  /* 0x0008a00c01007387 */ /* 0x0001e20000100a00 */
[----:B------:R-:W-:Y:S02]  /*6ab30*/  STL.64 [R1+0x8a8], R14 ;  /* 0x0008a80e01007387 */ /* 0x000fe40000100a00 */
[----:B0-----:R-:W-:Y:S02]  /*6ab40*/  IMAD.MOV.U32 R13, RZ, RZ, R24 ;  /* 0x000000ffff0d7224 */ /* 0x001fe400078e0018 */
[----:B------:R-:W-:Y:S02]  /*6ab50*/  IMAD.MOV.U32 R12, RZ, RZ, R25 ;  /* 0x000000ffff0c7224 */ /* 0x000fe400078e0019 */
[----:B------:R-:W3:Y:S02]  /*6ab60*/  LDL.LU.64 R24, [R1+0x35e8] ;  /* 0x0035e80001187983 */ /* 0x000ee40000300a00 */
[----:B---3--:R-:W-:Y:S01]  /*6ab70*/  HMMA.16816.F32 R8, R20, R24, R8 ;  /* 0x000000181408723c */ /* 0x008fe20000001808 */
[----:B------:R-:W-:-:S02]  /*6ab80*/  IMAD.MOV.U32 R5, RZ, RZ, R24 ;  /* 0x000000ffff057224 */ /* 0x000fc400078e0018 */
[----:B------:R-:W-:Y:S11]  /*6ab90*/  IMAD.MOV.U32 R4, RZ, RZ, R25 ;  /* 0x000000ffff047224 */ /* 0x000ff600078e0019 */
[----:B------:R-:W-:Y:S09]  /*6aba0*/  @!UPT UIADD3 URZ, URZ, URZ, URZ ;  /* 0x0000003f3f3ff290 */ /* 0x000ff2000fffe03f */
[----:B------:R-:W-:Y:S01]  /*6abb0*/  STL.64 [R1+0x890], R8 ;  /* 0x0008900801007387 */ /* 0x000fe20000100a00 */
[----:B------:R0:W-:Y:S03]  /*6abc0*/  STL.64 [R1+0x898], R10 ;  /* 0x0008980a01007387 */ /* 0x0001e60000100a00 */
[----:B0-----:R-:W2:Y:S01]  /*6abd0*/  LDL.LU R10, [R1+0x35e0] ;  /* 0x0035e000010a7983 */ /* 0x001ea20000300800 */
[----:B------:R-:W3:Y:S02]  /*6abe0*/  LDL.LU.64 R8, [R1+0x35d8] ;  /* 0x0035d80001087983 */ /* 0x000ee40000300a00 */
[----:B------:R-:W2:Y:S02]  /*6abf0*/  LDL.LU.64 R26, [R1+0x35d0] ;  /* 0x0035d000011a7983 */ /* 0x000ea40000300a00 */
[----:B------:R-:W2:Y:S02]  /*6ac00*/  LDL.LU.64 R24, [R1+0x35c8] ;  /* 0x0035c80001187983 */ /* 0x000ea40000300a00 */
[----:B----4-:R-:W-:-:S02]  /*6ac10*/  IMAD.MOV.U32 R11, RZ, RZ, R16 ;  /* 0x000000ffff0b7224 */ /* 0x010fc400078e0010 */
[----:B------:R-:W-:Y:S01]  /*6ac20*/  IMAD.MOV.U32 R7, RZ, RZ, R17 ;  /* 0x000000ffff077224 */ /* 0x000fe200078e0011 */
[----:B------:R-:W4:Y:S01]  /*6ac30*/  LDL.LU.64 R18, [R1+0x35c0] ;  /* 0x0035c00001127983 */ /* 0x000f220000300a00 */
[C---:B--2---:R-:W-:Y:S03]  /*6ac40*/  HMMA.16816.F32 R24, R20.reuse, R16, R24 ;  /* 0x000000101418723c */ /* 0x044fe60000001818 */
[----:B------:R-:W2:Y:S11]  /*6ac50*/  LDL.LU.64 R16, [R1+0x35b8] ;  /* 0x0035b80001107983 */ /* 0x000eb60000300a00 */
[----:B------:R-:W-:Y:S09]  /*6ac60*/  @!UPT UIADD3 URZ, URZ, URZ, URZ ;  /* 0x0000003f3f3ff290 */ /* 0x000ff2000fffe03f */
[----:B------:R0:W-:Y:S01]  /*6ac70*/  STL.64 [R1+0x880], R24 ;  /* 0x0008801801007387 */ /* 0x0001e20000100a00 */
[----:B------:R-:W-:Y:S02]  /*6ac80*/  IMAD.MOV.U32 R14, RZ, RZ, R26 ;  /* 0x000000ffff0e7224 */ /* 0x000fe400078e001a */
[----:B------:R-:W-:Y:S02]  /*6ac90*/  IMAD.MOV.U32 R15, RZ, RZ, R27 ;  /* 0x000000ffff0f7224 */ /* 0x000fe400078e001b */
[----:B------:R-:W3:Y:S04]  /*6aca0*/  LDL.LU.64 R26, [R1+0x35b0] ;  /* 0x0035b000011a7983 */ /* 0x000ee80000300a00 */
[----:B0-----:R-:W3:Y:S01]  /*6acb0*/  LDL.LU.64 R24, [R1+0x35a8] ;  /* 0x0035a80001187983 */ /* 0x001ee20000300a00 */
[----:B------:R-:W4:Y:S02]  /*6acc0*/  LDL R0, [R1+0x1de0] ;  /* 0x001de00001007983 */ /* 0x000f240000100800 */
[----:B------:R-:W-:Y:S02]  /*6acd0*/  STL [R1+0x2c6c], R15 ;  /* 0x002c6c0f01007387 */ /* 0x000fe40000100800 */
[----:B------:R-:W-:Y:S01]  /*6ace0*/  STL [R1+0x2c68], R14 ;  /* 0x002c680e01007387 */ /* 0x000fe20000100800 */
[----:B--2---:R-:W-:Y:S01]  /*6acf0*/  STL.64 [R1+0x3428], R16 ;  /* 0x0034281001007387 */ /* 0x004fe20000100a00 */
[----:B---3--:R-:W-:Y:S11]  /*6ad00*/  HMMA.16816.F32 R24, R20, R16, R24 ;  /* 0x000000101418723c */ /* 0x008ff60000001818 */
[----:B------:R-:W-:Y:S11]  /*6ad10*/  @!UPT UIADD3 URZ, URZ, URZ, URZ ;  /* 0x0000003f3f3ff290 */ /* 0x000ff6000fffe03f */
[----:B------:R-:W-:Y:S01]  /*6ad20*/  @!UPT UIADD3 URZ, URZ, URZ, URZ ;  /* 0x0000003f3f3ff290 */ /* 0x000fe2000fffe03f */
[----:B------:R0:W-:Y:S01]  /*6ad30*/  STL.64 [R1+0x870], R24 ;  /* 0x0008701801007387 */ /* 0x0001e20000100a00 */
[----:B------:R1:W-:Y:S03]  /*6ad40*/  STL.64 [R1+0x878], R26 ;  /* 0x0008781a01007387 */ /* 0x0003e60000100a00 */
[----:B0-----:R-:W2:Y:S01]  /*6ad50*/  LDL.LU R24, [R1+0x3f0] ;  /* 0x0003f00001187983 */ /* 0x001ea20000300800 */
[----:B------:R-:W2:Y:S02]  /*6ad60*/  LDL.LU R25, [R1+0x3f4] ;  /* 0x0003f40001197983 */ /* 0x000ea40000300800 */
[----:B-1----:R-:W3:Y:S02]  /*6ad70*/  LDL.LU R26, [R1+0x3f8] ;  /* 0x0003f800011a7983 */ /* 0x002ee40000300800 */
[----:B------:R-:W3:Y:S02]  /*6ad80*/  LDL.LU R27, [R1+0x3fc] ;  /* 0x0003fc00011b7983 */ /* 0x000ee40000300800 */
[----:B------:R-:W-:-:S02]  /*6ad90*/  IMAD.MOV.U32 R16, RZ, RZ, R11 ;  /* 0x000000ffff107224 */ /* 0x000fc400078e000b */
[----:B------:R-:W-:Y:S01]  /*6ada0*/  IMAD.MOV.U32 R17, RZ, RZ, R7 ;  /* 0x000000ffff117224 */ /* 0x000fe200078e0007 */
        /* <DEDUP_REMOVED lines=33> */
[----:B------:R-:W4:Y:S04]  /*6afc0*/  LDL.LU R6, [R1+0x3588] ;  /* 0x0035880001067983 */ /* 0x000f280000300800 */
        /* <DEDUP_REMOVED lines=8> */
[----:B----4-:R-:W-:-:S05]  /*6b050*/  IMAD.MOV.U32 R17, RZ, RZ, R19 ;  /* 0x000000ffff117224 */ /* 0x010fca00078e0013 */
        /* <DEDUP_REMOVED lines=8> */
[----:B------:R-:W-:-:S05]  /*6b0e0*/  IMAD.MOV.U32 R17, RZ, RZ, R10 ;  /* 0x000000ffff117224 */ /* 0x000fca00078e000a */
[----:B------:R0:W-:Y:S02]  /*6b0f0*/  STL.64 [R1+0x34b8], R16 ;  /* 0x0034b81001007387 */ /* 0x0001e40000100a00 */
[----:B0-----:R-:W-:Y:S02]  /*6b100*/  IMAD.MOV.U32 R16, RZ, RZ, R9 ;  /* 0x000000ffff107224 */ /* 0x001fe400078e0009 */
        /* <DEDUP_REMOVED lines=14> */
[----:B0-----:R-:W-:-:S02]  /*6b1f0*/  IMAD.MOV.U32 R16, RZ, RZ, R7 ;  /* 0x000000ffff107224 */ /* 0x001fc400078e0007 */
[----:B------:R-:W-:Y:S01]  /*6b200*/  IMAD.MOV.U32 R17, RZ, RZ, R11 ;  /* 0x000000ffff117224 */ /* 0x000fe200078e000b */
[----:B------:R-:W2:Y:S04]  /*6b210*/  LDL.LU R7, [R1+0x3584] ;  /* 0x0035840001077983 */ /* 0x000ea80000300800 */
[----:B------:R0:W-:Y:S02]  /*6b220*/  STL.64 [R1+0x34f8], R16 ;  /* 0x0034f81001007387 */ /* 0x0001e40000100a00 */
[----:B0-----:R-:W-:Y:S02]  /*6b230*/  IMAD.MOV.U32 R16, RZ, RZ, R4 ;  /* 0x000000ffff107224 */ /* 0x001fe400078e0004 */
[----:B------:R-:W-:Y:S01]  /*6b240*/  IMAD.MOV.U32 R17, RZ, RZ, R5 ;  /* 0x000000ffff117224 */ /* 0x000fe200078e0005 */
[----:B------:R-:W4:Y:S01]  /*6b250*/  LDL.LU R4, [R1+0x3580] ;  /* 0x0035800001047983 */ /* 0x000f220000300800 */
[----:B------:R-:W2:Y:S03]  /*6b260*/  LDL.LU R5, [R1+0x357c] ;  /* 0x00357c0001057983 */ /* 0x000ea60000300800 */
        /* <DEDUP_REMOVED lines=9> */
[----:B------:R-:W4:Y:S01]  /*6b300*/  LDL.LU R12, [R1+0x3578] ;  /* 0x00357800010c7983 */ /* 0x000f220000300800 */
[----:B------:R-:W4:Y:S03]  /*6b310*/  LDL.LU R13, [R1+0x3574] ;  /* 0x00357400010d7983 */ /* 0x000f260000300800 */
[----:B------:R-:W-:Y:S04]  /*6b320*/  STL.64 [R1+0x3528], R16 ;  /* 0x0035281001007387 */ /* 0x000fe80000100a00 */
[----:B--2---:R-:W-:Y:S01]  /*6b330*/  STL.64 [R1+0x34b0], R26 ;  /* 0x0034b01a01007387 */ /* 0x004fe20000100a00 */
[----:B---3--:R0:W-:Y:S03]  /*6b340*/  STL.64 [R1+0x34a8], R24 ;  /* 0x0034a81801007387 */ /* 0x0081e60000100a00 */
        /* <DEDUP_REMOVED lines=47> */
[----:B------:R-:W3:Y:S11]  /*6b640*/  LDL.LU R27, [R1+0x49c] ;  /* 0x00049c00011b7983 */ /* 0x000ef60000300800 */
[----:B------:R-:W-:Y:S03]  /*6b650*/  @!UPT UIADD3 URZ, URZ, URZ, URZ ;  /* 0x0000003f3f3ff290 */ /* 0x000fe6000fffe03f */
[----:B------:R-:W-:Y:S01]  /*6b660*/  IMAD.MOV.U32 R15, RZ, RZ, R10 ;  /* 0x000000ffff0f7224 */ /* 0x000fe200078e000a */
[----:B---3--:R-:W-:Y:S01]  /*6b670*/  STL.64 [R1+0x3550], R26 ;  /* 0x0035501a01007387 */ /* 0x008fe20000100a00 */
[----:B--2---:R0:W-:Y:S03]  /*6b680*/  STL.64 [R1+0x3548], R24 ;  /* 0x0035481801007387 */ /* 0x0041e60000100a00 */
[----:B0-----:R-:W2:Y:S01]  /*6b690*/  LDL.LU R24, [R1+0x4a0] ;  /* 0x0004a00001187983 */ /* 0x001ea20000300800 */
[----:B------:R-:W2:Y:S02]  /*6b6a0*/  LDL.LU R25, [R1+0x4a4] ;  /* 0x0004a40001197983 */ /* 0x000ea40000300800 */
[----:B------:R-:W2:Y:S02]  /*6b6b0*/  LDL.LU R26, [R1+0x4a8] ;  /* 0x0004a800011a7983 */ /* 0x000ea40000300800 */
[----:B------:R-:W2:Y:S01]  /*6b6c0*/  LDL.LU R27, [R1+0x4ac] ;  /* 0x0004ac00011b7983 */ /* 0x000ea20000300800 */
[----:B------:R0:W-:Y:S01]  /*6b6d0*/  STL.64 [R1+0x860], R8 ;  /* 0x0008600801007387 */ /* 0x0001e20000100a00 */
[----:B------:R-:W3:Y:S03]  /*6b6e0*/  LDL.LU R10, [R1+0x3570] ;  /* 0x00357000010a7983 */ /* 0x000ee60000300800 */
[----:B0-----:R-:W4:Y:S01]  /*6b6f0*/  LDL.LU.64 R8, [R1+0x3568] ;  /* 0x0035680001087983 */ /* 0x001f220000300a00 */
[----:B------:R-:W-:-:S05]  /*6b700*/  IMAD.MOV.U32 R14, RZ, RZ, R11 ;  /* 0x000000ffff0e7224 */ /* 0x000fca00078e000b */
[----:B------:R-:W-:Y:S01]  /*6b710*/  STL [R1+0x2e78], R14 ;  /* 0x002e780e01007387 */ /* 0x000fe20000100800 */
[----:B------:R-:W-:Y:S01]  /*6b720*/  STL [R1+0x2e74], R15 ;  /* 0x002e740f01007387 */ /* 0x000fe20000100800 */
[----:B----4-:R-:W-:Y:S02]  /*6b730*/  HMMA.16816.F32 R20, R20, R8, R4 ;  /* 0x000000081414723c */ /* 0x010fe40000001804 */
[----:B------:R-:W2:Y:S01]  /*6b740*/  LDL.LU.64 R6, [R1+0x3560] ;  /* 0x0035600001067983 */ /* 0x000ea20000300a00 */
[----:B------:R-:W2:Y:S11]  /*6b750*/  LDL.LU.64 R4, [R1+0x3558] ;  /* 0x0035580001047983 */ /* 0x000eb60000300a00 */
[----:B------:R-:W-:Y:S09]  /*6b760*/  @!UPT UIADD3 URZ, URZ, URZ, URZ ;  /* 0x0000003f3f3ff290 */ /* 0x000ff2000fffe03f */
[----:B------:R-:W-:Y:S01]  /*6b770*/  STL.64 [R1+0x530], R20 ;  /* 0x0005301401007387 */ /* 0x000fe20000100a00 */
[----:B------:R-:W-:Y:S01]  /*6b780*/  STL.64 [R1+0x538], R22 ;  /* 0x0005381601007387 */ /* 0x000fe20000100a00 */
        /* <DEDUP_REMOVED lines=36> */
[----:B---3--:R-:W-:Y:S02]  /*6b9d0*/  IMAD.MOV.U32 R20, RZ, RZ, R10 ;  /* 0x000000ffff147224 */ /* 0x008fe400078e000a */
[----:B------:R-:W-:-:S07]  /*6b9e0*/  IMAD.MOV.U32 R21, RZ, RZ, R3 ;  /* 0x000000ffff157224 */ /* 0x000fce00078e0003 */
[C---:B----4-:R-:W-:Y:S01]  /*6b9f0*/  HMMA.16816.F32 R20, R4.reuse, R20, R16 ;  /* 0x000000140414723c */ /* 0x050fe20000001810 */
[----:B------:R-:W2:Y:S11]  /*6ba00*/  LDL.LU.64 R16, [R1+0x34d0] ;  /* 0x0034d00001107983 */ /* 0x000eb60000300a00 */
[----:B------:R-:W-:Y:S11]  /*6ba10*/  @!UPT UIADD3 URZ, URZ, URZ, URZ ;  /* 0x0000003f3f3ff290 */ /* 0x000ff6000fffe03f */
[----:B------:R-:W-:Y:S01]  /*6ba20*/  STL.64 [R1+0x450], R20 ;  /* 0x0004501401007387 */ /* 0x000fe20000100a00 */
[----:B------:R-:W-:Y:S02]  /*6ba30*/  STL.64 [R1+0x458], R22 ;  /* 0x0004581601007387 */ /* 0x000fe40000100a00 */
[----:B------:R-:W0:Y:S02]  /*6ba40*/  LDSM.16.MT88.4 R20, [R2+0xc180] ;  /* 0x00c180000214783b */ /* 0x000e240000004200 */
[----:B0-----:R-:W-:Y:S02]  /*6ba50*/  STL.64 [R1+0x32f8], R22 ;  /* 0x0032f81601007387 */ /* 0x001fe40000100a00 */
[----:B------:R0:W-:Y:S02]  /*6ba60*/  STL.64 [R1+0x32f0], R20 ;  /* 0x0032f01401007387 */ /* 0x0001e40000100a00 */
[----:B0-----:R-:W3:Y:S01]  /*6ba70*/  LDL.64 R20, [R1+0xc0] ;  /* 0x0000c00001147983 */ /* 0x001ee20000100a00 */
[----:B------:R-:W-:Y:S01]  /*6ba80*/  STL [R1+0x30bc], R2 ;  /* 0x0030bc0201007387 */ /* 0x000fe20000100800 */
        /* <DEDUP_REMOVED lines=66> */
[----:B0-----:R-:W2:Y:S01]  /*6beb0*/  LDL.LU.64 R26, [R1+0x3410] ;  /* 0x00341000011a7983 */ /* 0x001ea20000300a00 */
[----:B------:R-:W2:Y:S02]  /*6bec0*/  LDL.LU.64 R24, [R1+0x3408] ;  /* 0x0034080001187983 */ /* 0x000ea40000300a00 */
[----:B--2---:R-:W-:Y:S01]  /*6bed0*/  HMMA.16816.F32 R4, R4, R8, R24 ;  /* 0x000000080404723c */ /* 0x004fe20000001818 */
[----:B------:R-:W3:Y:S01]  /*6bee0*/  LDL.LU.64 R26, [R1+0x3400] ;  /* 0x00340000011a7983 */ /* 0x000ee20000300a00 */
[----:B------:R-:W3:Y:S11]  /*6bef0*/  LDL.LU.64 R24, [R1+0x33f8] ;  /* 0x0033f80001187983 */ /* 0x000ef60000300a00 */
[----:B------:R-:W-:Y:S10]  /*6bf00*/  @!UPT UIADD3 URZ, URZ, URZ, URZ ;  /* 0x0000003f3f3ff290 */ /* 0x000ff4000fffe03f */
[----:B------:R0:W-:Y:S01]  /*6bf10*/  STL.64 [R1+0x440], R4 ;  /* 0x0004400401007387 */ /* 0x0001e20000100a00 */
[----:B------:R-:W-:Y:S03]  /*6bf20*/  STL.64 [R1+0x448], R6 ;  /* 0x0004480601007387 */ /* 0x000fe60000100a00 */
[----:B0-----:R-:W2:Y:S04]  /*6bf30*/  LDL.64 R4, [R1+0x70] ;  /* 0x0000700001047983 */ /* 0x001ea80000100a00 */
[----:B--2---:R3:W-:Y:S02]  /*6bf40*/  STL.64 [R1+0x33c8], R4 ;  /* 0x0033c80401007387 */ /* 0x0047e40000100a00 */
[C---:B---3--:R-:W-:Y:S02]  /*6bf50*/  HMMA.16816.F32 R4, R24.reuse, R20, R16 ;  /* 0x000000141804723c */ /* 0x048fe40000001810 */
[----:B------:R0:W-:Y:S01]  /*6bf60*/  STL [R1+0x330c], R8 ;  /* 0x00330c0801007387 */ /* 0x0001e20000100800 */
[----:B------:R1:W-:Y:S11]  /*6bf70*/  STL [R1+0x3308], R9 ;  /* 0x0033080901007387 */ /* 0x0003f60000100800 */
[----:B------:R-:W-:Y:S09]  /*6bf80*/  @!UPT UIADD3 URZ, URZ, URZ, URZ ;  /* 0x0000003f3f3ff290 */ /* 0x000ff2000fffe03f */
[----:B------:R-:W-:Y:S01]  /*6bf90*/  STL.64 [R1+0x420], R4 ;  /* 0x0004200401007387 */ /* 0x000fe20000100a00 */
[----:B------:R-:W-:Y:S02]  /*6bfa0*/  STL.64 [R1+0x428], R6 ;  /* 0x0004280601007387 */ /* 0x000fe40000100a00 */
[----:B0-----:R-:W2:Y:S02]  /*6bfb0*/  LDL.LU R8, [R1+0x3a0] ;  /* 0x0003a00001087983 */ /* 0x001ea40000300800 */
[----:B-1----:R-:W2:Y:S01]  /*6bfc0*/  LDL.LU R9, [R1+0x3a4] ;  /* 0x0003a40001097983 */ /* 0x002ea20000300800 */
[----:B------:R-:W3:Y:S01]  /*6bfd0*/  LDL.LU R10, [R1+0x3a8] ;  /* 0x0003a800010a7983 */ /* 0x000ee20000300800 */
[----:B------:R-:W3:Y:S02]  /*6bfe0*/  LDL.LU R11, [R1+0x3ac] ;  /* 0x0003ac00010b7983 */ /* 0x000ee40000300800 */
[----:B------:R-:W-:Y:S02]  /*6bff0*/  IMAD.MOV.U32 R15, RZ, RZ, R20 ;  /* 0x000000ffff0f7224 */ /* 0x000fe400078e0014 */
[----:B------:R-:W-:Y:S01]  /*6c000*/  IMAD.MOV.U32 R14, RZ, RZ, R21 ;  /* 0x000000ffff0e7224 */ /* 0x000fe200078e0015 */
[----:B------:R-:W4:Y:S01]  /*6c010*/  LDL.LU R20, [R1+0x3d0] ;  /* 0x0003d00001147983 */ /* 0x000f220000300800 */
[----:B------:R-:W4:Y:S02]  /*6c020*/  LDL.LU R21, [R1+0x3d4] ;  /* 0x0003d40001157983 */ /* 0x000f240000300800 */
[----:B------:R-:W4:Y:S02]  /*6c030*/  LDL.LU R22, [R1+0x3d8] ;  /* 0x0003d80001167983 */ /* 0x000f240000300800 */
[----:B------:R-:W4:Y:S01]  /*6c040*/  LDL.LU R23, [R1+0x3dc] ;  /* 0x0003dc0001177983 */ /* 0x000f220000300800 */
[----:B---3--:R-:W-:Y:S01]  /*6c050*/  STL.64 [R1+0x33d8], R10 ;  /* 0x0033d80a01007387 */ /* 0x008fe20000100a00 */
[----:B--2---:R0:W-:Y:S03]  /*6c060*/  STL.64 [R1+0x33d0], R8 ;  /* 0x0033d00801007387 */ /* 0x0041e60000100a00 */
[----:B0-----:R-:W2:Y:S04]  /*6c070*/  LDL.64 R8, [R1+0x90] ;  /* 0x0000900001087983 */ /* 0x001ea80000100a00 */
[----:B--2---:R0:W-:Y:S04]  /*6c080*/  STL.64 [R1+0x33e8], R8 ;  /* 0x0033e80801007387 */ /* 0x0041e80000100a00 */
[----:B0-----:R-:W2:Y:S04]  /*6c090*/  LDL.64 R8, [R1+0xa0] ;  /* 0x0000a00001087983 */ /* 0x001ea80000100a00 */
[----:B--2---:R0:W-:Y:S01]  /*6c0a0*/  STL.64 [R1+0x33f0], R8 ;  /* 0x0033f00801007387 */ /* 0x0041e20000100a00 */
[----:B------:R-:W2:Y:S03]  /*6c0b0*/  LDL.64 R4, [R1+0x80] ;  /* 0x0000800001047983 */ /* 0x000ea60000100a00 */
[----:B0-----:R-:W4:Y:S04]  /*6c0c0*/  LDL.64 R8, [R1+0xb0] ;  /* 0x0000b00001087983 */ /* 0x001f280000100a00 */
[----:B--2---:R0:W-:Y:S04]  /*6c0d0*/  STL.64 [R1+0x33e0], R4 ;  /* 0x0033e00401007387 */ /* 0x0041e80000100a00 */
[----:B0-----:R-:W2:Y:S01]  /*6c0e0*/  LDL.LU R4, [R1+0x3b0] ;  /* 0x0003b00001047983 */ /* 0x001ea20000300800 */
[----:B------:R-:W2:Y:S02]  /*6c0f0*/  LDL.LU R5, [R1+0x3b4] ;  /* 0x0003b40001057983 */ /* 0x000ea40000300800 */
[----:B------:R-:W2:Y:S02]  /*6c100*/  LDL.LU R6, [R1+0x3b8] ;  /* 0x0003b80001067983 */ /* 0x000ea40000300800 */
[----:B------:R-:W2:Y:S01]  /*6c110*/  LDL.LU R7, [R1+0x3bc] ;  /* 0x0003bc0001077983 */ /* 0x000ea20000300800 */
[----:B------:R-:W3:Y:S01]  /*6c120*/  LDL.64 R16, [R1+0x50] ;  /* 0x0000500001107983 */ /* 0x000ee20000100a00 */
[----:B----4-:R-:W-:Y:S03]  /*6c130*/  HMMA.16816.F32 R20, R24, R8, R20 ;  /* 0x000000081814723c */ /* 0x010fe60000001814 */
        /* <DEDUP_REMOVED lines=12> */
[----:B------:R-:W-:Y:S02]  /*6c200*/  STL [R1+0x3310], R15 ;  /* 0x0033100f01007387 */ /* 0x000fe40000100800 */
[----:B------:R0:W-:Y:S02]  /*6c210*/  STL.64 [R1+0x33a8], R12 ;  /* 0x0033a80c01007387 */ /* 0x0001e40000100a00 */
[----:B0-----:R-:W4:Y:S01]  /*6c220*/  LDL.LU R12, [R1+0xa20] ;  /* 0x000a2000010c7983 */ /* 0x001f220000300800 */
[----:B------:R-:W4:Y:S02]  /*6c230*/  LDL.LU R13, [R1+0xa24] ;  /* 0x000a2400010d7983 */ /* 0x000f240000300800 */
[----:B------:R-:W4:Y:S02]  /*6c240*/  LDL.LU R14, [R1+0xa28] ;  /* 0x000a2800010e7983 */ /* 0x000f240000300800 */
[----:B------:R-:W4:Y:S01]  /*6c250*/  LDL.LU R15, [R1+0xa2c] ;  /* 0x000a2c00010f7983 */ /* 0x000f220000300800 */
[----:B------:R0:W-:Y:S01]  /*6c260*/  STL.64 [R1+0x410], R20 ;  /* 0x0004101401007387 */ /* 0x0001e20000100a00 */
[----:B------:R-:W-:Y:S02]  /*6c270*/  STL.64 [R1+0x418], R22 ;  /* 0x0004181601007387 */ /* 0x000fe40000100a00 */
[----:B0-----:R-:W-:-:S02]  /*6c280*/  IMAD.MOV.U32 R20, RZ, RZ, R9 ;  /* 0x000000ffff147224 */ /* 0x001fc400078e0009 */
        /* <DEDUP_REMOVED lines=16> */
[----:B------:R-:W-:Y:S02]  /*6c390*/  STL.64 [R1+0x3390], R22 ;  /* 0x0033901601007387 */ /* 0x000fe40000100a00 */
[----:B------:R-:W3:Y:S01]  /*6c3a0*/  LDL.64 R20, [R1+0x60] ;  /* 0x0000600001147983 */ /* 0x000ee20000100a00 */
        /* <DEDUP_REMOVED lines=26> */
[----:B------:R-:W0:Y:S04]  /*6c550*/  LDSM.16.MT88.4 R4, [R0+0xc000] ;  /* 0x00c000000004783b */ /* 0x000e280000004200 */
[----:B0-----:R-:W-:Y:S01]  /*6c560*/  STL.64 [R1+0x31c0], R6 ;  /* 0x0031c00601007387 */ /* 0x001fe20000100a00 */
[----:B------:R0:W-:Y:S03]  /*6c570*/  STL.64 [R1+0x31b8], R4 ;  /* 0x0031b80401007387 */ /* 0x0001e60000100a00 */
[----:B0-----:R-:W3:Y:S04]  /*6c580*/  LDL R4, [R1+0x10] ;  /* 0x0000100001047983 */ /* 0x001ee80000100800 */
[----:B------:R-:W3:Y:S01]  /*6c590*/  LDL R5, [R1+0x14] ;  /* 0x0000140001057983 */ /* 0x000ee20000100800 */
[----:B--2---:R-:W-:Y:S11]  /*6c5a0*/  HMMA.16816.F32 R16, R24, R20, R16 ;  /* 0x000000141810723c */ /* 0x004ff60000001810 */
[----:B------:R-:W-:Y:S11]  /*6c5b0*/  @!UPT UIADD3 URZ, URZ, URZ, URZ ;  /* 0x0000003f3f3ff290 */ /* 0x000ff6000fffe03f */
[----:B------:R-:W-:Y:S01]  /*6c5c0*/  @!UPT UIADD3 URZ, URZ, URZ, URZ ;  /* 0x0000003f3f3ff290 */ /* 0x000fe2000fffe03f */
[----:B------:R0:W-:Y:S01]  /*6c5d0*/  STL.64 [R1+0x650], R16 ;  /* 0x0006501001007387 */ /* 0x0001e20000100a00 */
[----:B------:R-:W-:Y:S03]  /*6c5e0*/  STL.64 [R1+0x658], R18 ;  /* 0x0006581201007387 */ /* 0x000fe60000100a00 */
[----:B0-----:R-:W4:Y:S01]  /*6c5f0*/  LDL.LU.64 R16, [R1+0x33b0] ;  /* 0x0033b00001107983 */ /* 0x001f220000300a00 */
[----:B------:R-:W-:Y:S02]  /*6c600*/  IMAD.MOV.U32 R7, RZ, RZ, R20 ;  /* 0x000000ffff077224 */ /* 0x000fe400078e0014 */
[----:B------:R-:W-:-:S05]  /*6c610*/  IMAD.MOV.U32 R6, RZ, RZ, R21 ;  /* 0x000000ffff067224 */ /* 0x000fca00078e0015 */
[----:B------:R-:W-:Y:S04]  /*6c620*/  STL.64 [R1+0x3370], R6 ;  /* 0x0033700601007387 */ /* 0x000fe80000100a00 */
[----:B---3--:R4:W-:Y:S02]  /*6c630*/  STL.64 [R1+0x3368], R4 ;  /* 0x0033680401007387 */ /* 0x0089e40000100a00 */
[C---:B----4-:R-:W-:Y:S01]  /*6c640*/  HMMA.16816.F32 R4, R24.reuse, R16, R12 ;  /* 0x000000101804723c */ /* 0x050fe2000000180c */
        /* <DEDUP_REMOVED lines=8> */
[----:B------:R-:W3:Y:S02]  /*6c6d0*/  LDL.LU R19, [R1+0x9fc] ;  /* 0x0009fc0001137983 */ /* 0x000ee40000300800 */
[----:B------:R-:W4:Y:S02]  /*6c6e0*/  LDL.LU R12, [R1+0xa10] ;  /* 0x000a1000010c7983 */ /* 0x000f240000300800 */
[----:B------:R-:W4:Y:S01]  /*6c6f0*/  LDL.LU R13, [R1+0xa14] ;  /* 0x000a1400010d7983 */ /* 0x000f220000300800 */
[----:B------:R-:W4:Y:S01]  /*6c700*/  LDL.LU R14, [R1+0xa18] ;  /* 0x000a1800010e7983 */ /* 0x000f220000300800 */
[----:B------:R-:W4:Y:S02]  /*6c710*/  LDL.LU R15, [R1+0xa1c] ;  /* 0x000a1c00010f7983 */ /* 0x000f240000300800 */
[----:B------:R-:W2:Y:S02]  /*6c720*/  LDL.LU R20, [R1+0xa00] ;  /* 0x000a000001147983 */ /* 0x000ea40000300800 */
[----:B------:R-:W2:Y:S01]  /*6c730*/  LDL.LU R21, [R1+0xa04] ;  /* 0x000a040001157983 */ /* 0x000ea20000300800 */
[----:B------:R-:W2:Y:S01]  /*6c740*/  LDL.LU R22, [R1+0xa08] ;  /* 0x000a080001167983 */ /* 0x000ea20000300800 */
[----:B------:R-:W2:Y:S03]  /*6c750*/  LDL.LU R23, [R1+0xa0c] ;  /* 0x000a0c0001177983 */ /* 0x000ea60000300800 */
[----:B--2---:R-:W-:Y:S01]  /*6c760*/  STL.64 [R1+0x33a0], R22 ;  /* 0x0033a01601007387 */ /* 0x004fe20000100a00 */
[----:B------:R0:W-:Y:S03]  /*6c770*/  STL.64 [R1+0x3398], R20 ;  /* 0x0033981401007387 */ /* 0x0001e60000100a00 */
[----:B0-----:R-:W4:Y:S01]  /*6c780*/  LDL.64 R20, [R1+0x40] ;  /* 0x0000400001147983 */ /* 0x001f220000100a00 */
[----:B---3--:R-:W-:Y:S02]  /*6c790*/  STL.64 [R1+0x3388], R18 ;  /* 0x0033881201007387 */ /* 0x008fe40000100a00 */
[----:B------:R0:W-:Y:S02]  /*6c7a0*/  STL.64 [R1+0x3380], R16 ;  /* 0x0033801001007387 */ /* 0x0001e40000100a00 */
[----:B------:R-:W2:Y:S01]  /*6c7b0*/  LDL.64 R4, [R1+0x20] ;  /* 0x0000200001047983 */ /* 0x000ea20000100a00 */
[----:B0-----:R-:W3:Y:S01]  /*6c7c0*/  LDL.64 R16, [R1+0x30] ;  /* 0x0000300001107983 */ /* 0x001ee20000100a00 */
        /* <DEDUP_REMOVED lines=12> */
[----:B----4-:R-:W-:Y:S01]  /*6c890*/  HMMA.16816.F32 R12, R24, R20, R12 ;  /* 0x00000014180c723c */ /* 0x010fe2000000180c */
[----:B--2---:R-:W-:Y:S01]  /*6c8a0*/  STL.64 [R1+0x3348], R10 ;  /* 0x0033480a01007387 */ /* 0x004fe20000100a00 */
[----:B------:R0:W-:Y:S03]  /*6c8b0*/  STL.64 [R1+0x3340], R8 ;  /* 0x0033400801007387 */ /* 0x0001e60000100a00 */
[----:B0-----:R-:W2:Y:S04]  /*6c8c0*/  LDL R8, [R1] ;  /* 0x0000000001087983 */ /* 0x001ea80000100800 */
[----:B------:R-:W2:Y:S04]  /*6c8d0*/  LDL R9, [R1+0x4] ;  /* 0x0000040001097983 */ /* 0x000ea80000100800 */
[----:B--2---:R0:W-:Y:S04]  /*6c8e0*/  STL.64 [R1+0x3360], R8 ;  /* 0x0033600801007387 */ /* 0x0041e80000100a00 */
        /* <DEDUP_REMOVED lines=8> */
[----:B------:R-:W-:Y:S02]  /*6c970*/  IMAD.MOV.U32 R15, RZ, RZ, R21 ;  /* 0x000000ffff0f7224 */ /* 0x000fe400078e0015 */
[----:B------:R-:W3:Y:S01]  /*6c980*/  LDL.LU.64 R22, [R1+0x33a0] ;  /* 0x0033a00001167983 */ /* 0x000ee20000300a00 */
[----:B------:R-:W3:Y:S02]  /*6c990*/  LDL.LU.64 R20, [R1+0x3398] ;  /* 0x0033980001147983 */ /* 0x000ee40000300a00 */
[----:B------:R-:W-:Y:S01]  /*6c9a0*/  STL.64 [R1+0x3358], R14 ;  /* 0x0033580e01007387 */ /* 0x000fe20000100a00 */
[C---:B---3--:R-:W-:Y:S01]  /*6c9b0*/  HMMA.16816.F32 R20, R24.reuse, R16, R20 ;  /* 0x000000101814723c */ /* 0x048fe20000001814 */
[----:B----4-:R0:W-:Y:S04]  /*6c9c0*/  STL.64 [R1+0x3350], R12 ;  /* 0x0033500c01007387 */ /* 0x0101e80000100a00 */
[----:B0-----:R-:W3:Y:S01]  /*6c9d0*/  LDL.LU R12, [R1+0x830] ;  /* 0x00083000010c7983 */ /* 0x001ee20000300800 */
[----:B------:R-:W3:Y:S02]  /*6c9e0*/  LDL.LU R13, [R1+0x834] ;  /* 0x00083400010d7983 */ /* 0x000ee40000300800 */
[----:B------:R-:W3:Y:S02]  /*6c9f0*/  LDL.LU R14, [R1+0x838] ;  /* 0x00083800010e7983 */ /* 0x000ee40000300800 */
[----:B------:R-:W3:Y:S11]  /*6ca00*/  LDL.LU R15, [R1+0x83c] ;  /* 0x00083c00010f7983 */ /* 0x000ef60000300800 */
[----:B------:R-:W-:Y:S02]  /*6ca10*/  @!UPT UIADD3 URZ, URZ, URZ, URZ ;  /* 0x0000003f3f3ff290 */ /* 0x000fe4000fffe03f */
[----:B------:R0:W-:Y:S01]  /*6ca20*/  STL.64 [R1+0x620], R20 ;  /* 0x0006201401007387 */ /* 0x0001e20000100a00 */
[----:B------:R1:W-:Y:S02]  /*6ca30*/  STL.64 [R1+0x628], R22 ;  /* 0x0006281601007387 */ /* 0x0003e40000100a00 */
[----:B0-----:R-:W-:Y:S01]  /*6ca40*/  IMAD.MOV.U32 R20, RZ, RZ, R16 ;  /* 0x000000ffff147224 */ /* 0x001fe200078e0010 */
[----:B-1----:R-:W4:Y:S01]  /*6ca50*/  LDL.LU.64 R22, [R1+0x3390] ;  /* 0x0033900001167983 */ /* 0x002f220000300a00 */
[----:B------:R-:W-:Y:S02]  /*6ca60*/  IMAD.MOV.U32 R21, RZ, RZ, R17 ;  /* 0x000000ffff157224 */ /* 0x000fe400078e0011 */
        /* <DEDUP_REMOVED lines=12> */
[C---:B--2---:R-:W-:Y:S11]  /*6cb30*/  HMMA.16816.F32 R8, R24.reuse, R4, R8 ;  /* 0x000000041808723c */ /* 0x044ff60000001808 */
[----:B------:R-:W-:Y:S11]  /*6cb40*/  @!UPT UIADD3 URZ, URZ, URZ, URZ ;  /* 0x0000003f3f3ff290 */ /* 0x000ff6000fffe03f */
[----:B------:R-:W-:Y:S01]  /*6cb50*/  @!UPT UIADD3 URZ, URZ, URZ, URZ ;  /* 0x0000003f3f3ff290 */ /* 0x000fe2000fffe03f */
[----:B------:R0:W-:Y:S01]  /*6cb60*/  STL.64 [R1+0x600], R8 ;  /* 0x0006000801007387 */ /* 0x0001e20000100a00 */
[----:B------:R3:W-:Y:S03]  /*6cb70*/  STL.64 [R1+0x608], R10 ;  /* 0x0006080a01007387 */ /* 0x0007e60000100a00 */
[----:B0-----:R-:W3:Y:S01]  /*6cb80*/  LDL.LU.64 R8, [R1+0x3360] ;  /* 0x0033600001087983 */ /* 0x001ee20000300a00 */
[----:B------:R-:W-:Y:S01]  /*6cb90*/  STL.64 [R1+0x31f0], R4 ;  /* 0x0031f00401007387 */ /* 0x000fe20000100a00 */
[C---:B---3--:R-:W-:Y:S02]  /*6cba0*/  HMMA.16816.F32 R8, R24.reuse, R8, R12 ;  /* 0x000000081808723c */ /* 0x048fe4000000180c */
[----:B------:R-:W2:Y:S01]  /*6cbb0*/  LDL.LU.64 R14, [R1+0x3358] ;  /* 0x00335800010e7983 */ /* 0x000ea20000300a00 */
[----:B------:R-:W3:Y:S11]  /*6cbc0*/  LDL.LU.64 R12, [R1+0x3350] ;  /* 0x00335000010c7983 */ /* 0x000ef60000300a00 */
[----:B------:R-:W-:Y:S09]  /*6cbd0*/  @!UPT UIADD3 URZ, URZ, URZ, URZ ;  /* 0x0000003f3f3ff290 */ /* 0x000ff2000fffe03f */
[----:B------:R-:W-:Y:S01]  /*6cbe0*/  STL.64 [R1+0x5f0], R8 ;  /* 0x0005f00801007387 */ /* 0x000fe20000100a00 */
[----:B------:R0:W-:Y:S03]  /*6cbf0*/  STL.64 [R1+0x5f8], R10 ;  /* 0x0005f80a01007387 */ /* 0x0001e60000100a00 */
[----:B0-----:R-:W2:Y:S01]  /*6cc00*/  LDL.LU.64 R10, [R1+0x3348] ;  /* 0x00334800010a7983 */ /* 0x001ea20000300a00 */
[----:B------:R-:W2:Y:S02]  /*6cc10*/  LDL.LU.64 R8, [R1+0x3340] ;  /* 0x0033400001087983 */ /* 0x000ea40000300a00 */
[----:B--2---:R-:W-:Y:S11]  /*6cc20*/  HMMA.16816.F32 R8, R24, R16, R8 ;  /* 0x000000101808723c */ /* 0x004ff60000001808 */
[----:B------:R-:W-:Y:S11]  /*6cc30*/  @!UPT UIADD3 URZ, URZ, URZ, URZ ;  /* 0x0000003f3f3ff290 */ /* 0x000ff6000fffe03f */
[----:B------:R-:W-:Y:S01]  /*6cc40*/  @!UPT UIADD3 URZ, URZ, URZ, URZ ;  /* 0x0000003f3f3ff290 */ /* 0x000fe2000fffe03f */
[----:B------:R-:W-:Y:S01]  /*6cc50*/  STL.64 [R1+0x5e0], R8 ;  /* 0x0005e00801007387 */ /* 0x000fe20000100a00 */
[----:B------:R0:W-:Y:S03]  /*6cc60*/  STL.64 [R1+0x5e8], R10 ;  /* 0x0005e80a01007387 */ /* 0x0001e60000100a00 */
[----:B0-----:R-:W3:Y:S01]  /*6cc70*/  LDL.LU.64 R10, [R1+0x3338] ;  /* 0x00333800010a7983 */ /* 0x001ee20000300a00 */
[----:B------:R-:W3:Y:S02]  /*6cc80*/  LDL.LU.64 R8, [R1+0x3330] ;  /* 0x0033300001087983 */ /* 0x000ee40000300a00 */
[----:B------:R0:W-:Y:S02]  /*6cc90*/  STL.64 [R1+0x31d0], R16 ;  /* 0x0031d01001007387 */ /* 0x0001e40000100a00 */
[----:B0-----:R-:W2:Y:S01]  /*6cca0*/  LDL.64 R16, [R1] ;  /* 0x0000000001107983 */ /* 0x001ea20000100a00 */
[----:B------:R-:W-:-:S02]  /*6ccb0*/  IMAD.MOV.U32 R4, RZ, RZ, R19 ;  /* 0x000000ffff047224 */ /* 0x000fc400078e0013 */
[----:B------:R-:W-:Y:S01]  /*6ccc0*/  IMAD.MOV.U32 R5, RZ, RZ, R18 ;  /* 0x000000ffff057224 */ /* 0x000fe200078e0012 */
[----:B---3--:R-:W-:Y:S01]  /*6ccd0*/  HMMA.16816.F32 R8, R24, R12, R8 ;  /* 0x0000000c1808723c */ /* 0x008fe20000001808 */
[----:B--2---:R-:W-:Y:S11]  /*6cce0*/  STL.64 [R1+0x31e8], R16 ;  /* 0x0031e81001007387 */ /* 0x004ff60000100a00 */
[----:B------:R-:W-:Y:S11]  /*6ccf0*/  @!UPT UIADD3 URZ, URZ, URZ, URZ ;  /* 0x0000003f3f3ff290 */ /* 0x000ff6000fffe03f */
[----:B------:R-:W-:Y:S01]  /*6cd00*/  STL.64 [R1+0x5d0], R8 ;  /* 0x0005d00801007387 */ /* 0x000fe20000100a00 */
[----:B------:R0:W-:Y:S03]  /*6cd10*/  STL.64 [R1+0x5d8], R10 ;  /* 0x0005d80a01007387 */ /* 0x0001e60000100a00 */
[----:B0-----:R-:W2:Y:S01]  /*6cd20*/  LDL.LU.64 R10, [R1+0x3328] ;  /* 0x00332800010a7983 */ /* 0x001ea20000300a00 */
[----:B------:R-:W3:Y:S02]  /*6cd30*/  LDL.LU.64 R8, [R1+0x3320] ;  /* 0x0033200001087983 */ /* 0x000ee40000300a00 */
        /* <DEDUP_REMOVED lines=31> */
[----:B------:R0:W-:Y:S02]  /*6cf30*/  STL.64 [R1+0x3250], R4 ;  /* 0x0032500401007387 */ /* 0x0001e40000100a00 */
[----:B0-----:R-:W-:Y:S02]  /*6cf40*/  IMAD.MOV.U32 R4, RZ, RZ, R7 ;  /* 0x000000ffff047224 */ /* 0x001fe400078e0007 */
[----:B------:R-:W-:Y:S01]  /*6cf50*/  IMAD.MOV.U32 R5, RZ, RZ, R6 ;  /* 0x000000ffff057224 */ /* 0x000fe200078e0006 */
[----:B--2---:R-:W-:Y:S01]  /*6cf60*/  STL.64 [R1+0x3230], R18 ;  /* 0x0032301201007387 */ /* 0x004fe20000100a00 */
[----:B------:R0:W-:Y:S03]  /*6cf70*/  STL.64 [R1+0x3228], R16 ;  /* 0x0032281001007387 */ /* 0x0001e60000100a00 */
[----:B0-----:R-:W2:Y:S01]  /*6cf80*/  LDL.LU R16, [R1+0x7e0] ;  /* 0x0007e00001107983 */ /* 0x001ea20000300800 */
[----:B------:R-:W2:Y:S02]  /*6cf90*/  LDL.LU R17, [R1+0x7e4] ;  /* 0x0007e40001117983 */ /* 0x000ea40000300800 */
        /* <DEDUP_REMOVED lines=16> */
[----:B------:R-:W-:Y:S01]  /*6d0a0*/  STL.64 [R1+0x32a8], R4 ;  /* 0x0032a80401007387 */ /* 0x000fe20000100a00 */
[----:B------:R-:W-:Y:S02]  /*6d0b0*/  STL.64 [R1+0x3248], R18 ;  /* 0x0032481201007387 */ /* 0x000fe40000100a00 */
[----:B------:R0:W-:Y:S02]  /*6d0c0*/  STL.64 [R1+0x3240], R16 ;  /* 0x0032401001007387 */ /* 0x0001e40000100a00 */
[----:B0-----:R-:W2:Y:S01]  /*6d0d0*/  LDL.LU R16, [R1+0x7f0] ;  /* 0x0007f00001107983 */ /* 0x001ea20000300800 */
[----:B------:R-:W2:Y:S02]  /*6d0e0*/  LDL.LU R17, [R1+0x7f4] ;  /* 0x0007f40001117983 */ /* 0x000ea40000300800 */
[----:B------:R-:W2:Y:S02]  /*6d0f0*/  LDL.LU R18, [R1+0x7f8] ;  /* 0x0007f80001127983 */ /* 0x000ea40000300800 */
[----:B------:R-:W2:Y:S02]  /*6d100*/  LDL.LU R19, [R1+0x7fc] ;  /* 0x0007fc0001137983 */ /* 0x000ea40000300800 */
[----:B----4-:R-:W-:-:S02]  /*6d110*/  IMAD.MOV.U32 R4, RZ, RZ, R23 ;  /* 0x000000ffff047224 */ /* 0x010fc400078e0017 */
[----:B------:R-:W-:-:S05]  /*6d120*/  IMAD.MOV.U32 R5, RZ, RZ, R22 ;  /* 0x000000ffff057224 */ /* 0x000fca00078e0016 */
        /* <DEDUP_REMOVED lines=15> */
[----:B------:R-:W4:Y:S01]  /*6d220*/  LDL.LU R19, [R1+0x20c] ;  /* 0x00020c0001137983 */ /* 0x000f220000300800 */
[----:B------:R-:W3:Y:S01]  /*6d230*/  LDL.LU R20, [R1+0x370] ;  /* 0x0003700001147983 */ /* 0x000ee20000300800 */
[----:B------:R-:W3:Y:S02]  /*6d240*/  LDL.LU R21, [R1+0x374] ;  /* 0x0003740001157983 */ /* 0x000ee40000300800 */
[----:B------:R-:W3:Y:S02]  /*6d250*/  LDL.LU R22, [R1+0x378] ;  /* 0x0003780001167983 */ /* 0x000ee40000300800 */
[----:B------:R-:W3:Y:S01]  /*6d260*/  LDL.LU R23, [R1+0x37c] ;  /* 0x00037c0001177983 */ /* 0x000ee20000300800 */
        /* <DEDUP_REMOVED lines=26> */
[----:B------:R0:W-:Y:S04]  /*6d410*/  STL.64 [R1+0x31c8], R12 ;  /* 0x0031c80c01007387 */ /* 0x0001e80000100a00 */
[----:B0-----:R-:W4:Y:S01]  /*6d420*/  LDL.LU R12, [R1+0x6e0] ;  /* 0x0006e000010c7983 */ /* 0x001f220000300800 */
[----:B------:R-:W4:Y:S02]  /*6d430*/  LDL.LU R13, [R1+0x6e4] ;  /* 0x0006e400010d7983 */ /* 0x000f240000300800 */
[----:B------:R-:W2:Y:S02]  /*6d440*/  LDL.LU R14, [R1+0x6e8] ;  /* 0x0006e800010e7983 */ /* 0x000ea40000300800 */
[----:B------:R-:W2:Y:S01]  /*6d450*/  LDL.LU R15, [R1+0x6ec] ;  /* 0x0006ec00010f7983 */ /* 0x000ea20000300800 */
[----:B---3--:R-:W-:Y:S01]  /*6d460*/  HMMA.16816.F32 R24, R24, R8, R20 ;  /* 0x000000081818723c */ /* 0x008fe20000001814 */
[----:B--2---:R-:W-:Y:S01]  /*6d470*/  STL.64 [R1+0x31e0], R14 ;  /* 0x0031e00e01007387 */ /* 0x004fe20000100a00 */
[----:B----4-:R0:W-:Y:S03]  /*6d480*/  STL.64 [R1+0x31d8], R12 ;  /* 0x0031d80c01007387 */ /* 0x0101e60000100a00 */
[----:B0-----:R-:W2:Y:S01]  /*6d490*/  LDL.LU R12, [R1+0x6f0] ;  /* 0x0006f000010c7983 */ /* 0x001ea20000300800 */
[----:B------:R-:W2:Y:S02]  /*6d4a0*/  LDL.LU R13, [R1+0x6f4] ;  /* 0x0006f400010d7983 */ /* 0x000ea40000300800 */
[----:B------:R-:W2:Y:S02]  /*6d4b0*/  LDL.LU R14, [R1+0x6f8] ;  /* 0x0006f800010e7983 */ /* 0x000ea40000300800 */
[----:B------:R-:W2:Y:S01]  /*6d4c0*/  LDL.LU R15, [R1+0x6fc] ;  /* 0x0006fc00010f7983 */ /* 0x000ea20000300800 */
[----:B------:R-:W3:Y:S01]  /*6d4d0*/  LDL.LU.64 R22, [R1+0x32f8] ;  /* 0x0032f80001167983 */ /* 0x000ee20000300a00 */
[----:B------:R-:W3:Y:S11]  /*6d4e0*/  LDL.LU.64 R20, [R1+0x32f0] ;  /* 0x0032f00001147983 */ /* 0x000ef60000300a00 */
[----:B------:R-:W-:Y:S02]  /*6d4f0*/  STL.64 [R1+0x3c0], R24 ;  /* 0x0003c01801007387 */ /* 0x000fe40000100a00 */
[----:B------:R-:W-:Y:S01]  /*6d500*/  STL.64 [R1+0x3c8], R26 ;  /* 0x0003c81a01007387 */ /* 0x000fe20000100a00 */
        /* <DEDUP_REMOVED lines=42> */
[----:B------:R-:W-:Y:S02]  /*6d7b0*/  STL.64 [R1+0x278], R26 ;  /* 0x0002781a01007387 */ /* 0x000fe40000100a00 */
[----:B------:R-:W0:Y:S02]  /*6d7c0*/  LDSM.16.MT88.4 R24, [R0+0xc080] ;  /* 0x00c080000018783b */ /* 0x000e240000004200 */
[----:B0-----:R-:W-:Y:S02]  /*6d7d0*/  STL.64 [R1+0x30a0], R26 ;  /* 0x0030a01a01007387 */ /* 0x001fe40000100a00 */
[----:B------:R0:W-:Y:S02]  /*6d7e0*/  STL.64 [R1+0x3098], R24 ;  /* 0x0030981801007387 */ /* 0x0001e40000100a00 */
[----:B0-----:R-:W4:Y:S01]  /*6d7f0*/  LDL.LU R24, [R1+0x6d0] ;  /* 0x0006d00001187983 */ /* 0x001f220000300800 */
[----:B------:R-:W4:Y:S02]  /*6d800*/  LDL.LU R25, [R1+0x6d4] ;  /* 0x0006d40001197983 */ /* 0x000f240000300800 */
[----:B------:R-:W4:Y:S02]  /*6d810*/  LDL.LU R26, [R1+0x6d8] ;  /* 0x0006d800011a7983 */ /* 0x000f240000300800 */
[----:B------:R-:W4:Y:S01]  /*6d820*/  LDL.LU R27, [R1+0x6dc] ;  /* 0x0006dc00011b7983 */ /* 0x000f220000300800 */
        /* <DEDUP_REMOVED lines=57> */
[----:B------:R-:W-:Y:S03]  /*6dbc0*/  STL.64 [R1+0x1f8], R14 ;  /* 0x0001f80e01007387 */ /* 0x000fe60000100a00 */
[----:B0-----:R-:W4:Y:S01]  /*6dbd0*/  LDL.LU.64 R12, [R1+0x31c8] ;  /* 0x0031c800010c7983 */ /* 0x001f220000300a00 */
[----:B------:R0:W-:Y:S03]  /*6dbe0*/  STL.64 [R1+0x3120], R16 ;  /* 0x0031201001007387 */ /* 0x0001e60000100a00 */
[----:B0-----:R-:W2:Y:S04]  /*6dbf0*/  LDL.64 R16, [R1+0x70] ;  /* 0x0000700001107983 */ /* 0x001ea80000100a00 */
[----:B--2---:R0:W-:Y:S04]  /*6dc00*/  STL.64 [R1+0x3180], R16 ;  /* 0x0031801001007387 */ /* 0x0041e80000100a00 */
[----:B0-----:R-:W2:Y:S04]  /*6dc10*/  LDL.64 R16, [R1+0x90] ;  /* 0x0000900001107983 */ /* 0x001ea80000100a00 */
[----:B--2---:R4:W-:Y:S02]  /*6dc20*/  STL.64 [R1+0x3198], R16 ;  /* 0x0031981001007387 */ /* 0x0049e40000100a00 */
[C---:B----4-:R-:W-:Y:S02]  /*6dc30*/  HMMA.16816.F32 R16, R20.reuse, R12, R24 ;  /* 0x0000000c1410723c */ /* 0x050fe40000001818 */
[----:B------:R-:W2:Y:S11]  /*6dc40*/  LDL.LU R24, [R1+0x500] ;  /* 0x0005000001187983 */ /* 0x000eb60000300800 */
[----:B------:R-:W-:Y:S10]  /*6dc50*/  @!UPT UIADD3 URZ, URZ, URZ, URZ ;  /* 0x0000003f3f3ff290 */ /* 0x000ff4000fffe03f */
[----:B------:R-:W-:Y:S01]  /*6dc60*/  STL.64 [R1+0x5c0], R16 ;  /* 0x0005c01001007387 */ /* 0x000fe20000100a00 */
[----:B------:R-:W-:Y:S02]  /*6dc70*/  STL.64 [R1+0x5c8], R18 ;  /* 0x0005c81201007387 */ /* 0x000fe40000100a00 */
[----:B------:R-:W2:Y:S02]  /*6dc80*/  LDL.LU R25, [R1+0x504] ;  /* 0x0005040001197983 */ /* 0x000ea40000300800 */
[----:B------:R-:W4:Y:S01]  /*6dc90*/  LDL.LU R26, [R1+0x508] ;  /* 0x00050800011a7983 */ /* 0x000f220000300800 */
[----:B------:R-:W4:Y:S04]  /*6dca0*/  LDL.LU R27, [R1+0x50c] ;  /* 0x00050c00011b7983 */ /* 0x000f280000300800 */
[----:B----4-:R-:W-:Y:S01]  /*6dcb0*/  STL.64 [R1+0x31a8], R26 ;  /* 0x0031a81a01007387 */ /* 0x010fe20000100a00 */
[----:B--2---:R0:W-:Y:S03]  /*6dcc0*/  STL.64 [R1+0x31a0], R24 ;  /* 0x0031a01801007387 */ /* 0x0041e60000100a00 */
[----:B0-----:R-:W2:Y:S01]  /*6dcd0*/  LDL.64 R24, [R1+0xb0] ;  /* 0x0000b00001187983 */ /* 0x001ea20000100a00 */
[----:B---3--:R-:W-:Y:S03]  /*6dce0*/  HMMA.16816.F32 R20, R20, R8, R4 ;  /* 0x000000081414723c */ /* 0x008fe60000001804 */
[----:B--2---:R0:W-:Y:S01]  /*6dcf0*/  STL.64 [R1+0x31b0], R24 ;  /* 0x0031b01801007387 */ /* 0x0041e20000100a00 */
[----:B------:R-:W2:Y:S03]  /*6dd00*/  LDL.64 R16, [R1+0xa0] ;  /* 0x0000a00001107983 */ /* 0x000ea60000100a00 */
[----:B0-----:R-:W3:Y:S01]  /*6dd10*/  LDL.64 R24, [R1+0xc0] ;  /* 0x0000c00001187983 */ /* 0x001ee20000100a00 */
[----:B------:R0:W-:Y:S02]  /*6dd20*/  STL [R1+0x30c4], R12 ;  /* 0x0030c40c01007387 */ /* 0x0001e40000100800 */
[----:B------:R1:W-:Y:S01]  /*6dd30*/  STL [R1+0x30c0], R13 ;  /* 0x0030c00d01007387 */ /* 0x0003e20000100800 */
[----:B0-----:R-:W4:Y:S01]  /*6dd40*/  LDL.LU R12, [R1+0x6c0] ;  /* 0x0006c000010c7983 */ /* 0x001f220000300800 */
[----:B-1----:R-:W4:Y:S02]  /*6dd50*/  LDL.LU R13, [R1+0x6c4] ;  /* 0x0006c400010d7983 */ /* 0x002f240000300800 */
        /* <DEDUP_REMOVED lines=8> */
[----:B------:R-:W3:Y:S01]  /*6dde0*/  LDL.LU.64 R6, [R1+0x31c0] ;  /* 0x0031c00001067983 */ /* 0x000ee20000300a00 */
[----:B------:R-:W3:Y:S02]  /*6ddf0*/  LDL.LU.64 R4, [R1+0x31b8] ;  /* 0x0031b80001047983 */ /* 0x000ee40000300a00 */
[----:B------:R0:W-:Y:S02]  /*6de00*/  STL.64 [R1+0x1e0], R20 ;  /* 0x0001e01401007387 */ /* 0x0001e40000100a00 */
[----:B------:R-:W-:Y:S01]  /*6de10*/  STL.64 [R1+0x1e8], R22 ;  /* 0x0001e81601007387 */ /* 0x000fe20000100a00 */
[----:B0-----:R-:W4:Y:S01]  /*6de20*/  LDL.64 R20, [R1+0x80] ;  /* 0x0000800001147983 */ /* 0x001f220000100a00 */
[----:B------:R-:W-:Y:S02]  /*6de30*/  STL.64 [R1+0x30b0], R10 ;  /* 0x0030b00a01007387 */ /* 0x000fe40000100a00 */
[----:B------:R0:W-:Y:S02]  /*6de40*/  STL.64 [R1+0x30a8], R8 ;  /* 0x0030a80801007387 */ /* 0x0001e40000100a00 */
[----:B0-----:R-:W3:Y:S01]  /*6de50*/  LDL.LU R8, [R1+0x520] ;  /* 0x0005200001087983 */ /* 0x001ee20000300800 */
[----:B------:R-:W3:Y:S02]  /*6de60*/  LDL.LU R9, [R1+0x524] ;  /* 0x0005240001097983 */ /* 0x000ee40000300800 */
[----:B------:R-:W3:Y:S02]  /*6de70*/  LDL.LU R10, [R1+0x528] ;  /* 0x00052800010a7983 */ /* 0x000ee40000300800 */
[----:B------:R-:W3:Y:S02]  /*6de80*/  LDL.LU R11, [R1+0x52c] ;  /* 0x00052c00010b7983 */ /* 0x000ee40000300800 */
        /* <DEDUP_REMOVED lines=8> */
[----:B------:R0:W-:Y:S02]  /*6df10*/  STL [R1+0x30cc], R8 ;  /* 0x0030cc0801007387 */ /* 0x0001e40000100800 */
[----:B------:R1:W-:Y:S01]  /*6df20*/  STL [R1+0x30c8], R9 ;  /* 0x0030c80901007387 */ /* 0x0003e20000100800 */
[----:B0-----:R-:W3:Y:S01]  /*6df30*/  LDL.LU R8, [R1+0x510] ;  /* 0x0005100001087983 */ /* 0x001ee20000300800 */
[----:B-1----:R-:W3:Y:S02]  /*6df40*/  LDL.LU R9, [R1+0x514] ;  /* 0x0005140001097983 */ /* 0x002ee40000300800 */
[----:B------:R-:W3:Y:S02]  /*6df50*/  LDL.LU R10, [R1+0x518] ;  /* 0x00051800010a7983 */ /* 0x000ee40000300800 */
[----:B------:R-:W3:Y:S02]  /*6df60*/  LDL.LU R11, [R1+0x51c] ;  /* 0x00051c00010b7983 */ /* 0x000ee40000300800 */
[C---:B---3--:R-:W-:Y:S11]  /*6df70*/  HMMA.16816.F32 R8, R4.reuse, R24, R8 ;  /* 0x000000180408723c */ /* 0x048ff60000001808 */
[----:B------:R-:W-:Y:S11]  /*6df80*/  @!UPT UIADD3 URZ, URZ, URZ, URZ ;  /* 0x0000003f3f3ff290 */ /* 0x000ff6000fffe03f */
[----:B------:R-:W-:Y:S01]  /*6df90*/  @!UPT UIADD3 URZ, URZ, URZ, URZ ;  /* 0x0000003f3f3ff290 */ /* 0x000fe2000fffe03f */
[----:B------:R-:W-:Y:S01]  /*6dfa0*/  STL.64 [R1+0x510], R8 ;  /* 0x0005100801007387 */ /* 0x000fe20000100a00 */
[----:B------:R0:W-:Y:S02]  /*6dfb0*/  STL.64 [R1+0x518], R10 ;  /* 0x0005180a01007387 */ /* 0x0001e40000100a00 */
[----:B------:R-:W3:Y:S02]  /*6dfc0*/  LDL.LU.64 R26, [R1+0x31a8] ;  /* 0x0031a800011a7983 */ /* 0x000ee40000300a00 */
[----:B0-----:R-:W-:Y:S02]  /*6dfd0*/  IMAD.MOV.U32 R11, RZ, RZ, R24 ;  /* 0x000000ffff0b7224 */ /* 0x001fe400078e0018 */
[----:B------:R-:W-:Y:S02]  /*6dfe0*/  IMAD.MOV.U32 R10, RZ, RZ, R25 ;  /* 0x000000ffff0a7224 */ /* 0x000fe400078e0019 */
[----:B------:R-:W3:Y:S03]  /*6dff0*/  LDL.LU.64 R24, [R1+0x31a0] ;  /* 0x0031a00001187983 */ /* 0x000ee60000300a00 */
[----:B------:R0:W-:Y:S02]  /*6e000*/  STL [R1+0x30e4], R10 ;  /* 0x0030e40a01007387 */ /* 0x0001e40000100800 */
[----:B------:R1:W-:Y:S02]  /*6e010*/  STL [R1+0x30e0], R11 ;  /* 0x0030e00b01007387 */ /* 0x0003e40000100800 */
[----:B------:R-:W4:Y:S01]  /*6e020*/  LDL.LU R8, [R1+0x4e0] ;  /* 0x0004e00001087983 */ /* 0x000f220000300800 */
[----:B------:R-:W4:Y:S04]  /*6e030*/  LDL.LU R9, [R1+0x4e4] ;  /* 0x0004e40001097983 */ /* 0x000f280000300800 */
[----:B0-----:R-:W4:Y:S01]  /*6e040*/  LDL.LU R10, [R1+0x4e8] ;  /* 0x0004e800010a7983 */ /* 0x001f220000300800 */
[----:B-1----:R-:W4:Y:S01]  /*6e050*/  LDL.LU R11, [R1+0x4ec] ;  /* 0x0004ec00010b7983 */ /* 0x002f220000300800 */
        /* <DEDUP_REMOVED lines=16> */
[----:B------:R-:W2:Y:S01]  /*6e160*/  LDL.LU.64 R16, [R1+0x3180] ;  /* 0x0031800001107983 */ /* 0x000ea20000300a00 */
[C---:B----4-:R-:W-:Y:S01]  /*6e170*/  HMMA.16816.F32 R8, R4.reuse, R20, R8 ;  /* 0x000000140408723c */ /* 0x050fe20000001808 */
[----:B------:R-:W-:Y:S01]  /*6e180*/  STL.64 [R1+0x30d8], R26 ;  /* 0x0030d81a01007387 */ /* 0x000fe20000100a00 */
[----:B------:R-:W-:Y:S11]  /*6e190*/  STL.64 [R1+0x30d0], R24 ;  /* 0x0030d01801007387 */ /* 0x000ff60000100a00 */
[----:B------:R-:W-:Y:S10]  /*6e1a0*/  @!UPT UIADD3 URZ, URZ, URZ, URZ ;  /* 0x0000003f3f3ff290 */ /* 0x000ff4000fffe03f */
[----:B------:R-:W-:Y:S01]  /*6e1b0*/  STL.64 [R1+0x4e0], R8 ;  /* 0x0004e00801007387 */ /* 0x000fe20000100a00 */
[----:B------:R2:W-:Y:S02]  /*6e1c0*/  STL.64 [R1+0x4e8], R10 ;  /* 0x0004e80a01007387 */ /* 0x0005e40000100a00 */
[----:B--2---:R-:W-:Y:S07]  /*6e1d0*/  HMMA.16816.F32 R8, R4, R16, R12 ;  /* 0x000000100408723c */ /* 0x004fee000000180c */
[----:B------:R-:W-:-:S02]  /*6e1e0*/  IMAD.MOV.U32 R15, RZ, RZ, R16 ;  /* 0x000000ffff0f7224 */ /* 0x000fc400078e0010 */
[----:B------:R-:W-:Y:S11]  /*6e1f0*/  IMAD.MOV.U32 R14, RZ, RZ, R17 ;  /* 0x000000ffff0e7224 */ /* 0x000ff600078e0011 */
[----:B------:R-:W-:Y:S03]  /*6e200*/  @!UPT UIADD3 URZ, URZ, URZ, URZ ;  /* 0x0000003f3f3ff290 */ /* 0x000fe6000fffe03f */
[----:B------:R-:W-:Y:S01]  /*6e210*/  STL.64 [R1+0x4d0], R8 ;  /* 0x0004d00801007387 */ /* 0x000fe20000100a00 */
[----:B------:R-:W-:Y:S02]  /*6e220*/  STL.64 [R1+0x4d8], R10 ;  /* 0x0004d80a01007387 */ /* 0x000fe40000100a00 */
[----:B------:R-:W-:Y:S02]  /*6e230*/  STL.64 [R1+0x3148], R14 ;  /* 0x0031480e01007387 */ /* 0x000fe40000100a00 */
[----:B------:R-:W2:Y:S01]  /*6e240*/  LDL.LU R24, [R1+0x740] ;  /* 0x0007400001187983 */ /* 0x000ea20000300800 */
[----:B------:R-:W2:Y:S01]  /*6e250*/  LDL.LU R25, [R1+0x744] ;  /* 0x0007440001197983 */ /* 0x000ea20000300800 */
        /* <DEDUP_REMOVED lines=24> */
[----:B0-----:R-:W2:Y:S01]  /*6e3e0*/  LDL.64 R12, [R1+0x60] ;  /* 0x00006000010c7983 */ /* 0x001ea20000100a00 */
[----:B------:R-:W-:Y:S02]  /*6e3f0*/  STL.64 [R1+0x3140], R10 ;  /* 0x0031400a01007387 */ /* 0x000fe40000100a00 */
[----:B------:R0:W-:Y:S02]  /*6e400*/  STL.64 [R1+0x3138], R8 ;  /* 0x0031380801007387 */ /* 0x0001e40000100a00 */
[----:B0-----:R-:W2:Y:S04]  /*6e410*/  LDL.64 R8, [R1+0x40] ;  /* 0x0000400001087983 */ /* 0x001ea80000100a00 */
[----:B--2---:R0:W-:Y:S04]  /*6e420*/  STL.64 [R1+0x3160], R8 ;  /* 0x0031600801007387 */ /* 0x0041e80000100a00 */
        /* <DEDUP_REMOVED lines=13> */
[----:B------:R-:W-:Y:S01]  /*6e500*/  STL.64 [R1+0x3130], R18 ;  /* 0x0031301201007387 */ /* 0x000fe20000100a00 */
[----:B----4-:R1:W-:Y:S03]  /*6e510*/  STL.64 [R1+0x3128], R16 ;  /* 0x0031281001007387 */ /* 0x0103e60000100a00 */
[----:B-1----:R-:W4:Y:S01]  /*6e520*/  LDL.64 R16, [R1+0x30] ;  /* 0x0000300001107983 */ /* 0x002f220000100a00 */
[----:B---3--:R-:W-:Y:S02]  /*6e530*/  STL.64 [R1+0x3100], R26 ;  /* 0x0031001a01007387 */ /* 0x008fe40000100a00 */
[----:B------:R1:W-:Y:S02]  /*6e540*/  STL.64 [R1+0x30f8], R24 ;  /* 0x0030f81801007387 */ /* 0x0003e40000100a00 */
[----:B-1----:R-:W3:Y:S04]  /*6e550*/  LDL.64 R24, [R1+0x10] ;  /* 0x0000100001187983 */ /* 0x002ee80000100a00 */
[----:B---3--:R1:W-:Y:S04]  /*6e560*/  STL.64 [R1+0x3118], R24 ;  /* 0x0031181801007387 */ /* 0x0083e80000100a00 */
[----:B-1----:R-:W3:Y:S01]  /*6e570*/  LDL.64 R24, [R1+0x20] ;  /* 0x0000200001187983 */ /* 0x002ee20000100a00 */
[----:B0-----:R-:W-:Y:S02]  /*6e580*/  STL.64 [R1+0x2f60], R22 ;  /* 0x002f601601007387 */ /* 0x001fe40000100a00 */
[----:B------:R0:W-:Y:S02]  /*6e590*/  STL.64 [R1+0x2f58], R20 ;  /* 0x002f581401007387 */ /* 0x0001e40000100a00 */
[----:B0-----:R-:W3:Y:S01]  /*6e5a0*/  LDL.LU R20, [R1+0xa50] ;  /* 0x000a500001147983 */ /* 0x001ee20000300800 */
[----:B------:R-:W3:Y:S02]  /*6e5b0*/  LDL.LU R21, [R1+0xa54] ;  /* 0x000a540001157983 */ /* 0x000ee40000300800 */
[----:B------:R-:W3:Y:S02]  /*6e5c0*/  LDL.LU R22, [R1+0xa58] ;  /* 0x000a580001167983 */ /* 0x000ee40000300800 */
[----:B------:R-:W3:Y:S01]  /*6e5d0*/  LDL.LU R23, [R1+0xa5c] ;  /* 0x000a5c0001177983 */ /* 0x000ee20000300800 */
[----:B--2---:R-:W-:Y:S01]  /*6e5e0*/  HMMA.16816.F32 R8, R4, R12, R8 ;  /* 0x0000000c0408723c */ /* 0x004fe20000001808 */
[----:B---3--:R0:W-:Y:S01]  /*6e5f0*/  STL.64 [R1+0x2f70], R22 ;  /* 0x002f701601007387 */ /* 0x0081e20000100a00 */
[----:B------:R-:W-:Y:S11]  /*6e600*/  STL.64 [R1+0x2f68], R20 ;  /* 0x002f681401007387 */ /* 0x000ff60000100a00 */
[----:B------:R-:W-:Y:S10]  /*6e610*/  @!UPT UIADD3 URZ, URZ, URZ, URZ ;  /* 0x0000003f3f3ff290 */ /* 0x000ff4000fffe03f */
[----:B------:R-:W-:Y:S02]  /*6e620*/  STL.64 [R1+0x4c0], R8 ;  /* 0x0004c00801007387 */ /* 0x000fe40000100a00 */
[----:B------:R1:W-:Y:S02]  /*6e630*/  STL.64 [R1+0x4c8], R10 ;  /* 0x0004c80a01007387 */ /* 0x0003e40000100a00 */
[----:B0-----:R-:W-:Y:S02]  /*6e640*/  IMAD.MOV.U32 R23, RZ, RZ, R12 ;  /* 0x000000ffff177224 */ /* 0x001fe400078e000c */
[----:B------:R-:W-:Y:S01]  /*6e650*/  IMAD.MOV.U32 R22, RZ, RZ, R13 ;  /* 0x000000ffff167224 */ /* 0x000fe200078e000d */
[----:B-1----:R-:W2:Y:S01]  /*6e660*/  LDL.LU.64 R10, [R1+0x3178] ;  /* 0x00317800010a7983 */ /* 0x002ea20000300a00 */
[----:B------:R-:W2:Y:S02]  /*6e670*/  LDL.LU.64 R8, [R1+0x3170] ;  /* 0x0031700001087983 */ /* 0x000ea40000300a00 */
[----:B------:R-:W2:Y:S02]  /*6e680*/  LDL.LU.64 R12, [R1+0x3168] ;  /* 0x00316800010c7983 */ /* 0x000ea40000300a00 */
[----:B------:R-:W-:-:S02]  /*6e690*/  IMAD.MOV.U32 R20, RZ, RZ, R3 ;  /* 0x000000ffff147224 */ /* 0x000fc400078e0003 */
[----:B------:R-:W-:Y:S01]  /*6e6a0*/  IMAD.MOV.U32 R21, RZ, RZ, R2 ;  /* 0x000000ffff157224 */ /* 0x000fe200078e0002 */
[----:B------:R-:W-:Y:S04]  /*6e6b0*/  STL.64 [R1+0x3110], R22 ;  /* 0x0031101601007387 */ /* 0x000fe80000100a00 */
[----:B------:R0:W-:Y:S04]  /*6e6c0*/  STL.64 [R1+0x3108], R20 ;  /* 0x0031081401007387 */ /* 0x0001e80000100a00 */
[----:B0-----:R-:W3:Y:S01]  /*6e6d0*/  LDL.LU R20, [R1+0xb50] ;  /* 0x000b500001147983 */ /* 0x001ee20000300800 */
[----:B------:R-:W3:Y:S02]  /*6e6e0*/  LDL.LU R21, [R1+0xb54] ;  /* 0x000b540001157983 */ /* 0x000ee40000300800 */
[----:B------:R-:W3:Y:S02]  /*6e6f0*/  LDL.LU R22, [R1+0xb58] ;  /* 0x000b580001167983 */ /* 0x000ee40000300800 */
[----:B------:R-:W3:Y:S01]  /*6e700*/  LDL.LU R23, [R1+0xb5c] ;  /* 0x000b5c0001177983 */ /* 0x000ee20000300800 */
        /* <DEDUP_REMOVED lines=17> */
[----:B------:R-:W4:Y:S02]  /*6e820*/  LDL.LU.64 R10, [R1+0x3140] ;  /* 0x00314000010a7983 */ /* 0x000f240000300a00 */
[----:B------:R-:W4:Y:S02]  /*6e830*/  LDL.LU.64 R8, [R1+0x3138] ;  /* 0x0031380001087983 */ /* 0x000f240000300a00 */
[C---:B----4-:R-:W-:Y:S11]  /*6e840*/  HMMA.16816.F32 R8, R4.reuse, R16, R8 ;  /* 0x000000100408723c */ /* 0x050ff60000001808 */
[----:B------:R-:W-:Y:S11]  /*6e850*/  @!UPT UIADD3 URZ, URZ, URZ, URZ ;  /* 0x0000003f3f3ff290 */ /* 0x000ff6000fffe03f */
[----:B------:R-:W-:Y:S01]  /*6e860*/  @!UPT UIADD3 URZ, URZ, URZ, URZ ;  /* 0x0000003f3f3ff290 */ /* 0x000fe2000fffe03f */
[----:B------:R0:W-:Y:S01]  /*6e870*/  STL.64 [R1+0x830], R8 ;  /* 0x0008300801007387 */ /* 0x0001e20000100a00 */
[----:B------:R-:W-:Y:S02]  /*6e880*/  STL.64 [R1+0x838], R10 ;  /* 0x0008380a01007387 */ /* 0x000fe40000100a00 */
[----:B------:R-:W4:Y:S02]  /*6e890*/  LDL.LU.64 R18, [R1+0x3130] ;  /* 0x0031300001127983 */ /* 0x000f240000300a00 */
[----:B0-----:R-:W-:Y:S02]  /*6e8a0*/  IMAD.MOV.U32 R8, RZ, RZ, R16 ;  /* 0x000000ffff087224 */ /* 0x001fe400078e0010 */
[----:B------:R-:W-:Y:S02]  /*6e8b0*/  IMAD.MOV.U32 R9, RZ, RZ, R17 ;  /* 0x000000ffff097224 */ /* 0x000fe400078e0011 */
        /* <DEDUP_REMOVED lines=17> */
[----:B------:R-:W2:Y:S02]  /*6e9d0*/  LDL.LU.64 R20, [R1+0x3108] ;  /* 0x0031080001147983 */ /* 0x000ea40000300a00 */
[----:B------:R-:W2:Y:S02]  /*6e9e0*/  LDL.LU.64 R26, [R1+0x3100] ;  /* 0x00310000011a7983 */ /* 0x000ea40000300a00 */
        /* <DEDUP_REMOVED lines=10> */
[----:B------:R-:W-:Y:S01]  /*6ea90*/  IMAD.MOV.U32 R21, RZ, RZ, R11 ;  /* 0x000000ffff157224 */ /* 0x000fe200078e000b */
[----:B------:R-:W2:Y:S01]  /*6eaa0*/  LDL.LU R10, [R1+0x30e4] ;  /* 0x0030e400010a7983 */ /* 0x000ea20000300800 */
[----:B------:R-:W2:Y:S03]  /*6eab0*/  LDL.LU R11, [R1+0x30e0] ;  /* 0x0030e000010b7983 */ /* 0x000ea60000300800 */
[----:B------:R0:W-:Y:S02]  /*6eac0*/  STL.64 [R1+0x2f98], R20 ;  /* 0x002f981401007387 */ /* 0x0001e40000100a00 */
[----:B0-----:R-:W-:-:S02]  /*6ead0*/  IMAD.MOV.U32 R20, RZ, RZ, R19 ;  /* 0x000000ffff147224 */ /* 0x001fc400078e0013 */
[----:B------:R-:W-:Y:S01]  /*6eae0*/  IMAD.MOV.U32 R21, RZ, RZ, R18 ;  /* 0x000000ffff157224 */ /* 0x000fe200078e0012 */
[----:B----4-:R-:W-:Y:S11]  /*6eaf0*/  HMMA.16816.F32 R24, R4, R16, R24 ;  /* 0x000000100418723c */ /* 0x010ff60000001818 */
[----:B------:R-:W-:Y:S11]  /*6eb00*/  @!UPT UIADD3 URZ, URZ, URZ, URZ ;  /* 0x0000003f3f3ff290 */ /* 0x000ff6000fffe03f */
[----:B------:R-:W-:Y:S01]  /*6eb10*/  @!UPT UIADD3 URZ, URZ, URZ, URZ ;  /* 0x0000003f3f3ff290 */ /* 0x000fe2000fffe03f */
[----:B------:R-:W-:Y:S01]  /*6eb20*/  STL.64 [R1+0x7f0], R24 ;  /* 0x0007f01801007387 */ /* 0x000fe20000100a00 */
[----:B------:R0:W-:Y:S03]  /*6eb30*/  STL.64 [R1+0x7f8], R26 ;  /* 0x0007f81a01007387 */ /* 0x0001e60000100a00 */
[----:B0-----:R-:W4:Y:S01]  /*6eb40*/  LDL.LU.64 R26, [R1+0x30d8] ;  /* 0x0030d800011a7983 */ /* 0x001f220000300a00 */
[----:B------:R-:W2:Y:S02]  /*6eb50*/  LDL.LU.64 R24, [R1+0x30d0] ;  /* 0x0030d00001187983 */ /* 0x000ea40000300a00 */
[----:B------:R-:W-:Y:S02]  /*6eb60*/  STL.64 [R1+0x2fb0], R20 ;  /* 0x002fb01401007387 */ /* 0x000fe40000100a00 */
[----:B------:R0:W-:Y:S02]  /*6eb70*/  STL.64 [R1+0x2f78], R16 ;  /* 0x002f781001007387 */ /* 0x0001e40000100a00 */
        /* <DEDUP_REMOVED lines=8> */
[----:B------:R0:W-:Y:S02]  /*6ec00*/  STL.64 [R1+0x2fc8], R20 ;  /* 0x002fc81401007387 */ /* 0x0001e40000100a00 */
[----:B0-----:R-:W-:Y:S02]  /*6ec10*/  IMAD.MOV.U32 R20, RZ, RZ, R12 ;  /* 0x000000ffff147224 */ /* 0x001fe400078e000c */
        /* <DEDUP_REMOVED lines=13> */
[----:B------:R-:W4:Y:S03]  /*6ecf0*/  LDL.LU R3, [R1+0x30b8] ;  /* 0x0030b80001037983 */ /* 0x000f260000300800 */
[----:B------:R3:W-:Y:S02]  /*6ed00*/  STL.64 [R1+0x2ff8], R20 ;  /* 0x002ff81401007387 */ /* 0x0007e40000100a00 */
[----:B---3--:R-:W-:Y:S02]  /*6ed10*/  IMAD.MOV.U32 R20, RZ, RZ, R23 ;  /* 0x000000ffff147224 */ /* 0x008fe400078e0017 */
[----:B------:R-:W-:Y:S01]  /*6ed20*/  IMAD.MOV.U32 R21, RZ, RZ, R22 ;  /* 0x000000ffff157224 */ /* 0x000fe200078e0016 */
[----:B--2---:R-:W-:Y:S01]  /*6ed30*/  STL.64 [R1+0x2fa8], R18 ;  /* 0x002fa81201007387 */ /* 0x004fe20000100a00 */
[----:B------:R0:W-:Y:S03]  /*6ed40*/  STL.64 [R1+0x2fa0], R16 ;  /* 0x002fa01001007387 */ /* 0x0001e60000100a00 */
[----:B0-----:R-:W2:Y:S01]  /*6ed50*/  LDL.LU R16, [R1+0xa80] ;  /* 0x000a800001107983 */ /* 0x001ea20000300800 */
[----:B------:R-:W2:Y:S02]  /*6ed60*/  LDL.LU R17, [R1+0xa84] ;  /* 0x000a840001117983 */ /* 0x000ea40000300800 */
[----:B------:R-:W3:Y:S02]  /*6ed70*/  LDL.LU R18, [R1+0xa88] ;  /* 0x000a880001127983 */ /* 0x000ee40000300800 */
[----:B------:R-:W3:Y:S01]  /*6ed80*/  LDL.LU R19, [R1+0xa8c] ;  /* 0x000a8c0001137983 */ /* 0x000ee20000300800 */
        /* <DEDUP_REMOVED lines=8> */
[----:B------:R-:W-:-:S05]  /*6ee10*/  IMAD.MOV.U32 R21, RZ, RZ, R28 ;  /* 0x000000ffff157224 */ /* 0x000fca00078e001c */
[----:B------:R-:W-:Y:S01]  /*6ee20*/  STL.64 [R1+0x3038], R20 ;  /* 0x0030381401007387 */ /* 0x000fe20000100a00 */
[----:B---3--:R-:W-:Y:S02]  /*6ee30*/  STL.64 [R1+0x2fc0], R18 ;  /* 0x002fc01201007387 */ /* 0x008fe40000100a00 */
[----:B------:R0:W-:Y:S02]  /*6ee40*/  STL.64 [R1+0x2fb8], R16 ;  /* 0x002fb81001007387 */ /* 0x0001e40000100a00 */
[----:B0-----:R-:W2:Y:S01]  /*6ee50*/  LDL.LU R16, [R1+0xa90] ;  /* 0x000a900001107983 */ /* 0x001ea20000300800 */
[----:B------:R-:W2:Y:S02]  /*6ee60*/  LDL.LU R17, [R1+0xa94] ;  /* 0x000a940001117983 */ /* 0x000ea40000300800 */
[----:B------:R-:W3:Y:S02]  /*6ee70*/  LDL.LU R18, [R1+0xa98] ;  /* 0x000a980001127983 */ /* 0x000ee40000300800 */
[----:B------:R-:W3:Y:S02]  /*6ee80*/  LDL.LU R19, [R1+0xa9c] ;  /* 0x000a9c0001137983 */ /* 0x000ee40000300800 */
[----:B----4-:R-:W-:-:S02]  /*6ee90*/  IMAD.MOV.U32 R20, RZ, RZ, R27 ;  /* 0x000000ffff147224 */ /* 0x010fc400078e001b */
        /* <DEDUP_REMOVED lines=28> */
[----:B------:R-:W4:Y:S02]  /*6f060*/  LDL.LU R26, [R1+0x6b8] ;  /* 0x0006b800011a7983 */ /* 0x000f240000300800 */
[----:B------:R-:W-:Y:S01]  /*6f070*/  IMAD.MOV.U32 R21, RZ, RZ, R8 ;  /* 0x000000ffff157224 */ /* 0x000fe200078e0008 */
[----:B------:R-:W4:Y:S01]  /*6f080*/  LDL.LU R27, [R1+0x6bc] ;  /* 0x0006bc00011b7983 */ /* 0x000f220000300800 */
[----:B------:R-:W-:-:S02]  /*6f090*/  IMAD.MOV.U32 R20, RZ, RZ, R9 ;  /* 0x000000ffff147224 */ /* 0x000fc400078e0009 */
[----:B------:R-:W4:Y:S02]  /*6f0a0*/  LDL.LU R8, [R1+0x730] ;  /* 0x0007300001087983 */ /* 0x000f240000300800 */
[----:B------:R-:W4:Y:S01]  /*6f0b0*/  LDL.LU R9, [R1+0x734] ;  /* 0x0007340001097983 */ /* 0x000f220000300800 */
[----:B------:R-:W4:Y:S01]  /*6f0c0*/  LDL.LU R10, [R1+0x738] ;  /* 0x00073800010a7983 */ /* 0x000f220000300800 */
[----:B------:R-:W4:Y:S03]  /*6f0d0*/  LDL.LU R11, [R1+0x73c] ;  /* 0x00073c00010b7983 */ /* 0x000f260000300800 */
        /* <DEDUP_REMOVED lines=35> */
[----:B----4-:R-:W-:Y:S01]  /*6f310*/  HMMA.16816.F32 R4, R4, R8, R24 ;  /* 0x000000080404723c */ /* 0x010fe20000001818 */
[----:B------:R-:W2:Y:S01]  /*6f320*/  LDL.LU.64 R26, [R1+0x30a0] ;  /* 0x0030a000011a7983 */ /* 0x000ea20000300a00 */
[----:B------:R-:W2:Y:S11]  /*6f330*/  LDL.LU.64 R24, [R1+0x3098] ;  /* 0x0030980001187983 */ /* 0x000eb60000300a00 */
[----:B------:R-:W-:Y:S10]  /*6f340*/  @!UPT UIADD3 URZ, URZ, URZ, URZ ;  /* 0x0000003f3f3ff290 */ /* 0x000ff4000fffe03f */
        /* <DEDUP_REMOVED lines=109> */
[----:B0-----:R-:W2:Y:S01]  /*6fa20*/  LDL.LU R16, [R1+0xa40] ;  /* 0x000a400001107983 */ /* 0x001ea20000300800 */
[----:B------:R-:W2:Y:S02]  /*6fa30*/  LDL.LU R17, [R1+0xa44] ;  /* 0x000a440001117983 */ /* 0x000ea40000300800 */
[----:B------:R-:W2:Y:S02]  /*6fa40*/  LDL.LU R18, [R1+0xa48] ;  /* 0x000a480001127983 */ /* 0x000ea40000300800 */
[----:B------:R-:W2:Y:S01]  /*6fa50*/  LDL.LU R19, [R1+0xa4c] ;  /* 0x000a4c0001137983 */ /* 0x000ea20000300800 */
[C---:B----4-:R-:W-:Y:S01]  /*6fa60*/  HMMA.16816.F32 R4, R24.reuse, R8, R4 ;  /* 0x000000081804723c */ /* 0x050fe20000001804 */
[----:B------:R0:W-:Y:S01]  /*6fa70*/  STL [R1+0x2e80], R12 ;  /* 0x002e800c01007387 */ /* 0x0001e20000100800 */
[----:B------:R1:W-:Y:S06]  /*6fa80*/  STL [R1+0x2e7c], R13 ;  /* 0x002e7c0d01007387 */ /* 0x0003ec0000100800 */
[----:B--2---:R-:W-:Y:S11]  /*6fa90*/  HMMA.16816.F32 R16, R24, R12, R16 ;  /* 0x0000000c1810723c */ /* 0x004ff60000001810 */
[----:B------:R-:W-:Y:S11]  /*6faa0*/  @!UPT UIADD3 URZ, URZ, URZ, URZ ;  /* 0x0000003f3f3ff290 */ /* 0x000ff6000fffe03f */
[----:B------:R-:W-:Y:S01]  /*6fab0*/  @!UPT UIADD3 URZ, URZ, URZ, URZ ;  /* 0x0000003f3f3ff290 */ /* 0x000fe2000fffe03f */
[----:B------:R-:W-:Y:S01]  /*6fac0*/  STL.64 [R1+0x660], R16 ;  /* 0x0006601001007387 */ /* 0x000fe20000100a00 */
[----:B------:R-:W-:Y:S02]  /*6fad0*/  STL.64 [R1+0x668], R18 ;  /* 0x0006681201007387 */ /* 0x000fe40000100a00 */
[----:B0-----:R-:W2:Y:S02]  /*6fae0*/  LDL.LU R12, [R1+0x2f0] ;  /* 0x0002f000010c7983 */ /* 0x001ea40000300800 */
[----:B------:R0:W-:Y:S01]  /*6faf0*/  STL.64 [R1+0x430], R4 ;  /* 0x0004300401007387 */ /* 0x0001e20000100a00 */
[----:B------:R4:W-:Y:S01]  /*6fb00*/  STL.64 [R1+0x438], R6 ;  /* 0x0004380601007387 */ /* 0x0009e20000100a00 */
[----:B-1----:R-:W2:Y:S02]  /*6fb10*/  LDL.LU R13, [R1+0x2f4] ;  /* 0x0002f400010d7983 */ /* 0x002ea40000300800 */
[----:B------:R-:W2:Y:S02]  /*6fb20*/  LDL.LU R14, [R1+0x2f8] ;  /* 0x0002f800010e7983 */ /* 0x000ea40000300800 */
[----:B------:R-:W2:Y:S01]  /*6fb30*/  LDL.LU R15, [R1+0x2fc] ;  /* 0x0002fc00010f7983 */ /* 0x000ea20000300800 */
[----:B0-----:R-:W3:Y:S01]  /*6fb40*/  LDL.LU R4, [R1+0x360] ;  /* 0x0003600001047983 */ /* 0x001ee20000300800 */
[----:B------:R-:W3:Y:S02]  /*6fb50*/  LDL.LU R5, [R1+0x364] ;  /* 0x0003640001057983 */ /* 0x000ee40000300800 */
[----:B----4-:R-:W3:Y:S02]  /*6fb60*/  LDL.LU R6, [R1+0x368] ;  /* 0x0003680001067983 */ /* 0x010ee40000300800 */
[----:B------:R-:W3:Y:S01]  /*6fb70*/  LDL.LU R7, [R1+0x36c] ;  /* 0x00036c0001077983 */ /* 0x000ee20000300800 */
[----:B--2---:R-:W-:Y:S01]  /*6fb80*/  STL.64 [R1+0x2f30], R14 ;  /* 0x002f300e01007387 */ /* 0x004fe20000100a00 */
[----:B------:R0:W-:Y:S03]  /*6fb90*/  STL.64 [R1+0x2f28], R12 ;  /* 0x002f280c01007387 */ /* 0x0001e60000100a00 */
[----:B0-----:R-:W2:Y:S04]  /*6fba0*/  LDL.LU.64 R12, [R1+0x90] ;  /* 0x00009000010c7983 */ /* 0x001ea80000300a00 */
[----:B--2---:R0:W-:Y:S04]  /*6fbb0*/  STL.64 [R1+0x2f40], R12 ;  /* 0x002f400c01007387 */ /* 0x0041e80000100a00 */
[----:B0-----:R-:W2:Y:S04]  /*6fbc0*/  LDL.LU.64 R12, [R1+0xa0] ;  /* 0x0000a000010c7983 */ /* 0x001ea80000300a00 */
[----:B--2---:R0:W-:Y:S04]  /*6fbd0*/  STL.64 [R1+0x2f48], R12 ;  /* 0x002f480c01007387 */ /* 0x0041e80000100a00 */
[----:B0-----:R-:W2:Y:S04]  /*6fbe0*/  LDL.LU.64 R12, [R1+0xb0] ;  /* 0x0000b000010c7983 */ /* 0x001ea80000300a00 */
[----:B--2---:R0:W-:Y:S04]  /*6fbf0*/  STL.64 [R1+0x2f50], R12 ;  /* 0x002f500c01007387 */ /* 0x0041e80000100a00 */
[----:B0-----:R-:W3:Y:S01]  /*6fc00*/  LDL.LU.64 R12, [R1+0xc0] ;  /* 0x0000c000010c7983 */ /* 0x001ee20000300a00 */
[----:B------:R-:W2:Y:S03]  /*6fc10*/  LDL.LU.64 R24, [R1+0x60] ;  /* 0x0000600001187983 */ /* 0x000ea60000300a00 */
[----:B--2---:R0:W-:Y:S04]  /*6fc20*/  STL.64 [R1+0x2f10], R24 ;  /* 0x002f101801007387 */ /* 0x0041e80000100a00 */
[----:B0-----:R-:W2:Y:S04]  /*6fc30*/  LDL.LU.64 R24, [R1+0x70] ;  /* 0x0000700001187983 */ /* 0x001ea80000300a00 */
[----:B--2---:R0:W-:Y:S04]  /*6fc40*/  STL.64 [R1+0x2f20], R24 ;  /* 0x002f201801007387 */ /* 0x0041e80000100a00 */
[----:B0-----:R-:W2:Y:S01]  /*6fc50*/  LDL.LU.64 R24, [R1+0x80] ;  /* 0x0000800001187983 */ /* 0x001ea20000300a00 */
[----:B---3--:R-:W-:Y:S03]  /*6fc60*/  HMMA.16816.F32 R4, R20, R12, R4 ;  /* 0x0000000c1404723c */ /* 0x008fe60000001804 */
[----:B--2---:R0:W-:Y:S04]  /*6fc70*/  STL.64 [R1+0x2f38], R24 ;  /* 0x002f381801007387 */ /* 0x0041e80000100a00 */
[----:B0-----:R-:W2:Y:S01]  /*6fc80*/  LDL.LU R24, [R1+0x300] ;  /* 0x0003000001187983 */ /* 0x001ea20000300800 */
[----:B------:R-:W2:Y:S02]  /*6fc90*/  LDL.LU R25, [R1+0x304] ;  /* 0x0003040001197983 */ /* 0x000ea40000300800 */
[----:B------:R-:W2:Y:S02]  /*6fca0*/  LDL.LU R26, [R1+0x308] ;  /* 0x00030800011a7983 */ /* 0x000ea40000300800 */
[----:B------:R-:W2:Y:S01]  /*6fcb0*/  LDL.LU R27, [R1+0x30c] ;  /* 0x00030c00011b7983 */ /* 0x000ea20000300800 */
[----:B------:R-:W3:Y:S04]  /*6fcc0*/  LDL.LU.64 R16, [R1+0x50] ;  /* 0x0000500001107983 */ /* 0x000ee80000300a00 */
[----:B---3--:R0:W-:Y:S04]  /*6fcd0*/  STL.64 [R1+0x2f18], R16 ;  /* 0x002f181001007387 */ /* 0x0081e80000100a00 */
[----:B0-----:R-:W3:Y:S01]  /*6fce0*/  LDL.LU R16, [R1+0x2e0] ;  /* 0x0002e00001107983 */ /* 0x001ee20000300800 */
[----:B------:R-:W3:Y:S02]  /*6fcf0*/  LDL.LU R17, [R1+0x2e4] ;  /* 0x0002e40001117983 */ /* 0x000ee40000300800 */
[----:B------:R-:W3:Y:S02]  /*6fd00*/  LDL.LU R18, [R1+0x2e8] ;  /* 0x0002e80001127983 */ /* 0x000ee40000300800 */
[----:B------:R-:W3:Y:S01]  /*6fd10*/  LDL.LU R19, [R1+0x2ec] ;  /* 0x0002ec0001137983 */ /* 0x000ee20000300800 */
[----:B------:R-:W-:Y:S01]  /*6fd20*/  STL.64 [R1+0x2e68], R10 ;  /* 0x002e680a01007387 */ /* 0x000fe20000100a00 */
[----:B------:R0:W-:Y:S03]  /*6fd30*/  STL.64 [R1+0x2e60], R8 ;  /* 0x002e600801007387 */ /* 0x0001e60000100a00 */
        /* <DEDUP_REMOVED lines=23> */
[----:B------:R0:W-:Y:S02]  /*6feb0*/  STL [R1+0x2e90], R6 ;  /* 0x002e900601007387 */ /* 0x0001e40000100800 */
[----:B------:R1:W-:Y:S02]  /*6fec0*/  STL [R1+0x2e8c], R7 ;  /* 0x002e8c0701007387 */ /* 0x0003e40000100800 */
[----:B------:R-:W2:Y:S01]  /*6fed0*/  LDL.LU R4, [R1+0x9d0] ;  /* 0x0009d00001047983 */ /* 0x000ea20000300800 */
[----:B------:R-:W2:Y:S04]  /*6fee0*/  LDL.LU R5, [R1+0x9d4] ;  /* 0x0009d40001057983 */ /* 0x000ea80000300800 */
[----:B0-----:R-:W2:Y:S01]  /*6fef0*/  LDL.LU R6, [R1+0x9d8] ;  /* 0x0009d80001067983 */ /* 0x001ea20000300800 */
[----:B-1----:R-:W2:Y:S01]  /*6ff00*/  LDL.LU R7, [R1+0x9dc] ;  /* 0x0009dc0001077983 */ /* 0x002ea20000300800 */
        /* <DEDUP_REMOVED lines=12> */
[----:B------:R0:W-:Y:S01]  /*6ffd0*/  STL.64 [R1+0x380], R24 ;  /* 0x0003801801007387 */ /* 0x0001e20000100a00 */
[----:B------:R-:W-:Y:S03]  /*6ffe0*/  STL.64 [R1+0x388], R26 ;  /* 0x0003881a01007387 */ /* 0x000fe60000100a00 */
[----:B0-----:R-:W4:Y:S01]  /*6fff0*/  LDL.LU.64 R24, [R1+0x2f38] ;  /* 0x002f380001187983 */ /* 0x001f220000300a00 */
[----:B------:R-:W4:Y:S02]  /*70000*/  LDL.LU.64 R14, [R1+0x2f30] ;  /* 0x002f3000010e7983 */ /* 0x000f240000300a00 */
[----:B------:R-:W4:Y:S02]  /*70010*/  LDL.LU.64 R12, [R1+0x2f28] ;  /* 0x002f2800010c7983 */ /* 0x000f240000300a00 */
[----:B------:R-:W-:Y:S01]  /*70020*/  STL.64 [R1+0x2ea0], R10 ;  /* 0x002ea00a01007387 */ /* 0x000fe20000100a00 */
[----:B------:R0:W-:Y:S04]  /*70030*/  STL.64 [R1+0x2e98], R8 ;  /* 0x002e980801007387 */ /* 0x0001e80000100a00 */
[----:B0-----:R-:W2:Y:S01]  /*70040*/  LDL.LU R8, [R1+0x2d0] ;  /* 0x0002d00001087983 */ /* 0x001ea20000300800 */
[----:B------:R-:W2:Y:S02]  /*70050*/  LDL.LU R9, [R1+0x2d4] ;  /* 0x0002d40001097983 */ /* 0x000ea40000300800 */
[----:B------:R-:W2:Y:S01]  /*70060*/  LDL.LU R10, [R1+0x2d8] ;  /* 0x0002d800010a7983 */ /* 0x000ea20000300800 */
[C---:B----4-:R-:W-:Y:S01]  /*70070*/  HMMA.16816.F32 R12, R20.reuse, R24, R12 ;  /* 0x00000018140c723c */ /* 0x050fe2000000180c */
[----:B------:R-:W-:Y:S11]  /*70080*/  IMAD.MOV.U32 R29, RZ, RZ, R25 ;  /* 0x000000ffff1d7224 */ /* 0x000ff600078e0019 */
[----:B------:R-:W-:Y:S11]  /*70090*/  @!UPT UIADD3 URZ, URZ, URZ, URZ ;  /* 0x0000003f3f3ff290 */ /* 0x000ff6000fffe03f */
[----:B------:R-:W-:Y:S01]  /*700a0*/  STL.64 [R1+0x370], R12 ;  /* 0x0003700c01007387 */ /* 0x000fe20000100a00 */
[----:B------:R0:W-:Y:S02]  /*700b0*/  STL.64 [R1+0x378], R14 ;  /* 0x0003780e01007387 */ /* 0x0001e40000100a00 */
[----:B0-----:R-:W-:Y:S02]  /*700c0*/  IMAD.MOV.U32 R15, RZ, RZ, R24 ;  /* 0x000000ffff0f7224 */ /* 0x001fe400078e0018 */
[----:B------:R-:W3:Y:S02]  /*700d0*/  LDL.LU.64 R24, [R1+0x2f20] ;  /* 0x002f200001187983 */ /* 0x000ee40000300a00 */
[----:B---3--:R-:W-:Y:S01]  /*700e0*/  HMMA.16816.F32 R16, R20, R24, R16 ;  /* 0x000000181410723c */ /* 0x008fe20000001810 */
[----:B------:R-:W-:Y:S02]  /*700f0*/  IMAD.MOV.U32 R13, RZ, RZ, R24 ;  /* 0x000000ffff0d7224 */ /* 0x000fe400078e0018 */
[----:B------:R-:W-:Y:S11]  /*70100*/  IMAD.MOV.U32 R14, RZ, RZ, R25 ;  /* 0x000000ffff0e7224 */ /* 0x000ff600078e0019 */
[----:B------:R-:W-:Y:S09]  /*70110*/  @!UPT UIADD3 URZ, URZ, URZ, URZ ;  /* 0x0000003f3f3ff290 */ /* 0x000ff2000fffe03f */
[----:B------:R0:W-:Y:S01]  /*70120*/  STL.64 [R1+0x360], R16 ;  /* 0x0003601001007387 */ /* 0x0001e20000100a00 */
[----:B------:R-:W-:Y:S03]  /*70130*/  STL.64 [R1+0x368], R18 ;  /* 0x0003681201007387 */ /* 0x000fe60000100a00 */
[----:B0-----:R-:W3:Y:S01]  /*70140*/  LDL.LU.64 R16, [R1+0x2f18] ;  /* 0x002f180001107983 */ /* 0x001ee20000300a00 */
[----:B------:R-:W2:Y:S02]  /*70150*/  LDL.LU.64 R24, [R1+0x2f10] ;  /* 0x002f100001187983 */ /* 0x000ea40000300a00 */
[----:B------:R-:W-:-:S07]  /*70160*/  IMAD.MOV.U32 R11, RZ, RZ, R3 ;  /* 0x000000ffff0b7224 */ /* 0x000fce00078e0003 */
[C---:B--2---:R-:W-:Y:S01]  /*70170*/  HMMA.16816.F32 R8, R20.reuse, R24, R8 ;  /* 0x000000181408723c */ /* 0x044fe20000001808 */
[----:B------:R-:W-:Y:S02]  /*70180*/  IMAD.MOV.U32 R28, RZ, RZ, R24 ;  /* 0x000000ffff1c7224 */ /* 0x000fe400078e0018 */
[----:B------:R-:W-:Y:S02]  /*70190*/  IMAD.MOV.U32 R0, RZ, RZ, R25 ;  /* 0x000000ffff007224 */ /* 0x000fe400078e0019 */
[----:B------:R-:W0:Y:S11]  /*701a0*/  LDSM.16.MT88.4 R24, [R2+0xe000] ;  /* 0x00e000000218783b */ /* 0x000e360000004200 */
[----:B------:R-:W-:Y:S07]  /*701b0*/  @!UPT UIADD3 URZ, URZ, URZ, URZ ;  /* 0x0000003f3f3ff290 */ /* 0x000fee000fffe03f */
[----:B------:R-:W-:Y:S01]  /*701c0*/  STL.64 [R1+0x350], R8 ;  /* 0x0003500801007387 */ /* 0x000fe20000100a00 */
[----:B------:R3:W-:Y:S02]  /*701d0*/  STL.64 [R1+0x358], R10 ;  /* 0x0003580a01007387 */ /* 0x0007e40000100a00 */
[----:B---3--:R-:W-:Y:S01]  /*701e0*/  HMMA.16816.F32 R8, R20, R16, R4 ;  /* 0x000000101408723c */ /* 0x008fe20000001804 */
[----:B------:R-:W-:-:S06]  /*701f0*/  IMAD.MOV.U32 R12, RZ, RZ, R17 ;  /* 0x000000ffff0c7224 */ /* 0x000fcc00078e0011 */
[----:B------:R-:W-:Y:S01]  /*70200*/  IMAD.MOV.U32 R5, RZ, RZ, R16 ;  /* 0x000000ffff057224 */ /* 0x000fe200078e0010 */
[----:B0-----:R-:W-:Y:S01]  /*70210*/  STL.64 [R1+0x2d00], R26 ;  /* 0x002d001a01007387 */ /* 0x001fe20000100a00 */
[----:B------:R-:W-:Y:S11]  /*70220*/  STL.64 [R1+0x2cf8], R24 ;  /* 0x002cf81801007387 */ /* 0x000ff60000100a00 */
[----:B------:R-:W-:Y:S03]  /*70230*/  @!UPT UIADD3 URZ, URZ, URZ, URZ ;  /* 0x0000003f3f3ff290 */ /* 0x000fe6000fffe03f */
[----:B------:R-:W-:Y:S01]  /*70240*/  STL.64 [R1+0x340], R8 ;  /* 0x0003400801007387 */ /* 0x000fe20000100a00 */
[----:B------:R-:W-:Y:S02]  /*70250*/  STL [R1+0x2f08], R5 ;  /* 0x002f080501007387 */ /* 0x000fe40000100800 */
[----:B------:R-:W-:Y:S02]  /*70260*/  STL.64 [R1+0x2eb8], R14 ;  /* 0x002eb80e01007387 */ /* 0x000fe40000100a00 */
[----:B------:R0:W-:Y:S02]  /*70270*/  STL.64 [R1+0x2eb0], R12 ;  /* 0x002eb00c01007387 */ /* 0x0001e40000100a00 */
[----:B0-----:R-:W2:Y:S01]  /*70280*/  LDL.LU.64 R12, [R1] ;  /* 0x00000000010c7983 */ /* 0x001ea20000300a00 */
[----:B------:R-:W-:Y:S02]  /*70290*/  IMAD.MOV.U32 R3, RZ, RZ, R10 ;  /* 0x000000ffff037224 */ /* 0x000fe400078e000a */
[----:B------:R-:W-:Y:S01]  /*702a0*/  IMAD.MOV.U32 R2, RZ, RZ, R11 ;  /* 0x000000ffff027224 */ /* 0x000fe200078e000b */
[----:B--2---:R0:W-:Y:S01]  /*702b0*/  STL.64 [R1+0x2ed0], R12 ;  /* 0x002ed00c01007387 */ /* 0x0041e20000100a00 */
[----:B------:R-:W2:Y:S02]  /*702c0*/  LDL.LU R8, [R1+0x960] ;  /* 0x0009600001087983 */ /* 0x000ea40000300800 */
[----:B------:R-:W2:Y:S02]  /*702d0*/  LDL.LU R9, [R1+0x964] ;  /* 0x0009640001097983 */ /* 0x000ea40000300800 */
[----:B------:R-:W3:Y:S01]  /*702e0*/  LDL.LU R10, [R1+0x968] ;  /* 0x00096800010a7983 */ /* 0x000ee20000300800 */
[----:B------:R-:W3:Y:S04]  /*702f0*/  LDL.LU R11, [R1+0x96c] ;  /* 0x00096c00010b7983 */ /* 0x000ee80000300800 */
[----:B0-----:R-:W4:Y:S01]  /*70300*/  LDL.LU R12, [R1+0x990] ;  /* 0x00099000010c7983 */ /* 0x001f220000300800 */
        /* <DEDUP_REMOVED lines=13> */
[----:B0-----:R-:W2:Y:S01]  /*703e0*/  LDL.LU.64 R16, [R1+0x30] ;  /* 0x0000300001107983 */ /* 0x001ea20000300a00 */
[----:B------:R-:W-:Y:S02]  /*703f0*/  STL.64 [R1+0x2ee0], R14 ;  /* 0x002ee00e01007387 */ /* 0x000fe40000100a00 */
[----:B----4-:R0:W-:Y:S02]  /*70400*/  STL.64 [R1+0x2ed8], R12 ;  /* 0x002ed80c01007387 */ /* 0x0101e40000100a00 */
[----:B0-----:R-:W4:Y:S04]  /*70410*/  LDL.LU.64 R12, [R1+0x20] ;  /* 0x00002000010c7983 */ /* 0x001f280000300a00 */
[----:B----4-:R0:W-:Y:S04]  /*70420*/  STL.64 [R1+0x2f00], R12 ;  /* 0x002f000c01007387 */ /* 0x0101e80000100a00 */
        /* <DEDUP_REMOVED lines=16> */
[----:B0-----:R-:W2:Y:S01]  /*70530*/  LDL.LU.64 R24, [R1+0x40] ;  /* 0x0000400001187983 */ /* 0x001ea20000300a00 */
[----:B------:R0:W-:Y:S03]  /*70540*/  STL [R1+0x2754], R2 ;  /* 0x0027540201007387 */ /* 0x0001e60000100800 */
[----:B0-----:R-:W4:Y:S01]  /*70550*/  LDL R2, [R1+0x974] ;  /* 0x0009740001027983 */ /* 0x001f220000100800 */
[----:B------:R-:W-:Y:S01]  /*70560*/  STL [R1+0x2750], R3 ;  /* 0x0027500301007387 */ /* 0x000fe20000100800 */
[C---:B--2---:R-:W-:Y:S11]  /*70570*/  HMMA.16816.F32 R4, R20.reuse, R24, R4 ;  /* 0x000000181404723c */ /* 0x044ff60000001804 */
[----:B------:R-:W-:Y:S11]  /*70580*/  @!UPT UIADD3 URZ, URZ, URZ, URZ ;  /* 0x0000003f3f3ff290 */ /* 0x000ff6000fffe03f */
[----:B------:R-:W-:Y:S01]  /*70590*/  @!UPT UIADD3 URZ, URZ, URZ, URZ ;  /* 0x0000003f3f3ff290 */ /* 0x000fe2000fffe03f */
[----:B------:R0:W-:Y:S01]  /*705a0*/  STL.64 [R1+0x330], R4 ;  /* 0x0003300401007387 */ /* 0x0001e20000100a00 */
[----:B------:R1:W-:Y:S03]  /*705b0*/  STL.64 [R1+0x338], R6 ;  /* 0x0003380601007387 */ /* 0x0003e60000100a00 */
[----:B0-----:R-:W2:Y:S01]  /*705c0*/  LDL.LU R5, [R1+0x2f08] ;  /* 0x002f080001057983 */ /* 0x001ea20000300800 */
[----:B-1----:R-:W-:Y:S02]  /*705d0*/  IMAD.MOV.U32 R7, RZ, RZ, R24 ;  /* 0x000000ffff077224 */ /* 0x002fe400078e0018 */
[----:B------:R-:W-:Y:S02]  /*705e0*/  IMAD.MOV.U32 R4, RZ, RZ, R25 ;  /* 0x000000ffff047224 */ /* 0x000fe400078e0019 */
[----:B------:R-:W2:Y:S01]  /*705f0*/  LDL.LU R24, [R1+0x100] ;  /* 0x0001000001187983 */ /* 0x000ea20000300800 */
[----:B------:R-:W2:Y:S01]  /*70600*/  LDL.LU R25, [R1+0x104] ;  /* 0x0001040001197983 */ /* 0x000ea20000300800 */
[----:B------:R-:W2:Y:S02]  /*70610*/  LDL.LU R26, [R1+0x108] ;  /* 0x00010800011a7983 */ /* 0x000ea40000300800 */
[----:B------:R-:W2:Y:S01]  /*70620*/  LDL.LU R27, [R1+0x10c] ;  /* 0x00010c00011b7983 */ /* 0x000ea20000300800 */
[C---:B------:R-:W-:Y:S01]  /*70630*/  HMMA.16816.F32 R12, R20.reuse, R16, R12 ;  /* 0x00000010140c723c */ /* 0x040fe2000000180c */
[----:B------:R-:W-:Y:S01]  /*70640*/  IMAD.MOV.U32 R6, RZ, RZ, R16 ;  /* 0x000000ffff067224 */ /* 0x000fe200078e0010 */
[----:B--2---:R-:W-:Y:S01]  /*70650*/  STL.64 [R1+0x2d38], R26 ;  /* 0x002d381a01007387 */ /* 0x004fe20000100a00 */
[----:B------:R0:W-:Y:S03]  /*70660*/  STL.64 [R1+0x2d30], R24 ;  /* 0x002d301801007387 */ /* 0x0001e60000100a00 */
[----:B0-----:R-:W2:Y:S01]  /*70670*/  LDL.LU R24, [R1+0x10] ;  /* 0x0000100001187983 */ /* 0x001ea20000300800 */
[----:B------:R-:W2:Y:S11]  /*70680*/  LDL.LU R25, [R1+0x14] ;  /* 0x0000140001197983 */ /* 0x000eb60000300800 */
[----:B------:R-:W-:Y:S05]  /*70690*/  @!UPT UIADD3 URZ, URZ, URZ, URZ ;  /* 0x0000003f3f3ff290 */ /* 0x000fea000fffe03f */
[----:B------:R0:W-:Y:S02]  /*706a0*/  STL.64 [R1+0x320], R12 ;  /* 0x0003200c01007387 */ /* 0x0001e40000100a00 */
[----:B------:R-:W-:Y:S02]  /*706b0*/  STL.64 [R1+0x328], R14 ;  /* 0x0003280e01007387 */ /* 0x000fe40000100a00 */
[----:B------:R-:W-:Y:S01]  /*706c0*/  IMAD.MOV.U32 R27, RZ, RZ, R17 ;  /* 0x000000ffff1b7224 */ /* 0x000fe200078e0011 */
        /* <DEDUP_REMOVED lines=17> */
[----:B------:R-:W-:Y:S03]  /*707e0*/  STL.64 [R1+0x308], R14 ;  /* 0x0003080e01007387 */ /* 0x000fe60000100a00 */
[----:B0-----:R-:W3:Y:S01]  /*707f0*/  LDL.LU.64 R12, [R1+0x2ed0] ;  /* 0x002ed000010c7983 */ /* 0x001ee20000300a00 */
[----:B------:R0:W-:Y:S02]  /*70800*/  STL.64 [R1+0x2d50], R24 ;  /* 0x002d501801007387 */ /* 0x0001e40000100a00 */
[----:B0-----:R-:W-:Y:S02]  /*70810*/  IMAD.MOV.U32 R24, RZ, RZ, R18 ;  /* 0x000000ffff187224 */ /* 0x001fe400078e0012 */
[----:B------:R-:W-:Y:S01]  /*70820*/  IMAD.MOV.U32 R25, RZ, RZ, R19 ;  /* 0x000000ffff197224 */ /* 0x000fe200078e0013 */
[----:B---3--:R-:W-:Y:S11]  /*70830*/  HMMA.16816.F32 R8, R20, R12, R8 ;  /* 0x0000000c1408723c */ /* 0x008ff60000001808 */
[----:B------:R-:W-:Y:S11]  /*70840*/  @!UPT UIADD3 URZ, URZ, URZ, URZ ;  /* 0x0000003f3f3ff290 */ /* 0x000ff6000fffe03f */
[----:B------:R-:W-:Y:S01]  /*70850*/  @!UPT UIADD3 URZ, URZ, URZ, URZ ;  /* 0x0000003f3f3ff290 */ /* 0x000fe2000fffe03f */
[----:B------:R-:W-:Y:S01]  /*70860*/  STL.64 [R1+0x2f0], R8 ;  /* 0x0002f00801007387 */ /* 0x000fe20000100a00 */
[----:B------:R0:W-:Y:S03]  /*70870*/  STL.64 [R1+0x2f8], R10 ;  /* 0x0002f80a01007387 */ /* 0x0001e60000100a00 */
[----:B0-----:R-:W2:Y:S01]  /*70880*/  LDL.LU.64 R10, [R1+0x2ec8] ;  /* 0x002ec800010a7983 */ /* 0x001ea20000300a00 */
[----:B------:R-:W2:Y:S02]  /*70890*/  LDL.LU.64 R8, [R1+0x2ec0] ;  /* 0x002ec00001087983 */ /* 0x000ea40000300a00 */
[----:B------:R-:W-:Y:S02]  /*708a0*/  IMAD.MOV.U32 R26, RZ, RZ, R12 ;  /* 0x000000ffff1a7224 */ /* 0x000fe400078e000c */
[----:B------:R-:W-:Y:S01]  /*708b0*/  IMAD.MOV.U32 R3, RZ, RZ, R13 ;  /* 0x000000ffff037224 */ /* 0x000fe200078e000d */
[----:B------:R-:W3:Y:S01]  /*708c0*/  LDL.LU.64 R14, [R1+0x2eb8] ;  /* 0x002eb800010e7983 */ /* 0x000ee20000300a00 */
[----:B------:R-:W3:Y:S02]  /*708d0*/  LDL.LU.64 R12, [R1+0x2eb0] ;  /* 0x002eb000010c7983 */ /* 0x000ee40000300a00 */
[----:B------:R-:W3:Y:S02]  /*708e0*/  LDL.LU R18, [R1+0x2eac] ;  /* 0x002eac0001127983 */ /* 0x000ee40000300800 */
[----:B------:R-:W3:Y:S01]  /*708f0*/  LDL.LU R19, [R1+0x2ea8] ;  /* 0x002ea80001137983 */ /* 0x000ee20000300800 */
[----:B------:R0:W-:Y:S02]  /*70900*/  STL.64 [R1+0x2d68], R24 ;  /* 0x002d681801007387 */ /* 0x0001e40000100a00 */
[----:B0-----:R-:W-:-:S02]  /*70910*/  IMAD.MOV.U32 R24, RZ, RZ, R6 ;  /* 0x000000ffff187224 */ /* 0x001fc400078e0006 */
        /* <DEDUP_REMOVED lines=8> */
[----:B------:R-:W2:Y:S02]  /*709a0*/  LDL.LU R6, [R1+0x2e90] ;  /* 0x002e900001067983 */ /* 0x000ea40000300800 */
[----:B------:R-:W-:Y:S01]  /*709b0*/  STL.64 [R1+0x2d80], R24 ;  /* 0x002d801801007387 */ /* 0x000fe20000100a00 */
[----:B---3--:R-:W-:Y:S01]  /*709c0*/  STL.64 [R1+0x2d48], R18 ;  /* 0x002d481201007387 */ /* 0x008fe20000100a00 */
[----:B------:R0:W-:Y:S03]  /*709d0*/  STL.64 [R1+0x2d40], R16 ;  /* 0x002d401001007387 */ /* 0x0001e60000100a00 */
        /* <DEDUP_REMOVED lines=16> */
[----:B------:R-:W-:Y:S01]  /*70ae0*/  IMAD.MOV.U32 R25, RZ, RZ, R12 ;  /* 0x000000ffff197224 */ /* 0x000fe200078e000c */
[----:B------:R-:W4:Y:S01]  /*70af0*/  LDL.LU R5, [R1+0x2e84] ;  /* 0x002e840001057983 */ /* 0x000f220000300800 */
[----:B------:R-:W4:Y:S02]  /*70b00*/  LDL.LU R12, [R1+0x2e80] ;  /* 0x002e8000010c7983 */ /* 0x000f240000300800 */
[----:B------:R-:W-:Y:S01]  /*70b10*/  STL [R1+0x2db8], R26 ;  /* 0x002db81a01007387 */ /* 0x000fe20000100800 */
[----:B------:R0:W-:Y:S02]  /*70b20*/  STL.64 [R1+0x2db0], R24 ;  /* 0x002db01801007387 */ /* 0x0001e40000100a00 */
[----:B0-----:R-:W-:Y:S02]  /*70b30*/  IMAD.MOV.U32 R24, RZ, RZ, R13 ;  /* 0x000000ffff187224 */ /* 0x001fe400078e000d */
        /* <DEDUP_REMOVED lines=33> */
[----:B----4-:R-:W-:Y:S02]  /*70d50*/  IMAD.MOV.U32 R24, RZ, RZ, R7 ;  /* 0x000000ffff187224 */ /* 0x010fe400078e0007 */
        /* <DEDUP_REMOVED lines=57> */
[----:B------:R0:W-:Y:S01]  /*710f0*/  STL.64 [R1+0x1d0], R20 ;  /* 0x0001d01401007387 */ /* 0x0001e20000100a00 */
[----:B------:R-:W-:Y:S02]  /*71100*/  STL.64 [R1+0x1d8], R22 ;  /* 0x0001d81601007387 */ /* 0x000fe40000100a00 */
[----:B0-----:R-:W-:Y:S02]  /*71110*/  IMAD.MOV.U32 R20, RZ, RZ, R28 ;  /* 0x000000ffff147224 */ /* 0x001fe400078e001c */
[----:B------:R-:W-:Y:S01]  /*71120*/  IMAD.MOV.U32 R21, RZ, RZ, R0 ;  /* 0x000000ffff157224 */ /* 0x000fe200078e0000 */
[----:B------:R-:W4:Y:S01]  /*71130*/  LDL.LU R28, [R1+0x2e4c] ;  /* 0x002e4c00011c7983 */ /* 0x000f220000300800 */
[----:B------:R-:W4:Y:S02]  /*71140*/  LDL.LU R0, [R1+0x2e48] ;  /* 0x002e480001007983 */ /* 0x000f240000300800 */
[----:B---3--:R-:W-:Y:S02]  /*71150*/  STL.64 [R1+0x2d10], R10 ;  /* 0x002d100a01007387 */ /* 0x008fe40000100a00 */
[----:B------:R0:W-:Y:S02]  /*71160*/  STL.64 [R1+0x2d08], R8 ;  /* 0x002d080801007387 */ /* 0x0001e40000100a00 */
        /* <DEDUP_REMOVED lines=38> */
[----:B0-----:R-:W2:Y:S01]  /*713d0*/  LDL.LU.64 R24, [R1+0x2dd0] ;  /* 0x002dd00001187983 */ /* 0x001ea20000300a00 */
[C---:B---3--:R-:W-:Y:S08]  /*713e0*/  HMMA.16816.F32 R20, R4.reuse, R20, R8 ;  /* 0x000000140414723c */ /* 0x048ff00000001808 */
[----:B--2---:R-:W-:Y:S01]  /*713f0*/  HMMA.16816.F32 R24, R4, R24, R16 ;  /* 0x000000180418723c */ /* 0x004fe20000001810 */
[----:B------:R-:W2:Y:S01]  /*71400*/  LDL.LU.64 R18, [R1+0x2dc8] ;  /* 0x002dc80001127983 */ /* 0x000ea20000300a00 */
[----:B------:R-:W2:Y:S11]  /*71410*/  LDL.LU.64 R16, [R1+0x2dc0] ;  /* 0x002dc00001107983 */ /* 0x000eb60000300a00 */
[----:B------:R-:W-:Y:S10]  /*71420*/  @!UPT UIADD3 URZ, URZ, URZ, URZ ;  /* 0x0000003f3f3ff290 */ /* 0x000ff4000fffe03f */
[----:B------:R-:W-:Y:S01]  /*71430*/  STL.64 [R1+0x170], R24 ;  /* 0x0001701801007387 */ /* 0x000fe20000100a00 */
[----:B------:R0:W-:Y:S03]  /*71440*/  STL.64 [R1+0x178], R26 ;  /* 0x0001781a01007387 */ /* 0x0001e60000100a00 */
[----:B0-----:R-:W3:Y:S01]  /*71450*/  LDL.LU R26, [R1+0x2db8] ;  /* 0x002db800011a7983 */ /* 0x001ee20000300800 */
[----:B------:R-:W2:Y:S02]  /*71460*/  LDL.LU.64 R24, [R1+0x2db0] ;  /* 0x002db00001187983 */ /* 0x000ea40000300a00 */
[----:B------:R-:W2:Y:S02]  /*71470*/  LDL.LU R8, [R1+0x5a0] ;  /* 0x0005a00001087983 */ /* 0x000ea40000300800 */
[----:B------:R-:W-:Y:S01]  /*71480*/  STL.64 [R1+0x160], R20 ;  /* 0x0001601401007387 */ /* 0x000fe20000100a00 */
[----:B------:R-:W-:Y:S02]  /*71490*/  STL.64 [R1+0x168], R22 ;  /* 0x0001681601007387 */ /* 0x000fe40000100a00 */
[----:B------:R-:W0:Y:S04]  /*714a0*/  LDSM.16.MT88.4 R20, [R2+0xe080] ;  /* 0x00e080000214783b */ /* 0x000e280000004200 */
[----:B------:R-:W4:Y:S02]  /*714b0*/  LDL.LU R9, [R1+0x5a4] ;  /* 0x0005a40001097983 */ /* 0x000f240000300800 */
[----:B------:R-:W4:Y:S01]  /*714c0*/  LDL.LU R10, [R1+0x5a8] ;  /* 0x0005a800010a7983 */ /* 0x000f220000300800 */
[----:B------:R-:W4:Y:S04]  /*714d0*/  LDL.LU R11, [R1+0x5ac] ;  /* 0x0005ac00010b7983 */ /* 0x000f280000300800 */
[----:B0-----:R-:W-:Y:S01]  /*714e0*/  STL.64 [R1+0x2b80], R22 ;  /* 0x002b801601007387 */ /* 0x001fe20000100a00 */
[----:B------:R3:W-:Y:S02]  /*714f0*/  STL.64 [R1+0x2b78], R20 ;  /* 0x002b781401007387 */ /* 0x0007e40000100a00 */
[----:B---3--:R-:W-:-:S02]  /*71500*/  IMAD.MOV.U32 R20, RZ, RZ, R26 ;  /* 0x000000ffff147224 */ /* 0x008fc400078e001a */
        /* <DEDUP_REMOVED lines=30> */
[----:B------:R-:W3:Y:S11]  /*716f0*/  LDL.LU.64 R16, [R1+0x2d40] ;  /* 0x002d400001107983 */ /* 0x000ef60000300a00 */
[----:B------:R-:W-:Y:S09]  /*71700*/  @!UPT UIADD3 URZ, URZ, URZ, URZ ;  /* 0x0000003f3f3ff290 */ /* 0x000ff2000fffe03f */
[----:B------:R-:W-:Y:S01]  /*71710*/  STL.64 [R1+0x110], R24 ;  /* 0x0001101801007387 */ /* 0x000fe20000100a00 */
[----:B------:R0:W-:Y:S03]  /*71720*/  STL.64 [R1+0x118], R26 ;  /* 0x0001181a01007387 */ /* 0x0001e60000100a00 */
[----:B0-----:R-:W2:Y:S01]  /*71730*/  LDL.LU.64 R26, [R1+0x2d38] ;  /* 0x002d3800011a7983 */ /* 0x001ea20000300a00 */
[----:B------:R-:W2:Y:S02]  /*71740*/  LDL.LU.64 R24, [R1+0x2d30] ;  /* 0x002d300001187983 */ /* 0x000ea40000300a00 */
[----:B------:R-:W-:-:S07]  /*71750*/  IMAD.MOV.U32 R21, RZ, RZ, R3 ;  /* 0x000000ffff157224 */ /* 0x000fce00078e0003 */
[C---:B--2---:R-:W-:Y:S01]  /*71760*/  HMMA.16816.F32 R20, R4.reuse, R20, R24 ;  /* 0x000000140414723c */ /* 0x044fe20000001818 */
[----:B------:R-:W3:Y:S01]  /*71770*/  LDL.LU.64 R26, [R1+0x2d28] ;  /* 0x002d2800011a7983 */ /* 0x000ee20000300a00 */
[----:B------:R-:W3:Y:S11]  /*71780*/  LDL.LU.64 R24, [R1+0x2d20] ;  /* 0x002d200001187983 */ /* 0x000ef60000300a00 */
[----:B------:R-:W-:Y:S10]  /*71790*/  @!UPT UIADD3 URZ, URZ, URZ, URZ ;  /* 0x0000003f3f3ff290 */ /* 0x000ff4000fffe03f */
[----:B------:R-:W-:Y:S01]  /*717a0*/  STL.64 [R1+0x100], R20 ;  /* 0x0001001401007387 */ /* 0x000fe20000100a00 */
[----:B------:R3:W-:Y:S02]  /*717b0*/  STL.64 [R1+0x108], R22 ;  /* 0x0001081601007387 */ /* 0x0007e40000100a00 */
[----:B---3--:R-:W-:Y:S01]  /*717c0*/  HMMA.16816.F32 R20, R4, R16, R24 ;  /* 0x000000100414723c */ /* 0x008fe20000001818 */
[----:B------:R-:W2:Y:S11]  /*717d0*/  LDL.LU R24, [R1+0xd0] ;  /* 0x0000d00001187983 */ /* 0x000eb60000300800 */
[----:B------:R-:W-:Y:S11]  /*717e0*/  @!UPT UIADD3 URZ, URZ, URZ, URZ ;  /* 0x0000003f3f3ff290 */ /* 0x000ff6000fffe03f */
[----:B------:R-:W-:Y:S01]  /*717f0*/  STL.64 [R1+0xf0], R20 ;  /* 0x0000f01401007387 */ /* 0x000fe20000100a00 */
[----:B------:R0:W-:Y:S02]  /*71800*/  STL.64 [R1+0xf8], R22 ;  /* 0x0000f81601007387 */ /* 0x0001e40000100a00 */
[----:B------:R-:W2:Y:S02]  /*71810*/  LDL.LU R25, [R1+0xd4] ;  /* 0x0000d40001197983 */ /* 0x000ea40000300800 */
[----:B------:R-:W2:Y:S01]  /*71820*/  LDL.LU R26, [R1+0xd8] ;  /* 0x0000d800011a7983 */ /* 0x000ea20000300800 */
[----:B------:R-:W2:Y:S04]  /*71830*/  LDL.LU R27, [R1+0xdc] ;  /* 0x0000dc00011b7983 */ /* 0x000ea80000300800 */
[----:B0-----:R-:W3:Y:S04]  /*71840*/  LDL.64 R22, [R1+0x78] ;  /* 0x0000780001167983 */ /* 0x001ee80000100a00 */
[----:B---3--:R0:W-:Y:S01]  /*71850*/  STL.64 [R1+0x2c70], R22 ;  /* 0x002c701601007387 */ /* 0x0081e20000100a00 */
[----:B------:R-:W3:Y:S02]  /*71860*/  LDL.LU R20, [R1+0x550] ;  /* 0x0005500001147983 */ /* 0x000ee40000300800 */
[----:B------:R-:W3:Y:S01]  /*71870*/  LDL.LU R21, [R1+0x554] ;  /* 0x0005540001157983 */ /* 0x000ee20000300800 */
[----:B0-----:R-:W2:Y:S01]  /*71880*/  LDL.LU R22, [R1+0x558] ;  /* 0x0005580001167983 */ /* 0x001ea20000300800 */
[----:B----4-:R-:W-:-:S02]  /*71890*/  IMAD.MOV.U32 R23, RZ, RZ, R0 ;  /* 0x000000ffff177224 */ /* 0x010fc400078e0000 */
[----:B------:R-:W4:Y:S03]  /*718a0*/  LDL.LU R0, [R1+0x2d18] ;  /* 0x002d180001007983 */ /* 0x000f260000300800 */
[----:B--2---:R0:W-:Y:S01]  /*718b0*/  STL.64 [R1+0x2c80], R22 ;  /* 0x002c801601007387 */ /* 0x0041e20000100a00 */
[----:B---3--:R-:W-:Y:S03]  /*718c0*/  STL.64 [R1+0x2c78], R20 ;  /* 0x002c781401007387 */ /* 0x008fe60000100a00 */
[----:B0-----:R-:W2:Y:S04]  /*718d0*/  LDL R22, [R1+0x98] ;  /* 0x0000980001167983 */ /* 0x001ea80000100800 */
[----:B------:R-:W2:Y:S04]  /*718e0*/  LDL R23, [R1+0x9c] ;  /* 0x00009c0001177983 */ /* 0x000ea80000100800 */
[----:B--2---:R0:W-:Y:S04]  /*718f0*/  STL.64 [R1+0x2c98], R22 ;  /* 0x002c981601007387 */ /* 0x0041e80000100a00 */
        /* <DEDUP_REMOVED lines=8> */
[----:B----4-:R-:W-:-:S07]  /*71980*/  IMAD.MOV.U32 R23, RZ, RZ, R0 ;  /* 0x000000ffff177224 */ /* 0x010fce00078e0000 */
[----:B------:R-:W-:Y:S02]  /*71990*/  STL.64 [R1+0xe0], R8 ;  /* 0x0000e00801007387 */ /* 0x000fe40000100a00 */
[----:B------:R0:W-:Y:S02]  /*719a0*/  STL [R1+0xec], R11 ;  /* 0x0000ec0b01007387 */ /* 0x0001e40000100800 */
[----:B------:R-:W-:Y:S02]  /*719b0*/  IMAD.MOV.U32 R0, RZ, RZ, R10 ;  /* 0x000000ffff007224 */ /* 0x000fe400078e000a */
[----:B0-----:R-:W3:Y:S01]  /*719c0*/  LDL.LU.64 R10, [R1+0x2d10] ;  /* 0x002d1000010a7983 */ /* 0x001ee20000300a00 */
[----:B------:R-:W4:Y:S02]  /*719d0*/  LDL.LU.64 R8, [R1+0x2d08] ;  /* 0x002d080001087983 */ /* 0x000f240000300a00 */
[----:B------:R0:W-:Y:S02]  /*719e0*/  STL.64 [R1+0x2cb8], R14 ;  /* 0x002cb80e01007387 */ /* 0x0001e40000100a00 */
[----:B------:R-:W2:Y:S01]  /*719f0*/  LDL.LU R12, [R1+0x580] ;  /* 0x00058000010c7983 */ /* 0x000ea20000300800 */
[----:B------:R-:W2:Y:S04]  /*71a00*/  LDL.LU R13, [R1+0x584] ;  /* 0x00058400010d7983 */ /* 0x000ea80000300800 */
[----:B0-----:R-:W2:Y:S01]  /*71a10*/  LDL.LU R14, [R1+0x588] ;  /* 0x00058800010e7983 */ /* 0x001ea20000300800 */
[----:B------:R-:W2:Y:S01]  /*71a20*/  LDL.LU R15, [R1+0x58c] ;  /* 0x00058c00010f7983 */ /* 0x000ea20000300800 */
[----:B----4-:R-:W-:Y:S02]  /*71a30*/  HMMA.16816.F32 R4, R4, R8, R24 ;  /* 0x000000080404723c */ /* 0x010fe40000001818 */
[----:B--2---:R0:W-:Y:S01]  /*71a40*/  STL.64 [R1+0x2cd0], R14 ;  /* 0x002cd00e01007387 */ /* 0x0041e20000100a00 */
[----:B------:R-:W-:Y:S03]  /*71a50*/  STL.64 [R1+0x2cc8], R12 ;  /* 0x002cc80c01007387 */ /* 0x000fe60000100a00 */
[----:B0-----:R-:W2:Y:S01]  /*71a60*/  LDL.64 R14, [R1+0xc8] ;  /* 0x0000c800010e7983 */ /* 0x001ea20000100a00 */
[----:B------:R-:W-:Y:S02]  /*71a70*/  STL [R1+0x24f0], R0 ;  /* 0x0024f00001007387 */ /* 0x000fe40000100800 */
[----:B------:R-:W2:Y:S02]  /*71a80*/  LDL.LU.64 R26, [R1+0x2d00] ;  /* 0x002d0000011a7983 */ /* 0x000ea40000300a00 */
[----:B------:R-:W2:Y:S11]  /*71a90*/  LDL.LU.64 R24, [R1+0x2cf8] ;  /* 0x002cf80001187983 */ /* 0x000eb60000300a00 */
[----:B------:R-:W-:Y:S01]  /*71aa0*/  @!UPT UIADD3 URZ, URZ, URZ, URZ ;  /* 0x0000003f3f3ff290 */ /* 0x000fe2000fffe03f */
[----:B------:R0:W-:Y:S01]  /*71ab0*/  STL.64 [R1+0xd0], R4 ;  /* 0x0000d00401007387 */ /* 0x0001e20000100a00 */
[----:B------:R1:W-:Y:S02]  /*71ac0*/  STL.64 [R1+0xd8], R6 ;  /* 0x0000d80601007387 */ /* 0x0003e40000100a00 */
[----:B0-----:R-:W-:Y:S02]  /*71ad0*/  IMAD.MOV.U32 R4, RZ, RZ, R28 ;  /* 0x000000ffff047224 */ /* 0x001fe400078e001c */
[----:B-1----:R-:W-:Y:S02]  /*71ae0*/  IMAD.MOV.U32 R6, RZ, RZ, R19 ;  /* 0x000000ffff067224 */ /* 0x002fe400078e0013 */
[----:B------:R-:W-:Y:S01]  /*71af0*/  IMAD.MOV.U32 R7, RZ, RZ, R18 ;  /* 0x000000ffff077224 */ /* 0x000fe200078e0012 */
[----:B------:R-:W4:Y:S01]  /*71b00*/  LDL.LU R28, [R1+0x2cf4] ;  /* 0x002cf400011c7983 */ /* 0x000f220000300800 */
[----:B------:R-:W-:Y:S02]  /*71b10*/  IMAD.MOV.U32 R5, RZ, RZ, R29 ;  /* 0x000000ffff057224 */ /* 0x000fe400078e001d */
[----:B------:R-:W4:Y:S02]  /*71b20*/  LDL.LU R29, [R1+0x2cf0] ;  /* 0x002cf000011d7983 */ /* 0x000f240000300800 */
[----:B------:R-:W4:Y:S01]  /*71b30*/  LDL.LU R19, [R1+0x2cec] ;  /* 0x002cec0001137983 */ /* 0x000f220000300800 */
[----:B------:R-:W4:Y:S01]  /*71b40*/  LDL.LU R18, [R1+0x2ce8] ;  /* 0x002ce80001127983 */ /* 0x000f220000300800 */
[----:B------:R-:W-:Y:S02]  /*71b50*/  STL.64 [R1+0x2c90], R6 ;  /* 0x002c900601007387 */ /* 0x000fe40000100a00 */
[----:B------:R0:W-:Y:S02]  /*71b60*/  STL.64 [R1+0x2c88], R4 ;  /* 0x002c880401007387 */ /* 0x0001e40000100a00 */
[----:B0-----:R-:W4:Y:S01]  /*71b70*/  LDL.LU R4, [R1+0x560] ;  /* 0x0005600001047983 */ /* 0x001f220000300800 */
[----:B------:R-:W4:Y:S02]  /*71b80*/  LDL.LU R5, [R1+0x564] ;  /* 0x0005640001057983 */ /* 0x000f240000300800 */
[----:B---3--:R-:W-:-:S02]  /*71b90*/  IMAD.MOV.U32 R6, RZ, RZ, R10 ;  /* 0x000000ffff067224 */ /* 0x008fc400078e000a */
[----:B------:R-:W-:Y:S01]  /*71ba0*/  IMAD.MOV.U32 R7, RZ, RZ, R11 ;  /* 0x000000ffff077224 */ /* 0x000fe200078e000b */
[----:B------:R-:W3:Y:S01]  /*71bb0*/  LDL.LU R10, [R1+0x2ce4] ;  /* 0x002ce400010a7983 */ /* 0x000ee20000300800 */
[----:B------:R-:W3:Y:S03]  /*71bc0*/  LDL.LU R11, [R1+0x2ce0] ;  /* 0x002ce000010b7983 */ /* 0x000ee60000300800 */
[----:B------:R-:W-:Y:S01]  /*71bd0*/  STL.64 [R1+0x2ca8], R6 ;  /* 0x002ca80601007387 */ /* 0x000fe20000100a00 */
[----:B--2---:R-:W-:Y:S01]  /*71be0*/  HMMA.16816.F32 R20, R24, R14, R20 ;  /* 0x0000000e1814723c */ /* 0x004fe20000001814 */
[----:B------:R-:W-:Y:S02]  /*71bf0*/  IMAD.MOV.U32 R16, RZ, RZ, R14 ;  /* 0x000000ffff107224 */ /* 0x000fe400078e000e */
[----:B------:R-:W-:Y:S01]  /*71c00*/  IMAD.MOV.U32 R8, RZ, RZ, R15 ;  /* 0x000000ffff087224 */ /* 0x000fe200078e000f */
[----:B----4-:R0:W-:Y:S02]  /*71c10*/  STL.64 [R1+0x2ca0], R4 ;  /* 0x002ca00401007387 */ /* 0x0101e40000100a00 */
[----:B0-----:R-:W-:-:S02]  /*71c20*/  IMAD.MOV.U32 R4, RZ, RZ, R18 ;  /* 0x000000ffff047224 */ /* 0x001fc400078e0012 */
[----:B------:R-:W-:Y:S01]  /*71c30*/  IMAD.MOV.U32 R5, RZ, RZ, R19 ;  /* 0x000000ffff057224 */ /* 0x000fe200078e0013 */
[----:B------:R-:W2:Y:S01]  /*71c40*/  LDL.LU R18, [R1+0x2cdc] ;  /* 0x002cdc0001127983 */ /* 0x000ea20000300800 */
[----:B------:R-:W2:Y:S02]  /*71c50*/  LDL.LU R19, [R1+0x2cd8] ;  /* 0x002cd80001137983 */ /* 0x000ea40000300800 */
[----:B------:R-:W4:Y:S02]  /*71c60*/  LDL.LU.64 R14, [R1+0x2cd0] ;  /* 0x002cd000010e7983 */ /* 0x000f240000300a00 */
[----:B------:R-:W4:Y:S09]  /*71c70*/  LDL.LU.64 R12, [R1+0x2cc8] ;  /* 0x002cc800010c7983 */ /* 0x000f320000300a00 */
[----:B------:R-:W-:Y:S01]  /*71c80*/  STL.64 [R1+0xdc0], R20 ;  /* 0x000dc01401007387 */ /* 0x000fe20000100a00 */
[----:B------:R0:W-:Y:S03]  /*71c90*/  STL.64 [R1+0xdc8], R22 ;  /* 0x000dc81601007387 */ /* 0x0001e60000100a00 */
[----:B0-----:R-:W4:Y:S01]  /*71ca0*/  LDL.LU.64 R22, [R1+0x2cc0] ;  /* 0x002cc00001167983 */ /* 0x001f220000300a00 */
[----:B------:R-:W-:-:S02]  /*71cb0*/  IMAD.MOV.U32 R7, RZ, RZ, R28 ;  /* 0x000000ffff077224 */ /* 0x000fc400078e001c */
[----:B------:R-:W-:Y:S02]  /*71cc0*/  IMAD.MOV.U32 R6, RZ, RZ, R29 ;  /* 0x000000ffff067224 */ /* 0x000fe400078e001d */
[----:B------:R-:W-:Y:S02]  /*71cd0*/  IMAD.MOV.U32 R28, RZ, RZ, R20 ;  /* 0x000000ffff1c7224 */ /* 0x000fe400078e0014 */
[----:B------:R-:W-:Y:S01]  /*71ce0*/  IMAD.MOV.U32 R29, RZ, RZ, R21 ;  /* 0x000000ffff1d7224 */ /* 0x000fe200078e0015 */
[C---:B----4-:R-:W-:Y:S01]  /*71cf0*/  HMMA.16816.F32 R12, R24.reuse, R22, R12 ;  /* 0x00000016180c723c */ /* 0x050fe2000000180c */
[----:B--2---:R0:W-:Y:S01]  /*71d00*/  STL.64 [R1+0x2bb0], R18 ;  /* 0x002bb01201007387 */ /* 0x0041e20000100a00 */
[----:B------:R-:W-:Y:S02]  /*71d10*/  STL [R1+0x2ba8], R16 ;  /* 0x002ba81001007387 */ /* 0x000fe40000100800 */
[----:B------:R-:W-:Y:S01]  /*71d20*/  IMAD.MOV.U32 R9, RZ, RZ, R23 ;  /* 0x000000ffff097224 */ /* 0x000fe200078e0017 */
[----:B0-----:R-:W2:Y:S01]  /*71d30*/  LDL.64 R18, [R1+0x88] ;  /* 0x0000880001127983 */ /* 0x001ea20000100a00 */
[----:B------:R-:W-:Y:S02]  /*71d40*/  STL [R1+0x21ec], R28 ;  /* 0x0021ec1c01007387 */ /* 0x000fe40000100800 */
[----:B------:R-:W-:Y:S11]  /*71d50*/  STL [R1+0x21e8], R29 ;  /* 0x0021e81d01007387 */ /* 0x000ff60000100800 */
[----:B------:R-:W-:Y:S04]  /*71d60*/  @!UPT UIADD3 URZ, URZ, URZ, URZ ;  /* 0x0000003f3f3ff290 */ /* 0x000fe8000fffe03f */
[----:B------:R0:W-:Y:S01]  /*71d70*/  STL.64 [R1+0xdb0], R12 ;  /* 0x000db00c01007387 */ /* 0x0001e20000100a00 */
[----:B------:R1:W-:Y:S02]  /*71d80*/  STL.64 [R1+0xdb8], R14 ;  /* 0x000db80e01007387 */ /* 0x0003e40000100a00 */
[----:B0-----:R-:W-:Y:S01]  /*71d90*/  IMAD.MOV.U32 R12, RZ, RZ, R22 ;  /* 0x000000ffff0c7224 */ /* 0x001fe200078e0016 */
[----:B-1----:R-:W4:Y:S01]  /*71da0*/  LDL.LU.64 R14, [R1+0x2cb8] ;  /* 0x002cb800010e7983 */ /* 0x002f220000300a00 */
        /* <DEDUP_REMOVED lines=27> */
[----:B0-----:R-:W2:Y:S01]  /*71f60*/  LDL.LU.64 R22, [R1+0x2c70] ;  /* 0x002c700001167983 */ /* 0x001ea20000300a00 */
[----:B------:R-:W-:Y:S02]  /*71f70*/  IMAD.MOV.U32 R12, RZ, RZ, R19 ;  /* 0x000000ffff0c7224 */ /* 0x000fe400078e0013 */
[----:B------:R-:W-:-:S03]  /*71f80*/  IMAD.MOV.U32 R9, RZ, RZ, R18 ;  /* 0x000000ffff097224 */ /* 0x000fc600078e0012 */
[----:B------:R-:W-:Y:S02]  /*71f90*/  STL [R1+0x2b64], R12 ;  /* 0x002b640c01007387 */ /* 0x000fe40000100800 */
[----:B------:R-:W-:Y:S02]  /*71fa0*/  STL [R1+0x2b60], R9 ;  /* 0x002b600901007387 */ /* 0x000fe40000100800 */
[----:B---3--:R-:W-:Y:S02]  /*71fb0*/  STL.64 [R1+0x2c40], R10 ;  /* 0x002c400a01007387 */ /* 0x008fe40000100a00 */
[----:B------:R-:W-:Y:S01]  /*71fc0*/  STL [R1+0x2c38], R8 ;  /* 0x002c380801007387 */ /* 0x000fe20000100800 */
        /* <DEDUP_REMOVED lines=10> */
[----:B------:R-:W0:Y:S04]  /*72070*/  LDSM.16.MT88.4 R4, [R2+0xe100] ;  /* 0x00e100000204783b */ /* 0x000e280000004200 */
[----:B---3--:R4:W-:Y:S01]  /*72080*/  STL.64 [R1+0x2b90], R22 ;  /* 0x002b901601007387 */ /* 0x0089e20000100a00 */
[----:B--2---:R1:W-:Y:S02]  /*72090*/  STL.64 [R1+0x2b88], R20 ;  /* 0x002b881401007387 */ /* 0x0043e40000100a00 */
[----:B----4-:R-:W-:Y:S01]  /*720a0*/  IMAD.MOV.U32 R22, RZ, RZ, R15 ;  /* 0x000000ffff167224 */ /* 0x010fe200078e000f */
[----:B-1----:R-:W2:Y:S01]  /*720b0*/  LDL.LU R20, [R1+0x860] ;  /* 0x0008600001147983 */ /* 0x002ea20000300800 */
[----:B------:R-:W2:Y:S02]  /*720c0*/  LDL.LU R21, [R1+0x864] ;  /* 0x0008640001157983 */ /* 0x000ea40000300800 */
[----:B------:R-:W3:Y:S02]  /*720d0*/  LDL.LU R15, [R1+0x2c6c] ;  /* 0x002c6c00010f7983 */ /* 0x000ee40000300800 */
[----:B------:R-:W-:-:S02]  /*720e0*/  IMAD.MOV.U32 R23, RZ, RZ, R14 ;  /* 0x000000ffff177224 */ /* 0x000fc400078e000e */
[----:B------:R-:W4:Y:S01]  /*720f0*/  LDL.LU R14, [R1+0x2c68] ;  /* 0x002c6800010e7983 */ /* 0x000f220000300800 */
[----:B------:R-:W2:Y:S03]  /*72100*/  LDL.64 R18, [R1+0x8] ;  /* 0x0000080001127983 */ /* 0x000ea60000100a00 */
[----:B--2---:R1:W-:Y:S01]  /*72110*/  STL.64 [R1+0x2bc8], R18 ;  /* 0x002bc81201007387 */ /* 0x0043e20000100a00 */
[----:B------:R-:W2:Y:S02]  /*72120*/  LDL.LU R16, [R1+0x890] ;  /* 0x0008900001107983 */ /* 0x000ea40000300800 */
[----:B------:R-:W2:Y:S01]  /*72130*/  LDL.LU R17, [R1+0x894] ;  /* 0x0008940001117983 */ /* 0x000ea20000300800 */
[----:B-1----:R-:W2:Y:S01]  /*72140*/  LDL.LU R18, [R1+0x898] ;  /* 0x0008980001127983 */ /* 0x002ea20000300800 */
[----:B------:R-:W2:Y:S03]  /*72150*/  LDL.LU R19, [R1+0x89c] ;  /* 0x00089c0001137983 */ /* 0x000ea60000300800 */
[----:B--2---:R1:W-:Y:S01]  /*72160*/  STL.64 [R1+0x2bd8], R18 ;  /* 0x002bd81201007387 */ /* 0x0043e20000100a00 */
[----:B------:R-:W-:Y:S03]  /*72170*/  STL.64 [R1+0x2bd0], R16 ;  /* 0x002bd01001007387 */ /* 0x000fe60000100a00 */
[----:B-1----:R-:W2:Y:S04]  /*72180*/  LDL.64 R18, [R1+0x28] ;  /* 0x0000280001127983 */ /* 0x002ea80000100a00 */
[----:B--2---:R1:W-:Y:S04]  /*72190*/  STL.64 [R1+0x2bf0], R18 ;  /* 0x002bf01201007387 */ /* 0x0043e80000100a00 */
[----:B-1----:R-:W2:Y:S04]  /*721a0*/  LDL.64 R18, [R1+0x38] ;  /* 0x0000380001127983 */ /* 0x002ea80000100a00 */
[----:B--2---:R-:W-:Y:S01]  /*721b0*/  STL.64 [R1+0x2c08], R18 ;  /* 0x002c081201007387 */ /* 0x004fe20000100a00 */
[----:B------:R-:W-:Y:S02]  /*721c0*/  STL.64 [R1+0x2ba0], R22 ;  /* 0x002ba01601007387 */ /* 0x000fe40000100a00 */
[----:B------:R1:W-:Y:S02]  /*721d0*/  STL.64 [R1+0x2b98], R20 ;  /* 0x002b981401007387 */ /* 0x0003e40000100a00 */
[----:B-1----:R-:W2:Y:S01]  /*721e0*/  LDL.LU R20, [R1+0x870] ;  /* 0x0008700001147983 */ /* 0x002ea20000300800 */
[----:B------:R-:W2:Y:S02]  /*721f0*/  LDL.LU R21, [R1+0x874] ;  /* 0x0008740001157983 */ /* 0x000ea40000300800 */
[----:B------:R-:W2:Y:S02]  /*72200*/  LDL.LU R22, [R1+0x878] ;  /* 0x0008780001167983 */ /* 0x000ea40000300800 */
[----:B------:R-:W2:Y:S01]  /*72210*/  LDL.LU R23, [R1+0x87c] ;  /* 0x00087c0001177983 */ /* 0x000ea20000300800 */
[----:B------:R-:W2:Y:S04]  /*72220*/  LDL.64 R18, [R1+0x48] ;  /* 0x0000480001127983 */ /* 0x000ea80000100a00 */
[----:B--2---:R1:W-:Y:S04]  /*72230*/  STL.64 [R1+0x2c20], R18 ;  /* 0x002c201201007387 */ /* 0x0043e80000100a00 */
[----:B-1----:R-:W2:Y:S04]  /*72240*/  LDL.64 R18, [R1+0x58] ;  /* 0x0000580001127983 */ /* 0x002ea80000100a00 */
[----:B--2---:R-:W-:Y:S01]  /*72250*/  STL.64 [R1+0x2c48], R18 ;  /* 0x002c481201007387 */ /* 0x004fe20000100a00 */
[----:B------:R-:W-:Y:S02]  /*72260*/  STL.64 [R1+0x2bc0], R22 ;  /* 0x002bc01601007387 */ /* 0x000fe40000100a00 */
[----:B------:R1:W-:Y:S02]  /*72270*/  STL.64 [R1+0x2bb8], R20 ;  /* 0x002bb81401007387 */ /* 0x0003e40000100a00 */
[----:B-1----:R-:W2:Y:S01]  /*72280*/  LDL.LU R20, [R1+0x880] ;  /* 0x0008800001147983 */ /* 0x002ea20000300800 */
[----:B------:R-:W2:Y:S02]  /*72290*/  LDL.LU R21, [R1+0x884] ;  /* 0x0008840001157983 */ /* 0x000ea40000300800 */
[----:B----4-:R-:W-:-:S02]  /*722a0*/  IMAD.MOV.U32 R22, RZ, RZ, R14 ;  /* 0x000000ffff167224 */ /* 0x010fc400078e000e */
[----:B---3--:R-:W-:Y:S01]  /*722b0*/  IMAD.MOV.U32 R23, RZ, RZ, R15 ;  /* 0x000000ffff177224 */ /* 0x008fe200078e000f */
[----:B------:R-:W3:Y:S01]  /*722c0*/  LDL.LU R14, [R1+0x2c64] ;  /* 0x002c6400010e7983 */ /* 0x000ee20000300800 */
[----:B------:R-:W4:Y:S02]  /*722d0*/  LDL.LU R15, [R1+0x2c60] ;  /* 0x002c6000010f7983 */ /* 0x000f240000300800 */
[----:B------:R-:W3:Y:S02]  /*722e0*/  LDL.LU R16, [R1+0x8e0] ;  /* 0x0008e00001107983 */ /* 0x000ee40000300800 */
[----:B------:R-:W3:Y:S01]  /*722f0*/  LDL.LU R17, [R1+0x8e4] ;  /* 0x0008e40001117983 */ /* 0x000ee20000300800 */
[----:B------:R-:W3:Y:S01]  /*72300*/  LDL.LU R18, [R1+0x8e8] ;  /* 0x0008e80001127983 */ /* 0x000ee20000300800 */
[----:B------:R-:W3:Y:S02]  /*72310*/  LDL.LU R19, [R1+0x8ec] ;  /* 0x0008ec0001137983 */ /* 0x000ee40000300800 */
[----:B------:R-:W3:Y:S02]  /*72320*/  LDL.64 R10, [R1+0x68] ;  /* 0x00006800010a7983 */ /* 0x000ee40000100a00 */
[----:B------:R-:W-:Y:S01]  /*72330*/  STL.64 [R1+0x2be8], R22 ;  /* 0x002be81601007387 */ /* 0x000fe20000100a00 */
[----:B--2---:R1:W-:Y:S04]  /*72340*/  STL.64 [R1+0x2be0], R20 ;  /* 0x002be01401007387 */ /* 0x0043e80000100a00 */
[----:B-1----:R-:W2:Y:S01]  /*72350*/  LDL.LU R20, [R1+0x8a0] ;  /* 0x0008a00001147983 */ /* 0x002ea20000300800 */
[----:B------:R-:W2:Y:S02]  /*72360*/  LDL.LU R21, [R1+0x8a4] ;  /* 0x0008a40001157983 */ /* 0x000ea40000300800 */
[----:B------:R-:W2:Y:S02]  /*72370*/  LDL.LU R22, [R1+0x8a8] ;  /* 0x0008a80001167983 */ /* 0x000ea40000300800 */
[----:B------:R-:W2:Y:S02]  /*72380*/  LDL.LU R23, [R1+0x8ac] ;  /* 0x0008ac0001177983 */ /* 0x000ea40000300800 */
[----:B--2---:R-:W-:Y:S01]  /*72390*/  STL.64 [R1+0x2c00], R22 ;  /* 0x002c001601007387 */ /* 0x004fe20000100a00 */
[----:B------:R1:W-:Y:S03]  /*723a0*/  STL.64 [R1+0x2bf8], R20 ;  /* 0x002bf81401007387 */ /* 0x0003e60000100a00 */
[----:B-1----:R-:W2:Y:S01]  /*723b0*/  LDL.LU R20, [R1+0x8b0] ;  /* 0x0008b00001147983 */ /* 0x002ea20000300800 */
[----:B------:R-:W2:Y:S02]  /*723c0*/  LDL.LU R21, [R1+0x8b4] ;  /* 0x0008b40001157983 */ /* 0x000ea40000300800 */
[----:B----4-:R-:W-:-:S02]  /*723d0*/  IMAD.MOV.U32 R22, RZ, RZ, R15 ;  /* 0x000000ffff167224 */ /* 0x010fc400078e000f */
[----:B---3--:R-:W-:Y:S01]  /*723e0*/  IMAD.MOV.U32 R23, RZ, RZ, R14 ;  /* 0x000000ffff177224 */ /* 0x008fe200078e000e */
[----:B------:R-:W3:Y:S01]  /*723f0*/  LDL.LU R15, [R1+0x2c5c] ;  /* 0x002c5c00010f7983 */ /* 0x000ee20000300800 */
[----:B------:R-:W4:Y:S03]  /*72400*/  LDL.LU R14, [R1+0x2c58] ;  /* 0x002c5800010e7983 */ /* 0x000f260000300800 */
[----:B------:R-:W-:Y:S04]  /*72410*/  STL.64 [R1+0x2c18], R22 ;  /* 0x002c181601007387 */ /* 0x000fe80000100a00 */
[----:B--2---:R1:W-:Y:S04]  /*72420*/  STL.64 [R1+0x2c10], R20 ;  /* 0x002c101401007387 */ /* 0x0043e80000100a00 */
[----:B-1----:R-:W2:Y:S01]  /*72430*/  LDL.LU R20, [R1+0x8c0] ;  /* 0x0008c00001147983 */ /* 0x002ea20000300800 */
[----:B------:R-:W2:Y:S02]  /*72440*/  LDL.LU R21, [R1+0x8c4] ;  /* 0x0008c40001157983 */ /* 0x000ea40000300800 */
[----:B------:R-:W2:Y:S02]  /*72450*/  LDL.LU R22, [R1+0x8c8] ;  /* 0x0008c80001167983 */ /* 0x000ea40000300800 */
[----:B------:R-:W2:Y:S01]  /*72460*/  LDL.LU R23, [R1+0x8cc] ;  /* 0x0008cc0001177983 */ /* 0x000ea20000300800 */
[----:B------:R-:W-:Y:S01]  /*72470*/  HMMA.16816.F32 R16, R24, R10, R16 ;  /* 0x0000000a1810723c */ /* 0x000fe20000001810 */
[----:B--2---:R4:W-:Y:S01]  /*72480*/  STL.64 [R1+0x2c30], R22 ;  /* 0x002c301601007387 */ /* 0x0049e20000100a00 */
[----:B------:R1:W-:Y:S02]  /*72490*/  STL.64 [R1+0x2c28], R20 ;  /* 0x002c281401007387 */ /* 0x0003e40000100a00 */
[----:B----4-:R-:W-:Y:S01]  /*724a0*/  IMAD.MOV.U32 R22, RZ, RZ, R14 ;  /* 0x000000ffff167224 */ /* 0x010fe200078e000e */
[----:B-1----:R-:W2:Y:S01]  /*724b0*/  LDL.LU R20, [R1+0x8d0] ;  /* 0x0008d00001147983 */ /* 0x002ea20000300800 */
[----:B------:R-:W2:Y:S02]  /*724c0*/  LDL.LU R21, [R1+0x8d4] ;  /* 0x0008d40001157983 */ /* 0x000ea40000300800 */
[----:B------:R-:W4:Y:S02]  /*724d0*/  LDL.LU R14, [R1+0x2c54] ;  /* 0x002c5400010e7983 */ /* 0x000f240000300800 */
[----:B---3--:R-:W-:-:S02]  /*724e0*/  IMAD.MOV.U32 R23, RZ, RZ, R15 ;  /* 0x000000ffff177224 */ /* 0x008fc400078e000f */
[----:B------:R-:W4:Y:S01]  /*724f0*/  LDL.LU R15, [R1+0x2c50] ;  /* 0x002c5000010f7983 */ /* 0x000f220000300800 */
[----:B------:R-:W-:Y:S02]  /*72500*/  STL [R1+0x2b6c], R29 ;  /* 0x002b6c1d01007387 */ /* 0x000fe40000100800 */
[----:B------:R-:W-:Y:S02]  /*72510*/  STL [R1+0x2b68], R13 ;  /* 0x002b680d01007387 */ /* 0x000fe40000100800 */
[----:B------:R-:W-:Y:S01]  /*72520*/  STL [R1+0x2b70], R2 ;  /* 0x002b700201007387 */ /* 0x000fe20000100800 */
[----:B0-----:R0:W-:Y:S01]  /*72530*/  STL.64 [R1+0x2a50], R6 ;  /* 0x002a500601007387 */ /* 0x0011e20000100a00 */
[----:B------:R-:W-:Y:S03]  /*72540*/  STL.64 [R1+0x2a48], R4 ;  /* 0x002a480401007387 */ /* 0x000fe60000100a00 */
[----:B0-----:R-:W3:Y:S01]  /*72550*/  LDL.64 R6, [R1+0x18] ;  /* 0x0000180001067983 */ /* 0x001ee20000100a00 */
[----:B------:R-:W-:Y:S02]  /*72560*/  STL.64 [R1+0xbc0], R16 ;  /* 0x000bc01001007387 */ /* 0x000fe40000100a00 */
[----:B------:R0:W-:Y:S02]  /*72570*/  STL.64 [R1+0xbc8], R18 ;  /* 0x000bc81201007387 */ /* 0x0001e40000100a00 */
[----:B0-----:R-:W2:Y:S01]  /*72580*/  LDL.LU.64 R18, [R1+0x2c48] ;  /* 0x002c480001127983 */ /* 0x001ea20000300a00 */
[----:B------:R-:W-:-:S02]  /*72590*/  IMAD.MOV.U32 R12, RZ, RZ, R10 ;  /* 0x000000ffff0c7224 */ /* 0x000fc400078e000a */
[----:B------:R-:W-:Y:S02]  /*725a0*/  IMAD.MOV.U32 R9, RZ, RZ, R11 ;  /* 0x000000ffff097224 */ /* 0x000fe400078e000b */
[----:B------:R-:W3:Y:S01]  /*725b0*/  LDL.LU.64 R10, [R1+0x2c40] ;  /* 0x002c4000010a7983 */ /* 0x000ee20000300a00 */
[----:B------:R-:W3:Y:S02]  /*725c0*/  LDL.LU R8, [R1+0x2c38] ;  /* 0x002c380001087983 */ /* 0x000ee40000300800 */
        /* <DEDUP_REMOVED lines=43> */
[----:B0-----:R-:W2:Y:S01]  /*72880*/  LDL.LU.64 R18, [R1+0x2bc8] ;  /* 0x002bc80001127983 */ /* 0x001ea20000300a00 */
[----:B------:R0:W-:Y:S01]  /*72890*/  STL.64 [R1+0x2a78], R6 ;  /* 0x002a780601007387 */ /* 0x0001e20000100a00 */
[C---:B--2---:R-:W-:Y:S01]  /*728a0*/  HMMA.16816.F32 R20, R24.reuse, R18, R20 ;  /* 0x000000121814723c */ /* 0x044fe20000001814 */
[----:B0-----:R-:W-:Y:S02]  /*728b0*/  IMAD.MOV.U32 R7, RZ, RZ, R18 ;  /* 0x000000ffff077224 */ /* 0x001fe400078e0012 */
[----:B------:R-:W-:Y:S11]  /*728c0*/  IMAD.MOV.U32 R6, RZ, RZ, R19 ;  /* 0x000000ffff067224 */ /* 0x000ff600078e0013 */
[----:B------:R-:W-:Y:S09]  /*728d0*/  @!UPT UIADD3 URZ, URZ, URZ, URZ ;  /* 0x0000003f3f3ff290 */ /* 0x000ff2000fffe03f */
[----:B------:R-:W-:Y:S01]  /*728e0*/  STL.64 [R1+0x930], R20 ;  /* 0x0009301401007387 */ /* 0x000fe20000100a00 */
[----:B------:R0:W-:Y:S03]  /*728f0*/  STL.64 [R1+0x938], R22 ;  /* 0x0009381601007387 */ /* 0x0001e60000100a00 */
[----:B0-----:R-:W2:Y:S01]  /*72900*/  LDL.LU.64 R22, [R1+0x2bc0] ;  /* 0x002bc00001167983 */ /* 0x001ea20000300a00 */
[----:B------:R-:W2:Y:S02]  /*72910*/  LDL.LU.64 R20, [R1+0x2bb8] ;  /* 0x002bb80001147983 */ /* 0x000ea40000300a00 */
[----:B------:R-:W2:Y:S02]  /*72920*/  LDL.LU.64 R18, [R1+0x2bb0] ;  /* 0x002bb00001127983 */ /* 0x000ea40000300a00 */
[----:B------:R-:W3:Y:S01]  /*72930*/  LDL.LU R16, [R1+0x2ba8] ;  /* 0x002ba80001107983 */ /* 0x000ee20000300800 */
[----:B------:R-:W3:Y:S01]  /*72940*/  LDL R28, [R1+0x1de0] ;  /* 0x001de000011c7983 */ /* 0x000ee20000100800 */
        /* <DEDUP_REMOVED lines=14> */
[----:B------:R-:W2:Y:S02]  /*72a30*/  LDL.LU.64 R20, [R1+0x2b88] ;  /* 0x002b880001147983 */ /* 0x000ea40000300a00 */
[----:B------:R-:W-:Y:S01]  /*72a40*/  STL.64 [R1+0x2a68], R14 ;  /* 0x002a680e01007387 */ /* 0x000fe20000100a00 */
[----:B--2---:R-:W-:Y:S01]  /*72a50*/  HMMA.16816.F32 R24, R24, R10, R20 ;  /* 0x0000000a1818723c */ /* 0x004fe20000001814 */
[----:B------:R-:W2:Y:S01]  /*72a60*/  LDL.LU.64 R22, [R1+0x2b80] ;  /* 0x002b800001167983 */ /* 0x000ea20000300a00 */
[----:B------:R-:W2:Y:S11]  /*72a70*/  LDL.LU.64 R20, [R1+0x2b78] ;  /* 0x002b780001147983 */ /* 0x000eb60000300a00 */
[----:B------:R-:W-:Y:S10]  /*72a80*/  @!UPT UIADD3 URZ, URZ, URZ, URZ ;  /* 0x0000003f3f3ff290 */ /* 0x000ff4000fffe03f */
[----:B------:R0:W-:Y:S01]  /*72a90*/  STL.64 [R1+0x530], R24 ;  /* 0x0005301801007387 */ /* 0x0001e20000100a00 */
[----:B------:R1:W-:Y:S03]  /*72aa0*/  STL.64 [R1+0x538], R26 ;  /* 0x0005381a01007387 */ /* 0x0003e60000100a00 */
[----:B0-----:R-:W2:Y:S01]  /*72ab0*/  LDL.LU R24, [R1+0x4a0] ;  /* 0x0004a00001187983 */ /* 0x001ea20000300800 */
[----:B------:R-:W2:Y:S02]  /*72ac0*/  LDL.LU R25, [R1+0x4a4] ;  /* 0x0004a40001197983 */ /* 0x000ea40000300800 */
[----:B-1----:R-:W2:Y:S02]  /*72ad0*/  LDL.LU R26, [R1+0x4a8] ;  /* 0x0004a800011a7983 */ /* 0x002ea40000300800 */
[----:B------:R-:W2:Y:S02]  /*72ae0*/  LDL.LU R27, [R1+0x4ac] ;  /* 0x0004ac00011b7983 */ /* 0x000ea40000300800 */
[----:B---3--:R-:W-:-:S02]  /*72af0*/  IMAD.MOV.U32 R18, RZ, RZ, R16 ;  /* 0x000000ffff127224 */ /* 0x008fc400078e0010 */
[----:B------:R-:W-:-:S07]  /*72b00*/  IMAD.MOV.U32 R19, RZ, RZ, R8 ;  /* 0x000000ffff137224 */ /* 0x000fce00078e0008 */
[----:B--2---:R-:W-:Y:S11]  /*72b10*/  HMMA.16816.F32 R16, R20, R18, R24 ;  /* 0x000000121410723c */ /* 0x004ff60000001818 */
[----:B------:R-:W-:Y:S11]  /*72b20*/  @!UPT UIADD3 URZ, URZ, URZ, URZ ;  /* 0x0000003f3f3ff290 */ /* 0x000ff6000fffe03f */
[----:B------:R-:W-:Y:S01]  /*72b30*/  @!UPT UIADD3 URZ, URZ, URZ, URZ ;  /* 0x0000003f3f3ff290 */ /* 0x000fe2000fffe03f */
[----:B------:R-:W-:Y:S01]  /*72b40*/  STL.64 [R1+0xd40], R16 ;  /* 0x000d401001007387 */ /* 0x000fe20000100a00 */
[----:B------:R0:W-:Y:S02]  /*72b50*/  STL.64 [R1+0xd48], R18 ;  /* 0x000d481201007387 */ /* 0x0001e40000100a00 */
[----:B------:R-:W-:Y:S02]  /*72b60*/  IMAD.MOV.U32 R8, RZ, RZ, R16 ;  /* 0x000000ffff087224 */ /* 0x000fe400078e0010 */
[----:B0-----:R-:W-:Y:S02]  /*72b70*/  IMAD.MOV.U32 R18, RZ, RZ, R7 ;  /* 0x000000ffff127224 */ /* 0x001fe400078e0007 */
[----:B------:R-:W-:Y:S02]  /*72b80*/  IMAD.MOV.U32 R19, RZ, RZ, R6 ;  /* 0x000000ffff137224 */ /* 0x000fe400078e0006 */
[----:B------:R-:W-:Y:S02]  /*72b90*/  IMAD.MOV.U32 R6, RZ, RZ, R5 ;  /* 0x000000ffff067224 */ /* 0x000fe400078e0005 */
[----:B------:R-:W-:-:S05]  /*72ba0*/  IMAD.MOV.U32 R7, RZ, RZ, R4 ;  /* 0x000000ffff077224 */ /* 0x000fca00078e0004 */
[----:B------:R-:W-:Y:S01]  /*72bb0*/  STL.64 [R1+0x2a90], R6 ;  /* 0x002a900601007387 */ /* 0x000fe20000100a00 */
[----:B------:R0:W-:Y:S02]  /*72bc0*/  STL.64 [R1+0x2a70], R18 ;  /* 0x002a701201007387 */ /* 0x0001e40000100a00 */
[----:B------:R-:W2:Y:S02]  /*72bd0*/  LDL.LU R16, [R1+0x780] ;  /* 0x0007800001107983 */ /* 0x000ea40000300800 */
[----:B------:R-:W2:Y:S01]  /*72be0*/  LDL.LU R17, [R1+0x784] ;  /* 0x0007840001117983 */ /* 0x000ea20000300800 */
[----:B0-----:R-:W3:Y:S01]  /*72bf0*/  LDL.LU R18, [R1+0x788] ;  /* 0x0007880001127983 */ /* 0x001ee20000300800 */
[----:B------:R-:W3:Y:S02]  /*72c00*/  LDL.LU R19, [R1+0x78c] ;  /* 0x00078c0001137983 */ /* 0x000ee40000300800 */
[----:B------:R-:W4:Y:S02]  /*72c10*/  LDL.LU R4, [R1+0x7a0] ;  /* 0x0007a00001047983 */ /* 0x000f240000300800 */
[----:B------:R-:W4:Y:S01]  /*72c20*/  LDL.LU R5, [R1+0x7a4] ;  /* 0x0007a40001057983 */ /* 0x000f220000300800 */
[----:B------:R-:W2:Y:S01]  /*72c30*/  LDL.LU R6, [R1+0x7a8] ;  /* 0x0007a80001067983 */ /* 0x000ea20000300800 */
[----:B------:R-:W2:Y:S03]  /*72c40*/  LDL.LU R7, [R1+0x7ac] ;  /* 0x0007ac0001077983 */ /* 0x000ea60000300800 */
        /* <DEDUP_REMOVED lines=9> */
[----:B------:R-:W4:Y:S01]  /*72ce0*/  LDL.LU R29, [R1+0x2b6c] ;  /* 0x002b6c00011d7983 */ /* 0x000f220000300800 */
[----:B------:R-:W4:Y:S03]  /*72cf0*/  LDL.LU R13, [R1+0x2b68] ;  /* 0x002b6800010d7983 */ /* 0x000f260000300800 */
[----:B------:R0:W-:Y:S01]  /*72d00*/  STL.64 [R1+0x2ad0], R6 ;  /* 0x002ad00601007387 */ /* 0x0001e20000100a00 */
[----:B---3--:R-:W-:Y:S02]  /*72d10*/  STL.64 [R1+0x2a88], R18 ;  /* 0x002a881201007387 */ /* 0x008fe40000100a00 */
[----:B------:R1:W-:Y:S02]  /*72d20*/  STL.64 [R1+0x2a80], R16 ;  /* 0x002a801001007387 */ /* 0x0003e40000100a00 */
[----:B0-----:R-:W-:Y:S01]  /*72d30*/  IMAD.MOV.U32 R7, RZ, RZ, R9 ;  /* 0x000000ffff077224 */ /* 0x001fe200078e0009 */
[----:B-1----:R-:W3:Y:S01]  /*72d40*/  LDL.LU R16, [R1+0x790] ;  /* 0x0007900001107983 */ /* 0x002ee20000300800 */
[----:B------:R-:W3:Y:S02]  /*72d50*/  LDL.LU R17, [R1+0x794] ;  /* 0x0007940001117983 */ /* 0x000ee40000300800 */
[----:B------:R-:W3:Y:S02]  /*72d60*/  LDL.LU R18, [R1+0x798] ;  /* 0x0007980001127983 */ /* 0x000ee40000300800 */
[----:B------:R-:W3:Y:S02]  /*72d70*/  LDL.LU R19, [R1+0x79c] ;  /* 0x00079c0001137983 */ /* 0x000ee40000300800 */
[----:B--2---:R-:W-:-:S02]  /*72d80*/  IMAD.MOV.U32 R6, RZ, RZ, R12 ;  /* 0x000000ffff067224 */ /* 0x004fc400078e000c */
[----:B------:R-:W2:Y:S01]  /*72d90*/  LDL.LU R12, [R1+0x2b64] ;  /* 0x002b6400010c7983 */ /* 0x000ea20000300800 */
[----:B------:R-:W3:Y:S02]  /*72da0*/  LDL.LU R9, [R1+0x2b60] ;  /* 0x002b600001097983 */ /* 0x000ee40000300800 */
[----:B------:R0:W-:Y:S02]  /*72db0*/  STL.64 [R1+0x2ae8], R6 ;  /* 0x002ae80601007387 */ /* 0x0001e40000100a00 */
[----:B----4-:R-:W-:Y:S02]  /*72dc0*/  IMAD.MOV.U32 R27, RZ, RZ, R29 ;  /* 0x000000ffff1b7224 */ /* 0x010fe400078e001d */
[----:B------:R-:W-:Y:S02]  /*72dd0*/  IMAD.MOV.U32 R26, RZ, RZ, R13 ;  /* 0x000000ffff1a7224 */ /* 0x000fe400078e000d */
[----:B------:R-:W4:Y:S01]  /*72de0*/  LDL.LU R13, [R1+0x2b5c] ;  /* 0x002b5c00010d7983 */ /* 0x000f220000300800 */
[----:B------:R-:W4:Y:S02]  /*72df0*/  LDL.LU R29, [R1+0x2b58] ;  /* 0x002b5800011d7983 */ /* 0x000f240000300800 */
[----:B------:R2:W-:Y:S02]  /*72e00*/  STL.64 [R1+0x2af0], R26 ;  /* 0x002af01a01007387 */ /* 0x0005e40000100a00 */
[----:B------:R-:W4:Y:S01]  /*72e10*/  LDL.LU R4, [R1+0x450] ;  /* 0x0004500001047983 */ /* 0x000f220000300800 */
[----:B------:R-:W4:Y:S01]  /*72e20*/  LDL.LU R5, [R1+0x454] ;  /* 0x0004540001057983 */ /* 0x000f220000300800 */
[----:B0-----:R-:W4:Y:S02]  /*72e30*/  LDL.LU R6, [R1+0x458] ;  /* 0x0004580001067983 */ /* 0x001f240000300800 */
[----:B------:R-:W4:Y:S02]  /*72e40*/  LDL.LU R7, [R1+0x45c] ;  /* 0x00045c0001077983 */ /* 0x000f240000300800 */
[----:B--2---:R-:W-:-:S02]  /*72e50*/  IMAD.MOV.U32 R27, RZ, RZ, R12 ;  /* 0x000000ffff1b7224 */ /* 0x004fc400078e000c */
[----:B---3--:R-:W-:Y:S01]  /*72e60*/  IMAD.MOV.U32 R26, RZ, RZ, R9 ;  /* 0x000000ffff1a7224 */ /* 0x008fe200078e0009 */
[----:B----4-:R-:W-:Y:S01]  /*72e70*/  STL.64 [R1+0x2b00], R6 ;  /* 0x002b000601007387 */ /* 0x010fe20000100a00 */
[----:B------:R0:W-:Y:S02]  /*72e80*/  STL.64 [R1+0x2af8], R4 ;  /* 0x002af80401007387 */ /* 0x0001e40000100a00 */
[----:B------:R-:W2:Y:S02]  /*72e90*/  LDL.LU R9, [R1+0x2b54] ;  /* 0x002b540001097983 */ /* 0x000ea40000300800 */
[----:B------:R-:W3:Y:S01]  /*72ea0*/  LDL.LU R12, [R1+0x2b50] ;  /* 0x002b5000010c7983 */ /* 0x000ee20000300800 */
[----:B------:R1:W-:Y:S04]  /*72eb0*/  STL.64 [R1+0x2b08], R26 ;  /* 0x002b081a01007387 */ /* 0x0003e80000100a00 */
[----:B0-----:R-:W4:Y:S01]  /*72ec0*/  LDL.LU R4, [R1+0x460] ;  /* 0x0004600001047983 */ /* 0x001f220000300800 */
[----:B------:R-:W4:Y:S02]  /*72ed0*/  LDL.LU R5, [R1+0x464] ;  /* 0x0004640001057983 */ /* 0x000f240000300800 */
[----:B------:R-:W2:Y:S02]  /*72ee0*/  LDL.LU R6, [R1+0x468] ;  /* 0x0004680001067983 */ /* 0x000ea40000300800 */
[----:B------:R-:W2:Y:S02]  /*72ef0*/  LDL.LU R7, [R1+0x46c] ;  /* 0x00046c0001077983 */ /* 0x000ea40000300800 */
[----:B--2---:R-:W-:Y:S01]  /*72f00*/  STL.64 [R1+0x2b18], R6 ;  /* 0x002b180601007387 */ /* 0x004fe20000100a00 */
[----:B----4-:R-:W-:Y:S02]  /*72f10*/  STL.64 [R1+0x2b10], R4 ;  /* 0x002b100401007387 */ /* 0x010fe40000100a00 */
[----:B-1----:R-:W2:Y:S02]  /*72f20*/  LDL R26, [R1+0x98] ;  /* 0x00009800011a7983 */ /* 0x002ea40000100800 */
[----:B------:R-:W2:Y:S02]  /*72f30*/  LDL R27, [R1+0x9c] ;  /* 0x00009c00011b7983 */ /* 0x000ea40000100800 */
[----:B--2---:R0:W-:Y:S02]  /*72f40*/  STL.64 [R1+0x2b20], R26 ;  /* 0x002b201a01007387 */ /* 0x0041e40000100a00 */
[----:B0-----:R-:W-:-:S02]  /*72f50*/  IMAD.MOV.U32 R26, RZ, RZ, R29 ;  /* 0x000000ffff1a7224 */ /* 0x001fc400078e001d */
[----:B------:R-:W-:-:S05]  /*72f60*/  IMAD.MOV.U32 R27, RZ, RZ, R13 ;  /* 0x000000ffff1b7224 */ /* 0x000fca00078e000d */
[----:B------:R-:W-:Y:S01]  /*72f70*/  STL.64 [R1+0x2b38], R26 ;  /* 0x002b381a01007387 */ /* 0x000fe20000100a00 */
        /* <DEDUP_REMOVED lines=15> */
[----:B------:R-:W2:Y:S01]  /*73070*/  LDL.LU R7, [R1+0x49c] ;  /* 0x00049c0001077983 */ /* 0x000ea20000300800 */
[----:B------:R-:W-:Y:S01]  /*73080*/  STL.64 [R1+0x2ab0], R18 ;  /* 0x002ab01201007387 */ /* 0x000fe20000100a00 */
[----:B------:R0:W-:Y:S03]  /*73090*/  STL.64 [R1+0x2aa8], R16 ;  /* 0x002aa81001007387 */ /* 0x0001e60000100a00 */
[----:B0-----:R-:W4:Y:S01]  /*730a0*/  LDL.LU R16, [R1+0x7b0] ;  /* 0x0007b00001107983 */ /* 0x001f220000300800 */
[----:B------:R-:W4:Y:S02]  /*730b0*/  LDL.LU R17, [R1+0x7b4] ;  /* 0x0007b40001117983 */ /* 0x000f240000300800 */
[----:B------:R-:W2:Y:S02]  /*730c0*/  LDL.LU R18, [R1+0x7b8] ;  /* 0x0007b80001127983 */ /* 0x000ea40000300800 */
[----:B------:R-:W2:Y:S02]  /*730d0*/  LDL.LU R19, [R1+0x7bc] ;  /* 0x0007bc0001137983 */ /* 0x000ea40000300800 */
[----:B---3--:R-:W-:-:S02]  /*730e0*/  IMAD.MOV.U32 R26, RZ, RZ, R12 ;  /* 0x000000ffff1a7224 */ /* 0x008fc400078e000c */
[----:B------:R-:W-:Y:S01]  /*730f0*/  IMAD.MOV.U32 R27, RZ, RZ, R9 ;  /* 0x000000ffff1b7224 */ /* 0x000fe200078e0009 */
[----:B--2---:R-:W-:Y:S01]  /*73100*/  STL.64 [R1+0x2ac8], R18 ;  /* 0x002ac81201007387 */ /* 0x004fe20000100a00 */
[----:B----4-:R0:W-:Y:S03]  /*73110*/  STL.64 [R1+0x2ac0], R16 ;  /* 0x002ac01001007387 */ /* 0x0101e60000100a00 */
        /* <DEDUP_REMOVED lines=15> */
[----:B------:R-:W-:Y:S01]  /*73210*/  STL [R1+0x21f0], R8 ;  /* 0x0021f00801007387 */ /* 0x000fe20000100800 */
[----:B------:R-:W4:Y:S02]  /*73220*/  LDL.LU.64 R6, [R1+0x2b48] ;  /* 0x002b480001067983 */ /* 0x000f240000300a00 */
[----:B------:R-:W4:Y:S03]  /*73230*/  LDL.LU.64 R4, [R1+0x2b40] ;  /* 0x002b400001047983 */ /* 0x000f260000300a00 */
[----:B------:R-:W-:Y:S01]  /*73240*/  STL.64 [R1+0xd30], R24 ;  /* 0x000d301801007387 */ /* 0x000fe20000100a00 */
[----:B------:R0:W-:Y:S04]  /*73250*/  STL.64 [R1+0xd38], R26 ;  /* 0x000d381a01007387 */ /* 0x0001e80000100a00 */
[----:B0-----:R-:W4:Y:S01]  /*73260*/  LDL.LU.64 R26, [R1+0x2b38] ;  /* 0x002b3800011a7983 */ /* 0x001f220000300a00 */
[----:B------:R-:W-:-:S05]  /*73270*/  IMAD.MOV.U32 R9, RZ, RZ, R24 ;  /* 0x000000ffff097224 */ /* 0x000fca00078e0018 */
[----:B------:R-:W-:Y:S01]  /*73280*/  STL [R1+0x21f4], R9 ;  /* 0x0021f40901007387 */ /* 0x000fe20000100800 */
        /* <DEDUP_REMOVED lines=23> */
[----:B------:R-:W2:Y:S11]  /*73400*/  LDL.LU.64 R6, [R1+0x2ae8] ;  /* 0x002ae80001067983 */ /* 0x000eb60000300a00 */
[----:B------:R-:W-:Y:S10]  /*73410*/  @!UPT UIADD3 URZ, URZ, URZ, URZ ;  /* 0x0000003f3f3ff290 */ /* 0x000ff4000fffe03f */
        /* <DEDUP_REMOVED lines=31> */
[----:B------:R-:W-:Y:S02]  /*73610*/  IMAD.MOV.U32 R10, RZ, RZ, R3 ;  /* 0x000000ffff0a7224 */ /* 0x000fe400078e0003 */
[----:B------:R-:W-:-:S07]  /*73620*/  IMAD.MOV.U32 R11, RZ, RZ, R0 ;  /* 0x000000ffff0b7224 */ /* 0x000fce00078e0000 */
[C---:B--2---:R-:W-:Y:S01]  /*73630*/  HMMA.16816.F32 R8, R20.reuse, R10, R4 ;  /* 0x0000000a1408723c */ /* 0x044fe20000001804 */
[----:B------:R-:W2:Y:S11]  /*73640*/  LDL.LU.64 R6, [R1+0x2a90] ;  /* 0x002a900001067983 */ /* 0x000eb60000300a00 */
[----:B------:R-:W-:Y:S11]  /*73650*/  @!UPT UIADD3 URZ, URZ, URZ, URZ ;  /* 0x0000003f3f3ff290 */ /* 0x000ff6000fffe03f */
[----:B------:R0:W-:Y:S01]  /*73660*/  STL.64 [R1+0x9b0], R8 ;  /* 0x0009b00801007387 */ /* 0x0001e20000100a00 */
[----:B------:R1:W-:Y:S03]  /*73670*/  STL.64 [R1+0x9b8], R10 ;  /* 0x0009b80a01007387 */ /* 0x0003e60000100a00 */
        /* <DEDUP_REMOVED lines=17> */
[----:B------:R-:W2:Y:S02]  /*73790*/  LDL.LU R4, [R1+0x440] ;  /* 0x0004400001047983 */ /* 0x000ea40000300800 */
[----:B------:R-:W2:Y:S02]  /*737a0*/  LDL.LU R5, [R1+0x444] ;  /* 0x0004440001057983 */ /* 0x000ea40000300800 */
[----:B------:R-:W-:Y:S01]  /*737b0*/  IMAD.MOV.U32 R29, RZ, RZ, R7 ;  /* 0x000000ffff1d7224 */ /* 0x000fe200078e0007 */
[----:B------:R-:W2:Y:S01]  /*737c0*/  LDL.LU R6, [R1+0x448] ;  /* 0x0004480001067983 */ /* 0x000ea20000300800 */
[----:B------:R-:W2:Y:S01]  /*737d0*/  LDL.LU R7, [R1+0x44c] ;  /* 0x00044c0001077983 */ /* 0x000ea20000300800 */
[C---:B---3--:R-:W-:Y:S02]  /*737e0*/  HMMA.16816.F32 R16, R20.reuse, R18, R12 ;  /* 0x000000121410723c */ /* 0x048fe4000000180c */
[----:B------:R-:W3:Y:S11]  /*737f0*/  LDL.LU.64 R14, [R1+0x2a68] ;  /* 0x002a6800010e7983 */ /* 0x000ef60000300a00 */
[----:B------:R-:W-:Y:S10]  /*73800*/  @!UPT UIADD3 URZ, URZ, URZ, URZ ;  /* 0x0000003f3f3ff290 */ /* 0x000ff4000fffe03f */
[----:B------:R-:W-:Y:S01]  /*73810*/  STL.64 [R1+0x570], R16 ;  /* 0x0005701001007387 */ /* 0x000fe20000100a00 */
[----:B------:R0:W-:Y:S03]  /*73820*/  STL.64 [R1+0x578], R18 ;  /* 0x0005781201007387 */ /* 0x0001e60000100a00 */
[----:B0-----:R-:W4:Y:S02]  /*73830*/  LDL.LU.64 R18, [R1+0x2a60] ;  /* 0x002a600001127983 */ /* 0x001f240000300a00 */
[C---:B----4-:R-:W-:Y:S11]  /*73840*/  HMMA.16816.F32 R24, R20.reuse, R18, R24 ;  /* 0x000000121418723c */ /* 0x050ff60000001818 */
[----:B------:R-:W-:Y:S11]  /*73850*/  @!UPT UIADD3 URZ, URZ, URZ, URZ ;  /* 0x0000003f3f3ff290 */ /* 0x000ff6000fffe03f */
[----:B------:R-:W-:Y:S01]  /*73860*/  @!UPT UIADD3 URZ, URZ, URZ, URZ ;  /* 0x0000003f3f3ff290 */ /* 0x000fe2000fffe03f */
[----:B------:R0:W-:Y:S01]  /*73870*/  STL.64 [R1+0x560], R24 ;  /* 0x0005601801007387 */ /* 0x0001e20000100a00 */
[----:B------:R1:W-:Y:S03]  /*73880*/  STL.64 [R1+0x568], R26 ;  /* 0x0005681a01007387 */ /* 0x0003e60000100a00 */
[----:B0-----:R-:W4:Y:S01]  /*73890*/  LDL.LU R24, [R1+0x3e0] ;  /* 0x0003e00001187983 */ /* 0x001f220000300800 */
[----:B------:R-:W4:Y:S02]  /*738a0*/  LDL.LU R25, [R1+0x3e4] ;  /* 0x0003e40001197983 */ /* 0x000f240000300800 */
[----:B-1----:R-:W2:Y:S02]  /*738b0*/  LDL.LU R26, [R1+0x3e8] ;  /* 0x0003e800011a7983 */ /* 0x002ea40000300800 */
[----:B------:R-:W2:Y:S02]  /*738c0*/  LDL.LU R27, [R1+0x3ec] ;  /* 0x0003ec00011b7983 */ /* 0x000ea40000300800 */
[----:B--2---:R0:W-:Y:S01]  /*738d0*/  STL.64 [R1+0x2a20], R26 ;  /* 0x002a201a01007387 */ /* 0x0041e20000100a00 */
[----:B----4-:R-:W-:Y:S03]  /*738e0*/  STL.64 [R1+0x2a18], R24 ;  /* 0x002a181801007387 */ /* 0x010fe60000100a00 */
[----:B0-----:R-:W2:Y:S04]  /*738f0*/  LDL.64 R26, [R1+0x98] ;  /* 0x00009800011a7983 */ /* 0x001ea80000100a00 */
[----:B--2---:R0:W-:Y:S04]  /*73900*/  STL.64 [R1+0x2a28], R26 ;  /* 0x002a281a01007387 */ /* 0x0041e80000100a00 */
[----:B0-----:R-:W2:Y:S04]  /*73910*/  LDL.64 R26, [R1+0xa8] ;  /* 0x0000a800011a7983 */ /* 0x001ea80000100a00 */
[----:B--2---:R0:W-:Y:S04]  /*73920*/  STL.64 [R1+0x2a30], R26 ;  /* 0x002a301a01007387 */ /* 0x0041e80000100a00 */
[----:B0-----:R-:W2:Y:S01]  /*73930*/  LDL.64 R26, [R1+0xb8] ;  /* 0x0000b800011a7983 */ /* 0x001ea20000100a00 */
[C---:B---3--:R-:W-:Y:S03]  /*73940*/  HMMA.16816.F32 R8, R20.reuse, R14, R8 ;  /* 0x0000000e1408723c */ /* 0x048fe60000001808 */
[----:B--2---:R0:W-:Y:S04]  /*73950*/  STL.64 [R1+0x2a38], R26 ;  /* 0x002a381a01007387 */ /* 0x0041e80000100a00 */
[----:B0-----:R-:W2:Y:S01]  /*73960*/  LDL.64 R26, [R1+0xc8] ;  /* 0x0000c800011a7983 */ /* 0x001ea20000100a00 */
[----:B------:R-:W-:Y:S02]  /*73970*/  STL [R1+0x2984], R19 ;  /* 0x0029841301007387 */ /* 0x000fe40000100800 */
[----:B------:R0:W-:Y:S02]  /*73980*/  STL [R1+0x29c8], R18 ;  /* 0x0029c81201007387 */ /* 0x0001e40000100800 */
[----:B0-----:R-:W3:Y:S04]  /*73990*/  LDL.64 R18, [R1+0x78] ;  /* 0x0000780001127983 */ /* 0x001ee80000100a00 */
[----:B---3--:R0:W-:Y:S01]  /*739a0*/  STL.64 [R1+0x2a40], R18 ;  /* 0x002a401201007387 */ /* 0x0081e20000100a00 */
[----:B------:R-:W3:Y:S02]  /*739b0*/  LDL.LU R16, [R1+0x420] ;  /* 0x0004200001107983 */ /* 0x000ee40000300800 */
[----:B------:R-:W3:Y:S01]  /*739c0*/  LDL.LU R17, [R1+0x424] ;  /* 0x0004240001117983 */ /* 0x000ee20000300800 */
[----:B0-----:R-:W3:Y:S01]  /*739d0*/  LDL.LU R18, [R1+0x428] ;  /* 0x0004280001127983 */ /* 0x001ee20000300800 */
[----:B------:R-:W3:Y:S02]  /*739e0*/  LDL.LU R19, [R1+0x42c] ;  /* 0x00042c0001137983 */ /* 0x000ee40000300800 */
[----:B------:R-:W-:Y:S02]  /*739f0*/  STL.64 [R1+0x550], R8 ;  /* 0x0005500801007387 */ /* 0x000fe40000100a00 */
[----:B------:R0:W-:Y:S02]  /*73a00*/  STL.64 [R1+0x558], R10 ;  /* 0x0005580a01007387 */ /* 0x0001e40000100a00 */
[----:B0-----:R-:W4:Y:S01]  /*73a10*/  LDL.LU.64 R10, [R1+0x2a58] ;  /* 0x002a5800010a7983 */ /* 0x001f220000300a00 */
[----:B------:R0:W-:Y:S02]  /*73a20*/  STL [R1+0x2974], R14 ;  /* 0x0029740e01007387 */ /* 0x0001e40000100800 */
[----:B------:R1:W-:Y:S02]  /*73a30*/  STL [R1+0x2970], R15 ;  /* 0x0029700f01007387 */ /* 0x0003e40000100800 */
[----:B------:R-:W2:Y:S01]  /*73a40*/  LDL.LU R12, [R1+0x3f0] ;  /* 0x0003f000010c7983 */ /* 0x000ea20000300800 */
[----:B------:R-:W3:Y:S04]  /*73a50*/  LDL.LU R13, [R1+0x3f4] ;  /* 0x0003f400010d7983 */ /* 0x000ee80000300800 */
[----:B0-----:R-:W3:Y:S01]  /*73a60*/  LDL.LU R14, [R1+0x3f8] ;  /* 0x0003f800010e7983 */ /* 0x001ee20000300800 */
[----:B-1----:R-:W3:Y:S01]  /*73a70*/  LDL.LU R15, [R1+0x3fc] ;  /* 0x0003fc00010f7983 */ /* 0x002ee20000300800 */
[----:B----4-:R-:W-:Y:S02]  /*73a80*/  HMMA.16816.F32 R20, R20, R10, R4 ;  /* 0x0000000a1414723c */ /* 0x010fe40000001804 */
[----:B------:R-:W3:Y:S01]  /*73a90*/  LDL.LU.64 R6, [R1+0x2a50] ;  /* 0x002a500001067983 */ /* 0x000ee20000300a00 */
[----:B------:R-:W3:Y:S02]  /*73aa0*/  LDL.LU.64 R4, [R1+0x2a48] ;  /* 0x002a480001047983 */ /* 0x000ee40000300a00 */
[----:B--2---:R-:W-:-:S02]  /*73ab0*/  IMAD.MOV.U32 R2, RZ, RZ, R26 ;  /* 0x000000ffff027224 */ /* 0x004fc400078e001a */
[----:B------:R-:W-:Y:S11]  /*73ac0*/  IMAD.MOV.U32 R0, RZ, RZ, R27 ;  /* 0x000000ffff007224 */ /* 0x000ff600078e001b */
[----:B------:R-:W-:Y:S05]  /*73ad0*/  @!UPT UIADD3 URZ, URZ, URZ, URZ ;  /* 0x0000003f3f3ff290 */ /* 0x000fea000fffe03f */
[----:B------:R0:W-:Y:S01]  /*73ae0*/  STL.64 [R1+0x440], R20 ;  /* 0x0004401401007387 */ /* 0x0001e20000100a00 */
[----:B------:R1:W-:Y:S03]  /*73af0*/  STL.64 [R1+0x448], R22 ;  /* 0x0004481601007387 */ /* 0x0003e60000100a00 */
[----:B0-----:R-:W2:Y:S01]  /*73b00*/  LDL.LU R20, [R1+0x3d0] ;  /* 0x0003d00001147983 */ /* 0x001ea20000300800 */
[----:B------:R-:W2:Y:S02]  /*73b10*/  LDL.LU R21, [R1+0x3d4] ;  /* 0x0003d40001157983 */ /* 0x000ea40000300800 */
[----:B-1----:R-:W2:Y:S02]  /*73b20*/  LDL.LU R22, [R1+0x3d8] ;  /* 0x0003d80001167983 */ /* 0x002ea40000300800 */
[----:B------:R-:W2:Y:S01]  /*73b30*/  LDL.LU R23, [R1+0x3dc] ;  /* 0x0003dc0001177983 */ /* 0x000ea20000300800 */
[----:B------:R0:W-:Y:S01]  /*73b40*/  STL.64 [R1+0x2968], R10 ;  /* 0x0029680a01007387 */ /* 0x0001e20000100a00 */
[----:B------:R-:W4:Y:S02]  /*73b50*/  LDL.LU R8, [R1+0x410] ;  /* 0x0004100001087983 */ /* 0x000f240000300800 */
[----:B------:R-:W4:Y:S01]  /*73b60*/  LDL.LU R9, [R1+0x414] ;  /* 0x0004140001097983 */ /* 0x000f220000300800 */
[----:B0-----:R-:W4:Y:S01]  /*73b70*/  LDL.LU R10, [R1+0x418] ;  /* 0x00041800010a7983 */ /* 0x001f220000300800 */
[----:B------:R-:W4:Y:S01]  /*73b80*/  LDL.LU R11, [R1+0x41c] ;  /* 0x00041c00010b7983 */ /* 0x000f220000300800 */
[C---:B---3--:R-:W-:Y:S11]  /*73b90*/  HMMA.16816.F32 R16, R4.reuse, R26, R16 ;  /* 0x0000001a0410723c */ /* 0x048ff60000001810 */
[----:B------:R-:W-:Y:S11]  /*73ba0*/  @!UPT UIADD3 URZ, URZ, URZ, URZ ;  /* 0x0000003f3f3ff290 */ /* 0x000ff6000fffe03f */
[----:B------:R-:W-:Y:S01]  /*73bb0*/  @!UPT UIADD3 URZ, URZ, URZ, URZ ;  /* 0x0000003f3f3ff290 */ /* 0x000fe2000fffe03f */
[----:B------:R-:W-:Y:S01]  /*73bc0*/  STL.64 [R1+0xcc0], R16 ;  /* 0x000cc01001007387 */ /* 0x000fe20000100a00 */
[----:B------:R0:W-:Y:S03]  /*73bd0*/  STL.64 [R1+0xcc8], R18 ;  /* 0x000cc81201007387 */ /* 0x0001e60000100a00 */
[----:B0-----:R-:W3:Y:S01]  /*73be0*/  LDL.LU.64 R18, [R1+0x2a40] ;  /* 0x002a400001127983 */ /* 0x001ee20000300a00 */
[----:B------:R-:W4:Y:S02]  /*73bf0*/  LDL.LU.64 R26, [R1+0x2a38] ;  /* 0x002a3800011a7983 */ /* 0x000f240000300a00 */
[----:B------:R-:W-:Y:S02]  /*73c00*/  STL [R1+0x297c], R0 ;  /* 0x00297c0001007387 */ /* 0x000fe40000100800 */
[----:B------:R-:W-:Y:S01]  /*73c10*/  STL [R1+0x2978], R2 ;  /* 0x0029780201007387 */ /* 0x000fe20000100800 */
[C---:B----4-:R-:W-:Y:S01]  /*73c20*/  HMMA.16816.F32 R8, R4.reuse, R26, R8 ;  /* 0x0000001a0408723c */ /* 0x050fe20000001808 */
[----:B------:R-:W-:Y:S11]  /*73c30*/  IMAD.MOV.U32 R3, RZ, RZ, R27 ;  /* 0x000000ffff037224 */ /* 0x000ff600078e001b */
[----:B------:R-:W-:Y:S11]  /*73c40*/  @!UPT UIADD3 URZ, URZ, URZ, URZ ;  /* 0x0000003f3f3ff290 */ /* 0x000ff6000fffe03f */
[----:B------:R0:W-:Y:S01]  /*73c50*/  STL.64 [R1+0xcb0], R8 ;  /* 0x000cb00801007387 */ /* 0x0001e20000100a00 */
[----:B------:R-:W-:Y:S02]  /*73c60*/  STL.64 [R1+0xcb8], R10 ;  /* 0x000cb80a01007387 */ /* 0x000fe40000100a00 */
[----:B0-----:R-:W-:Y:S02]  /*73c70*/  IMAD.MOV.U32 R8, RZ, RZ, R26 ;  /* 0x000000ffff087224 */ /* 0x001fe400078e001a */
[----:B------:R-:W4:Y:S03]  /*73c80*/  LDL.LU.64 R26, [R1+0x2a30] ;  /* 0x002a3000011a7983 */ /* 0x000f260000300a00 */
[----:B------:R0:W-:Y:S02]  /*73c90*/  STL [R1+0x2980], R8 ;  /* 0x0029800801007387 */ /* 0x0001e40000100800 */
        /* <DEDUP_REMOVED lines=8> */
[----:B------:R1:W-:Y:S02]  /*73d20*/  STL.64 [R1+0xc88], R10 ;  /* 0x000c880a01007387 */ /* 0x0003e40000100a00 */
[----:B0-----:R-:W-:Y:S02]  /*73d30*/  IMAD.MOV.U32 R9, RZ, RZ, R27 ;  /* 0x000000ffff097224 */ /* 0x001fe400078e001b */
[----:B-1----:R-:W-:Y:S02]  /*73d40*/  IMAD.MOV.U32 R10, RZ, RZ, R26 ;  /* 0x000000ffff0a7224 */ /* 0x002fe400078e001a */
[----:B------:R-:W4:Y:S02]  /*73d50*/  LDL.LU.64 R26, [R1+0x2a28] ;  /* 0x002a2800011a7983 */ /* 0x000f240000300a00 */
[C---:B----4-:R-:W-:Y:S01]  /*73d60*/  HMMA.16816.F32 R12, R4.reuse, R26, R12 ;  /* 0x0000001a040c723c */ /* 0x050fe2000000180c */
[----:B------:R-:W-:Y:S11]  /*73d70*/  IMAD.MOV.U32 R11, RZ, RZ, R27 ;  /* 0x000000ffff0b7224 */ /* 0x000ff600078e001b */
[----:B------:R-:W-:Y:S11]  /*73d80*/  @!UPT UIADD3 URZ, URZ, URZ, URZ ;  /* 0x0000003f3f3ff290 */ /* 0x000ff6000fffe03f */
[----:B------:R0:W-:Y:S01]  /*73d90*/  STL.64 [R1+0xc70], R12 ;  /* 0x000c700c01007387 */ /* 0x0001e20000100a00 */
[----:B------:R-:W-:Y:S02]  /*73da0*/  STL.64 [R1+0xc78], R14 ;  /* 0x000c780e01007387 */ /* 0x000fe40000100a00 */
[----:B0-----:R-:W-:Y:S02]  /*73db0*/  IMAD.MOV.U32 R12, RZ, RZ, R26 ;  /* 0x000000ffff0c7224 */ /* 0x001fe400078e001a */
[----:B------:R-:W4:Y:S01]  /*73dc0*/  LDL.LU.64 R26, [R1+0x2a20] ;  /* 0x002a2000011a7983 */ /* 0x000f220000300a00 */
[----:B------:R-:W4:Y:S02]  /*73dd0*/  LDL.LU.64 R24, [R1+0x2a18] ;  /* 0x002a180001187983 */ /* 0x000f240000300a00 */
[----:B------:R0:W-:Y:S02]  /*73de0*/  STL.64 [R1+0x29b0], R10 ;  /* 0x0029b00a01007387 */ /* 0x0001e40000100a00 */
[----:B------:R-:W-:Y:S01]  /*73df0*/  STL [R1+0x29a8], R9 ;  /* 0x0029a80901007387 */ /* 0x000fe20000100800 */
[----:B0-----:R-:W4:Y:S02]  /*73e00*/  LDL.64 R10, [R1+0x88] ;  /* 0x00008800010a7983 */ /* 0x001f240000100a00 */
[C---:B----4-:R-:W-:Y:S01]  /*73e10*/  HMMA.16816.F32 R24, R4.reuse, R10, R24 ;  /* 0x0000000a0418723c */ /* 0x050fe20000001818 */
[----:B------:R-:W-:Y:S11]  /*73e20*/  IMAD.MOV.U32 R13, RZ, RZ, R11 ;  /* 0x000000ffff0d7224 */ /* 0x000ff600078e000b */
[----:B------:R-:W-:Y:S11]  /*73e30*/  @!UPT UIADD3 URZ, URZ, URZ, URZ ;  /* 0x0000003f3f3ff290 */ /* 0x000ff6000fffe03f */
[----:B------:R0:W-:Y:S01]  /*73e40*/  STL.64 [R1+0xaa0], R24 ;  /* 0x000aa01801007387 */ /* 0x0001e20000100a00 */
[----:B------:R3:W-:Y:S02]  /*73e50*/  STL.64 [R1+0xaa8], R26 ;  /* 0x000aa81a01007387 */ /* 0x0007e40000100a00 */
[----:B------:R-:W-:Y:S02]  /*73e60*/  STL.64 [R1+0x29f0], R12 ;  /* 0x0029f00c01007387 */ /* 0x000fe40000100a00 */
[----:B0-----:R-:W-:Y:S02]  /*73e70*/  IMAD.MOV.U32 R24, RZ, RZ, R10 ;  /* 0x000000ffff187224 */ /* 0x001fe400078e000a */
[----:B------:R-:W4:Y:S01]  /*73e80*/  LDL.64 R10, [R1+0x28] ;  /* 0x00002800010a7983 */ /* 0x000f220000100a00 */
[----:B---3--:R-:W-:Y:S02]  /*73e90*/  IMAD.MOV.U32 R26, RZ, RZ, R18 ;  /* 0x000000ffff1a7224 */ /* 0x008fe400078e0012 */
[----:B------:R-:W-:Y:S01]  /*73ea0*/  IMAD.MOV.U32 R25, RZ, RZ, R19 ;  /* 0x000000ffff197224 */ /* 0x000fe200078e0013 */
[----:B----4-:R2:W-:Y:S02]  /*73eb0*/  STL.64 [R1+0x29c0], R10 ;  /* 0x0029c00a01007387 */ /* 0x0105e40000100a00 */
[C---:B--2---:R-:W-:Y:S02]  /*73ec0*/  HMMA.16816.F32 R8, R4.reuse, R18, R20 ;  /* 0x000000120408723c */ /* 0x044fe40000001814 */
[----:B------:R-:W0:Y:S11]  /*73ed0*/  LDSM.16.MT88.4 R20, [R28+0xe000] ;  /* 0x00e000001c14783b */ /* 0x000e360000004200 */
[----:B------:R-:W-:Y:S10]  /*73ee0*/  @!UPT UIADD3 URZ, URZ, URZ, URZ ;  /* 0x0000003f3f3ff290 */ /* 0x000ff4000fffe03f */
[----:B------:R-:W-:Y:S01]  /*73ef0*/  STL.64 [R1+0xa70], R8 ;  /* 0x000a700801007387 */ /* 0x000fe20000100a00 */
[----:B------:R-:W-:Y:S02]  /*73f00*/  STL.64 [R1+0xa78], R10 ;  /* 0x000a780a01007387 */ /* 0x000fe40000100a00 */
[----:B------:R1:W-:Y:S02]  /*73f10*/  STL [R1+0x2a00], R26 ;  /* 0x002a001a01007387 */ /* 0x0003e40000100800 */
[----:B------:R-:W-:Y:S01]  /*73f20*/  STL.64 [R1+0x29f8], R24 ;  /* 0x0029f81801007387 */ /* 0x000fe20000100a00 */
[----:B-1----:R-:W2:Y:S01]  /*73f30*/  LDL.64 R26, [R1+0x68] ;  /* 0x00006800011a7983 */ /* 0x002ea20000100a00 */
[----:B------:R-:W3:Y:S02]  /*73f40*/  LDL.LU R16, [R1+0x620] ;  /* 0x0006200001107983 */ /* 0x000ee40000300800 */
[----:B------:R-:W3:Y:S02]  /*73f50*/  LDL.LU R17, [R1+0x624] ;  /* 0x0006240001117983 */ /* 0x000ee40000300800 */
[----:B------:R-:W4:Y:S01]  /*73f60*/  LDL.LU R18, [R1+0x628] ;  /* 0x0006280001127983 */ /* 0x000f220000300800 */
[----:B------:R-:W4:Y:S01]  /*73f70*/  LDL.LU R19, [R1+0x62c] ;  /* 0x00062c0001137983 */ /* 0x000f220000300800 */
[----:B------:R-:W2:Y:S02]  /*73f80*/  LDL.LU R12, [R1+0x640] ;  /* 0x00064000010c7983 */ /* 0x000ea40000300800 */
[----:B------:R-:W2:Y:S02]  /*73f90*/  LDL.LU R13, [R1+0x644] ;  /* 0x00064400010d7983 */ /* 0x000ea40000300800 */
[----:B------:R-:W2:Y:S01]  /*73fa0*/  LDL.LU R14, [R1+0x648] ;  /* 0x00064800010e7983 */ /* 0x000ea20000300800 */
[----:B------:R-:W2:Y:S04]  /*73fb0*/  LDL.LU R15, [R1+0x64c] ;  /* 0x00064c00010f7983 */ /* 0x000ea80000300800 */
[----:B--2---:R-:W-:Y:S01]  /*73fc0*/  STL.64 [R1+0x2a10], R14 ;  /* 0x002a100e01007387 */ /* 0x004fe20000100a00 */
[----:B------:R1:W-:Y:S03]  /*73fd0*/  STL.64 [R1+0x2a08], R12 ;  /* 0x002a080c01007387 */ /* 0x0003e60000100a00 */
[----:B-1----:R-:W2:Y:S01]  /*73fe0*/  LDL.LU R12, [R1+0x650] ;  /* 0x00065000010c7983 */ /* 0x002ea20000300800 */
[----:B------:R-:W2:Y:S02]  /*73ff0*/  LDL.LU R13, [R1+0x654] ;  /* 0x00065400010d7983 */ /* 0x000ea40000300800 */
[----:B------:R-:W2:Y:S02]  /*74000*/  LDL.LU R14, [R1+0x658] ;  /* 0x00065800010e7983 */ /* 0x000ea40000300800 */
[----:B------:R-:W2:Y:S01]  /*74010*/  LDL.LU R15, [R1+0x65c] ;  /* 0x00065c00010f7983 */ /* 0x000ea20000300800 */
[----:B----4-:R1:W-:Y:S01]  /*74020*/  STL.64 [R1+0x29d8], R18 ;  /* 0x0029d81201007387 */ /* 0x0103e20000100a00 */
[----:B---3--:R-:W-:Y:S03]  /*74030*/  STL.64 [R1+0x29d0], R16 ;  /* 0x0029d01001007387 */ /* 0x008fe60000100a00 */
[----:B-1----:R-:W3:Y:S04]  /*74040*/  LDL.64 R18, [R1+0x48] ;  /* 0x0000480001127983 */ /* 0x002ee80000100a00 */
[----:B---3--:R1:W-:Y:S01]  /*74050*/  STL.64 [R1+0x29e8], R18 ;  /* 0x0029e81201007387 */ /* 0x0083e20000100a00 */
[----:B------:R-:W3:Y:S03]  /*74060*/  LDL.64 R10, [R1+0x38] ;  /* 0x00003800010a7983 */ /* 0x000ee60000100a00 */
[----:B-1----:R-:W4:Y:S04]  /*74070*/  LDL.64 R18, [R1+0x58] ;  /* 0x0000580001127983 */ /* 0x002f280000100a00 */
[----:B---3--:R1:W-:Y:S01]  /*74080*/  STL.64 [R1+0x29e0], R10 ;  /* 0x0029e00a01007387 */ /* 0x0083e20000100a00 */
[----:B------:R-:W3:Y:S02]  /*74090*/  LDL.LU R8, [R1+0x630] ;  /* 0x0006300001087983 */ /* 0x000ee40000300800 */
[----:B------:R-:W3:Y:S01]  /*740a0*/  LDL.LU R9, [R1+0x634] ;  /* 0x0006340001097983 */ /* 0x000ee20000300800 */
[----:B-1----:R-:W3:Y:S01]  /*740b0*/  LDL.LU R10, [R1+0x638] ;  /* 0x00063800010a7983 */ /* 0x002ee20000300800 */
[----:B------:R-:W3:Y:S02]  /*740c0*/  LDL.LU R11, [R1+0x63c] ;  /* 0x00063c00010b7983 */ /* 0x000ee40000300800 */
[----:B0-----:R0:W-:Y:S02]  /*740d0*/  STL.64 [R1+0x2808], R22 ;  /* 0x0028081601007387 */ /* 0x0011e40000100a00 */
[----:B------:R1:W-:Y:S01]  /*740e0*/  STL.64 [R1+0x2800], R20 ;  /* 0x0028001401007387 */ /* 0x0003e20000100a00 */
[----:B0-----:R-:W3:Y:S01]  /*740f0*/  LDL R22, [R1+0x18] ;  /* 0x0000180001167983 */ /* 0x001ee20000100800 */
[----:B--2---:R-:W-:Y:S01]  /*74100*/  HMMA.16816.F32 R12, R4, R26, R12 ;  /* 0x0000001a040c723c */ /* 0x004fe2000000180c */
[----:B------:R-:W-:-:S02]  /*74110*/  IMAD.MOV.U32 R23, RZ, RZ, R29 ;  /* 0x000000ffff177224 */ /* 0x000fc400078e001d */
[----:B------:R-:W-:-:S03]  /*74120*/  IMAD.MOV.U32 R29, RZ, RZ, R26 ;  /* 0x000000ffff1d7224 */ /* 0x000fc600078e001a */
[----:B---3--:R0:W-:Y:S01]  /*74130*/  STL.64 [R1+0x29b8], R22 ;  /* 0x0029b81601007387 */ /* 0x0081e20000100a00 */
[----:B-1----:R-:W2:Y:S02]  /*74140*/  LDL.LU R20, [R1+0x610] ;  /* 0x0006100001147983 */ /* 0x002ea40000300800 */
[----:B------:R-:W2:Y:S01]  /*74150*/  LDL.LU R21, [R1+0x614] ;  /* 0x0006140001157983 */ /* 0x000ea20000300800 */
[----:B0-----:R-:W2:Y:S01]  /*74160*/  LDL.LU R22, [R1+0x618] ;  /* 0x0006180001167983 */ /* 0x001ea20000300800 */
[----:B------:R-:W2:Y:S11]  /*74170*/  LDL.LU R23, [R1+0x61c] ;  /* 0x00061c0001177983 */ /* 0x000eb60000300800 */
[----:B------:R-:W-:Y:S01]  /*74180*/  @!UPT UIADD3 URZ, URZ, URZ, URZ ;  /* 0x0000003f3f3ff290 */ /* 0x000fe2000fffe03f */
[----:B------:R-:W-:Y:S02]  /*74190*/  STL.64 [R1+0xa90], R12 ;  /* 0x000a900c01007387 */ /* 0x000fe40000100a00 */
[----:B------:R0:W-:Y:S02]  /*741a0*/  STL.64 [R1+0xa98], R14 ;  /* 0x000a980e01007387 */ /* 0x0001e40000100a00 */
[----:B0-----:R-:W4:Y:S01]  /*741b0*/  LDL.LU.64 R14, [R1+0x2a10] ;  /* 0x002a1000010e7983 */ /* 0x001f220000300a00 */
[----:B------:R-:W4:Y:S02]  /*741c0*/  LDL.LU.64 R12, [R1+0x2a08] ;  /* 0x002a0800010c7983 */ /* 0x000f240000300a00 */
[----:B------:R-:W3:Y:S02]  /*741d0*/  LDL.LU R26, [R1+0x2a00] ;  /* 0x002a0000011a7983 */ /* 0x000ee40000300800 */
[----:B------:R-:W2:Y:S01]  /*741e0*/  LDL.LU.64 R24, [R1+0x29f8] ;  /* 0x0029f80001187983 */ /* 0x000ea20000300a00 */
        /* <DEDUP_REMOVED lines=46> */
[----:B------:R-:W3:Y:S01]  /*744d0*/  LDL.LU.64 R10, [R1+0x29b0] ;  /* 0x0029b000010a7983 */ /* 0x000ee20000300a00 */
[----:B------:R-:W3:Y:S01]  /*744e0*/  LDL.LU R9, [R1+0x29a8] ;  /* 0x0029a80001097983 */ /* 0x000ee20000300800 */
[C---:B--2---:R-:W-:Y:S02]  /*744f0*/  HMMA.16816.F32 R20, R4.reuse, R22, R24 ;  /* 0x000000160414723c */ /* 0x044fe40000001818 */
[----:B------:R-:W2:Y:S01]  /*74500*/  LDL.LU.64 R26, [R1+0x29a0] ;  /* 0x0029a000011a7983 */ /* 0x000ea20000300a00 */
[----:B------:R-:W2:Y:S11]  /*74510*/  LDL.LU.64 R24, [R1+0x2998] ;  /* 0x0029980001187983 */ /* 0x000eb60000300a00 */
[----:B------:R-:W-:Y:S09]  /*74520*/  @!UPT UIADD3 URZ, URZ, URZ, URZ ;  /* 0x0000003f3f3ff290 */ /* 0x000ff2000fffe03f */
[----:B------:R0:W-:Y:S01]  /*74530*/  STL.64 [R1+0x470], R20 ;  /* 0x0004701401007387 */ /* 0x0001e20000100a00 */
[----:B------:R1:W-:Y:S03]  /*74540*/  STL.64 [R1+0x478], R22 ;  /* 0x0004781601007387 */ /* 0x0003e60000100a00 */
[----:B0-----:R-:W2:Y:S01]  /*74550*/  LDL.LU R20, [R1+0x1e0] ;  /* 0x0001e00001147983 */ /* 0x001ea20000300800 */
[----:B------:R-:W2:Y:S02]  /*74560*/  LDL.LU R21, [R1+0x1e4] ;  /* 0x0001e40001157983 */ /* 0x000ea40000300800 */
[----:B-1----:R-:W2:Y:S02]  /*74570*/  LDL.LU R22, [R1+0x1e8] ;  /* 0x0001e80001167983 */ /* 0x002ea40000300800 */
        /* <DEDUP_REMOVED lines=8> */
[----:B------:R-:W-:Y:S03]  /*74600*/  STL.64 [R1+0x2820], R20 ;  /* 0x0028201401007387 */ /* 0x000fe60000100a00 */
[----:B0-----:R-:W2:Y:S04]  /*74610*/  LDL R22, [R1+0x8] ;  /* 0x0000080001167983 */ /* 0x001ea80000100800 */
[----:B------:R-:W2:Y:S02]  /*74620*/  LDL R23, [R1+0xc] ;  /* 0x00000c0001177983 */ /* 0x000ea40000100800 */
[----:B--2---:R-:W-:Y:S11]  /*74630*/  HMMA.16816.F32 R24, R4, R22, R24 ;  /* 0x000000160418723c */ /* 0x004ff60000001818 */
[----:B------:R-:W-:Y:S11]  /*74640*/  @!UPT UIADD3 URZ, URZ, URZ, URZ ;  /* 0x0000003f3f3ff290 */ /* 0x000ff6000fffe03f */
[----:B------:R-:W-:Y:S01]  /*74650*/  @!UPT UIADD3 URZ, URZ, URZ, URZ ;  /* 0x0000003f3f3ff290 */ /* 0x000fe2000fffe03f */
[----:B------:R-:W-:Y:S01]  /*74660*/  STL.64 [R1+0x460], R24 ;  /* 0x0004601801007387 */ /* 0x000fe20000100a00 */
[----:B------:R0:W-:Y:S03]  /*74670*/  STL.64 [R1+0x468], R26 ;  /* 0x0004681a01007387 */ /* 0x0001e60000100a00 */
[----:B0-----:R-:W2:Y:S01]  /*74680*/  LDL.LU.64 R26, [R1+0x2990] ;  /* 0x00299000011a7983 */ /* 0x001ea20000300a00 */
[----:B------:R-:W2:Y:S02]  /*74690*/  LDL.LU.64 R24, [R1+0x2988] ;  /* 0x0029880001187983 */ /* 0x000ea40000300a00 */
[----:B------:R0:W-:Y:S02]  /*746a0*/  STL.64 [R1+0x2838], R22 ;  /* 0x0028381601007387 */ /* 0x0001e40000100a00 */
[----:B0-----:R-:W2:Y:S04]  /*746b0*/  LDL.64 R22, [R1+0x18] ;  /* 0x0000180001167983 */ /* 0x001ea80000100a00 */
[----:B--2---:R0:W-:Y:S02]  /*746c0*/  STL.64 [R1+0x2850], R22 ;  /* 0x0028501601007387 */ /* 0x0041e40000100a00 */
[----:B0-----:R-:W-:-:S02]  /*746d0*/  IMAD.MOV.U32 R22, RZ, RZ, R19 ;  /* 0x000000ffff167224 */ /* 0x001fc400078e0013 */
[----:B------:R-:W-:Y:S01]  /*746e0*/  IMAD.MOV.U32 R23, RZ, RZ, R8 ;  /* 0x000000ffff177224 */ /* 0x000fe200078e0008 */
[----:B------:R-:W4:Y:S01]  /*746f0*/  LDL.LU R19, [R1+0x2984] ;  /* 0x0029840001137983 */ /* 0x000f220000300800 */
[----:B------:R-:W2:Y:S03]  /*74700*/  LDL.LU R8, [R1+0x2980] ;  /* 0x0029800001087983 */ /* 0x000ea60000300800 */
[----:B------:R0:W-:Y:S01]  /*74710*/  STL.64 [R1+0x2868], R22 ;  /* 0x0028681601007387 */ /* 0x0001e20000100a00 */
[----:B------:R-:W4:Y:S02]  /*74720*/  LDL.LU R20, [R1+0x5e0] ;  /* 0x0005e00001147983 */ /* 0x000f240000300800 */
[----:B------:R-:W4:Y:S01]  /*74730*/  LDL.LU R21, [R1+0x5e4] ;  /* 0x0005e40001157983 */ /* 0x000f220000300800 */
[----:B0-----:R-:W4:Y:S01]  /*74740*/  LDL.LU R22, [R1+0x5e8] ;  /* 0x0005e80001167983 */ /* 0x001f220000300800 */
[----:B------:R-:W4:Y:S02]  /*74750*/  LDL.LU R23, [R1+0x5ec] ;  /* 0x0005ec0001177983 */ /* 0x000f240000300800 */
[----:B----4-:R-:W-:Y:S11]  /*74760*/  HMMA.16816.F32 R20, R4, R18, R20 ;  /* 0x000000120414723c */ /* 0x010ff60000001814 */
[----:B------:R-:W-:Y:S11]  /*74770*/  @!UPT UIADD3 URZ, URZ, URZ, URZ ;  /* 0x0000003f3f3ff290 */ /* 0x000ff6000fffe03f */
[----:B------:R-:W-:Y:S01]  /*74780*/  @!UPT UIADD3 URZ, URZ, URZ, URZ ;  /* 0x0000003f3f3ff290 */ /* 0x000fe2000fffe03f */
[----:B------:R-:W-:Y:S01]  /*74790*/  STL.64 [R1+0x450], R20 ;  /* 0x0004501401007387 */ /* 0x000fe20000100a00 */
[----:B------:R0:W-:Y:S02]  /*747a0*/  STL.64 [R1+0x458], R22 ;  /* 0x0004581601007387 */ /* 0x0001e40000100a00 */
[----:B0-----:R-:W-:Y:S02]  /*747b0*/  IMAD.MOV.U32 R22, RZ, RZ, R17 ;  /* 0x000000ffff167224 */ /* 0x001fe400078e0011 */
[----:B------:R-:W-:-:S05]  /*747c0*/  IMAD.MOV.U32 R23, RZ, RZ, R16 ;  /* 0x000000ffff177224 */ /* 0x000fca00078e0010 */
[----:B------:R-:W-:Y:S01]  /*747d0*/  STL.64 [R1+0x2880], R22 ;  /* 0x0028801601007387 */ /* 0x000fe20000100a00 */
[----:B------:R0:W-:Y:S02]  /*747e0*/  STL.64 [R1+0x2830], R18 ;  /* 0x0028301201007387 */ /* 0x0001e40000100a00 */
[----:B------:R-:W4:Y:S02]  /*747f0*/  LDL.LU R16, [R1+0x200] ;  /* 0x0002000001107983 */ /* 0x000f240000300800 */
[----:B------:R-:W4:Y:S01]  /*74800*/  LDL.LU R17, [R1+0x204] ;  /* 0x0002040001117983 */ /* 0x000f220000300800 */
[----:B0-----:R-:W2:Y:S01]  /*74810*/  LDL.LU R18, [R1+0x208] ;  /* 0x0002080001127983 */ /* 0x001ea20000300800 */
[----:B------:R-:W2:Y:S02]  /*74820*/  LDL.LU R19, [R1+0x20c] ;  /* 0x00020c0001137983 */ /* 0x000ea40000300800 */
[----:B------:R-:W-:Y:S02]  /*74830*/  IMAD.MOV.U32 R22, RZ, RZ, R0 ;  /* 0x000000ffff167224 */ /* 0x000fe400078e0000 */
        /* <DEDUP_REMOVED lines=23> */
[----:B------:R0:W-:Y:S02]  /*749b0*/  STL.64 [R1+0x28c8], R22 ;  /* 0x0028c81601007387 */ /* 0x0001e40000100a00 */
[----:B0-----:R-:W-:Y:S02]  /*749c0*/  IMAD.MOV.U32 R22, RZ, RZ, R26 ;  /* 0x000000ffff167224 */ /* 0x001fe400078e001a */
        /* <DEDUP_REMOVED lines=9> */
[----:B---3--:R-:W-:-:S05]  /*74a60*/  IMAD.MOV.U32 R23, RZ, RZ, R13 ;  /* 0x000000ffff177224 */ /* 0x008fca00078e000d */
[----:B------:R-:W-:Y:S04]  /*74a70*/  STL.64 [R1+0x28f8], R22 ;  /* 0x0028f81601007387 */ /* 0x000fe80000100a00 */
[----:B----4-:R-:W-:Y:S01]  /*74a80*/  STL.64 [R1+0x2890], R18 ;  /* 0x0028901201007387 */ /* 0x010fe20000100a00 */
        /* <DEDUP_REMOVED lines=74> */
[----:B------:R-:W-:-:S02]  /*74f30*/  IMAD.MOV.U32 R22, RZ, RZ, R2 ;  /* 0x000000ffff167224 */ /* 0x000fc400078e0002 */
[----:B------:R-:W-:Y:S01]  /*74f40*/  IMAD.MOV.U32 R23, RZ, RZ, R0 ;  /* 0x000000ffff177224 */ /* 0x000fe200078e0000 */
[----:B---3--:R-:W-:Y:S01]  /*74f50*/  HMMA.16816.F32 R4, R4, R10, R24 ;  /* 0x0000000a0404723c */ /* 0x008fe20000001818 */
[----:B------:R-:W2:Y:S01]  /*74f60*/  LDL.LU.64 R26, [R1+0x2960] ;  /* 0x00296000011a7983 */ /* 0x000ea20000300a00 */
        /* <DEDUP_REMOVED lines=86> */
[----:B------:R-:W-:Y:S11]  /*754d0*/  IMAD.MOV.U32 R2, RZ, RZ, R23 ;  /* 0x000000ffff027224 */ /* 0x000ff600078e0017 */
[----:B------:R-:W-:Y:S11]  /*754e0*/  @!UPT UIADD3 URZ, URZ, URZ, URZ ;  /* 0x0000003f3f3ff290 */ /* 0x000ff6000fffe03f */
[----:B------:R-:W-:Y:S01]  /*754f0*/  STL.64 [R1+0x290], R16 ;  /* 0x0002901001007387 */ /* 0x000fe20000100a00 */
[----:B------:R0:W-:Y:S03]  /*75500*/  STL.64 [R1+0x298], R18 ;  /* 0x0002981201007387 */ /* 0x0001e60000100a00 */
[----:B0-----:R-:W2:Y:S01]  /*75510*/  LDL.LU.64 R18, [R1+0x2848] ;  /* 0x0028480001127983 */ /* 0x001ea20000300a00 */
[----:B------:R-:W2:Y:S02]  /*75520*/  LDL.LU.64 R16, [R1+0x2840] ;  /* 0x0028400001107983 */ /* 0x000ea40000300a00 */
[----:B------:R-:W2:Y:S02]  /*75530*/  LDL.LU.64 R22, [R1+0x2838] ;  /* 0x0028380001167983 */ /* 0x000ea40000300a00 */
[C---:B--2---:R-:W-:Y:S01]  /*75540*/  HMMA.16816.F32 R20, R24.reuse, R22, R16 ;  /* 0x000000161814723c */ /* 0x044fe20000001810 */
[----:B------:R-:W3:Y:S11]  /*75550*/  LDL.LU.64 R18, [R1+0x2830] ;  /* 0x0028300001127983 */ /* 0x000ef60000300a00 */
[----:B------:R-:W-:Y:S11]  /*75560*/  @!UPT UIADD3 URZ, URZ, URZ, URZ ;  /* 0x0000003f3f3ff290 */ /* 0x000ff6000fffe03f */
[----:B------:R-:W-:Y:S01]  /*75570*/  STL.64 [R1+0x280], R20 ;  /* 0x0002801401007387 */ /* 0x000fe20000100a00 */
[----:B------:R0:W-:Y:S03]  /*75580*/  STL.64 [R1+0x288], R22 ;  /* 0x0002881601007387 */ /* 0x0001e60000100a00 */
[----:B0-----:R-:W2:Y:S01]  /*75590*/  LDL.LU.64 R22, [R1+0x2828] ;  /* 0x0028280001167983 */ /* 0x001ea20000300a00 */
[----:B------:R-:W2:Y:S01]  /*755a0*/  LDL.LU.64 R20, [R1+0x2820] ;  /* 0x0028200001147983 */ /* 0x000ea20000300a00 */
[C---:B---3--:R-:W-:Y:S11]  /*755b0*/  HMMA.16816.F32 R4, R24.reuse, R18, R4 ;  /* 0x000000121804723c */ /* 0x048ff60000001804 */
[----:B------:R-:W-:Y:S11]  /*755c0*/  @!UPT UIADD3 URZ, URZ, URZ, URZ ;  /* 0x0000003f3f3ff290 */ /* 0x000ff6000fffe03f */
[----:B------:R-:W-:Y:S01]  /*755d0*/  @!UPT UIADD3 URZ, URZ, URZ, URZ ;  /* 0x0000003f3f3ff290 */ /* 0x000fe2000fffe03f */
[----:B------:R-:W-:Y:S01]  /*755e0*/  STL.64 [R1+0x270], R4 ;  /* 0x0002700401007387 */ /* 0x000fe20000100a00 */
[----:B------:R-:W-:Y:S02]  /*755f0*/  STL.64 [R1+0x278], R6 ;  /* 0x0002780601007387 */ /* 0x000fe40000100a00 */
[----:B------:R-:W0:Y:S01]  /*75600*/  LDSM.16.MT88.4 R4, [R28+0xe080] ;  /* 0x00e080001c04783b */ /* 0x000e220000004200 */
[C---:B--2---:R-:W-:Y:S01]  /*75610*/  HMMA.16816.F32 R20, R24.reuse, R14, R20 ;  /* 0x0000000e1814723c */ /* 0x044fe20000001814 */
[----:B0-----:R-:W-:Y:S02]  /*75620*/  STL.64 [R1+0x2738], R6 ;  /* 0x0027380601007387 */ /* 0x001fe40000100a00 */
[----:B------:R0:W-:Y:S02]  /*75630*/  STL.64 [R1+0x2730], R4 ;  /* 0x0027300401007387 */ /* 0x0001e40000100a00 */
        /* <DEDUP_REMOVED lines=8> */
[----:B------:R-:W3:Y:S02]  /*756c0*/  LDL.LU.64 R20, [R1+0x2810] ;  /* 0x0028100001147983 */ /* 0x000ee40000300a00 */
[----:B------:R-:W-:Y:S02]  /*756d0*/  STL [R1+0x275c], R14 ;  /* 0x00275c0e01007387 */ /* 0x000fe40000100800 */
[----:B------:R0:W-:Y:S02]  /*756e0*/  STL [R1+0x2758], R15 ;  /* 0x0027580f01007387 */ /* 0x0001e40000100800 */
[----:B0-----:R-:W4:Y:S01]  /*756f0*/  LDL.64 R14, [R1+0xc8] ;  /* 0x0000c800010e7983 */ /* 0x001f220000100a00 */
[----:B---3--:R-:W-:Y:S03]  /*75700*/  HMMA.16816.F32 R24, R24, R10, R20 ;  /* 0x0000000a1818723c */ /* 0x008fe60000001814 */
[----:B------:R-:W3:Y:S01]  /*75710*/  LDL.LU.64 R22, [R1+0x2808] ;  /* 0x0028080001167983 */ /* 0x000ee20000300a00 */
[----:B------:R-:W3:Y:S11]  /*75720*/  LDL.LU.64 R20, [R1+0x2800] ;  /* 0x0028000001147983 */ /* 0x000ef60000300a00 */
[----:B------:R-:W-:Y:S08]  /*75730*/  @!UPT UIADD3 URZ, URZ, URZ, URZ ;  /* 0x0000003f3f3ff290 */ /* 0x000ff0000fffe03f */
[----:B------:R-:W-:Y:S01]  /*75740*/  STL.64 [R1+0x230], R24 ;  /* 0x0002301801007387 */ /* 0x000fe20000100a00 */
[----:B------:R0:W-:Y:S03]  /*75750*/  STL.64 [R1+0x238], R26 ;  /* 0x0002381a01007387 */ /* 0x0001e60000100a00 */
[----:B0-----:R-:W2:Y:S04]  /*75760*/  LDL.64 R26, [R1+0x88] ;  /* 0x00008800011a7983 */ /* 0x001ea80000100a00 */
[----:B--2---:R0:W-:Y:S04]  /*75770*/  STL.64 [R1+0x27e8], R26 ;  /* 0x0027e81a01007387 */ /* 0x0041e80000100a00 */
[----:B0-----:R-:W2:Y:S04]  /*75780*/  LDL.64 R26, [R1+0x98] ;  /* 0x00009800011a7983 */ /* 0x001ea80000100a00 */
[----:B--2---:R0:W-:Y:S04]  /*75790*/  STL.64 [R1+0x27f0], R26 ;  /* 0x0027f01a01007387 */ /* 0x0041e80000100a00 */
[----:B0-----:R-:W2:Y:S04]  /*757a0*/  LDL.64 R26, [R1+0xa8] ;  /* 0x0000a800011a7983 */ /* 0x001ea80000100a00 */
[----:B--2---:R0:W-:Y:S01]  /*757b0*/  STL.64 [R1+0x27f8], R26 ;  /* 0x0027f81a01007387 */ /* 0x0041e20000100a00 */
[----:B------:R-:W3:Y:S02]  /*757c0*/  LDL.LU R24, [R1+0x520] ;  /* 0x0005200001187983 */ /* 0x000ee40000300800 */
[----:B------:R-:W3:Y:S01]  /*757d0*/  LDL.LU R25, [R1+0x524] ;  /* 0x0005240001197983 */ /* 0x000ee20000300800 */
[----:B0-----:R-:W3:Y:S01]  /*757e0*/  LDL.LU R26, [R1+0x528] ;  /* 0x00052800011a7983 */ /* 0x001ee20000300800 */
[----:B------:R-:W3:Y:S02]  /*757f0*/  LDL.LU R27, [R1+0x52c] ;  /* 0x00052c00011b7983 */ /* 0x000ee40000300800 */
[----:B----4-:R-:W-:-:S02]  /*75800*/  IMAD.MOV.U32 R0, RZ, RZ, R15 ;  /* 0x000000ffff007224 */ /* 0x010fc400078e000f */
[----:B------:R-:W-:Y:S01]  /*75810*/  IMAD.MOV.U32 R8, RZ, RZ, R14 ;  /* 0x000000ffff087224 */ /* 0x000fe200078e000e */
[----:B---3--:R-:W-:Y:S11]  /*75820*/  HMMA.16816.F32 R24, R20, R14, R24 ;  /* 0x0000000e1418723c */ /* 0x008ff60000001818 */
[----:B------:R-:W-:Y:S11]  /*75830*/  @!UPT UIADD3 URZ, URZ, URZ, URZ ;  /* 0x0000003f3f3ff290 */ /* 0x000ff6000fffe03f */
[----:B------:R-:W-:Y:S01]  /*75840*/  @!UPT UIADD3 URZ, URZ, URZ, URZ ;  /* 0x0000003f3f3ff290 */ /* 0x000fe2000fffe03f */
[----:B------:R-:W-:Y:S01]  /*75850*/  STL.64 [R1+0xd80], R24 ;  /* 0x000d801801007387 */ /* 0x000fe20000100a00 */
[----:B------:R-:W-:Y:S02]  /*75860*/  STL.64 [R1+0xd88], R26 ;  /* 0x000d881a01007387 */ /* 0x000fe40000100a00 */
[----:B------:R-:W-:Y:S02]  /*75870*/  STL [R1+0x2760], R0 ;  /* 0x0027600001007387 */ /* 0x000fe40000100800 */
[----:B------:R-:W-:Y:S02]  /*75880*/  STL.64 [R1+0x2748], R10 ;  /* 0x0027480a01007387 */ /* 0x000fe40000100a00 */
[----:B------:R-:W-:Y:S01]  /*75890*/  IMAD.MOV.U32 R16, RZ, RZ, R24 ;  /* 0x000000ffff107224 */ /* 0x000fe200078e0018 */
[----:B------:R0:W-:Y:S01]  /*758a0*/  STL [R1+0x2740], R8 ;  /* 0x0027400801007387 */ /* 0x0001e20000100800 */
[----:B------:R-:W-:-:S03]  /*758b0*/  IMAD.MOV.U32 R12, RZ, RZ, R26 ;  /* 0x000000ffff0c7224 */ /* 0x000fc600078e001a */
[----:B0-----:R-:W2:Y:S01]  /*758c0*/  LDL.LU R8, [R1+0x4f0] ;  /* 0x0004f00001087983 */ /* 0x001ea20000300800 */
[----:B------:R-:W2:Y:S02]  /*758d0*/  LDL.LU R9, [R1+0x4f4] ;  /* 0x0004f40001097983 */ /* 0x000ea40000300800 */
[----:B------:R-:W2:Y:S02]  /*758e0*/  LDL.LU R10, [R1+0x4f8] ;  /* 0x0004f800010a7983 */ /* 0x000ea40000300800 */
[----:B------:R-:W2:Y:S01]  /*758f0*/  LDL.LU R11, [R1+0x4fc] ;  /* 0x0004fc00010b7983 */ /* 0x000ea20000300800 */
[----:B------:R-:W-:Y:S01]  /*75900*/  STL [R1+0x21fc], R16 ;  /* 0x0021fc1001007387 */ /* 0x000fe20000100800 */
[----:B------:R-:W-:Y:S02]  /*75910*/  STL [R1+0x21f8], R12 ;  /* 0x0021f80c01007387 */ /* 0x000fe40000100800 */
[----:B------:R-:W3:Y:S02]  /*75920*/  LDL.64 R14, [R1+0xb8] ;  /* 0x0000b800010e7983 */ /* 0x000ee40000100a00 */
[----:B---3--:R-:W-:Y:S07]  /*75930*/  HMMA.16816.F32 R24, R20, R14, R4 ;  /* 0x0000000e1418723c */ /* 0x008fee0000001804 */
[----:B------:R-:W-:-:S02]  /*75940*/  IMAD.MOV.U32 R4, RZ, RZ, R15 ;  /* 0x000000ffff047224 */ /* 0x000fc400078e000f */
[----:B------:R-:W-:Y:S11]  /*75950*/  IMAD.MOV.U32 R5, RZ, RZ, R14 ;  /* 0x000000ffff057224 */ /* 0x000ff600078e000e */
[----:B------:R-:W-:Y:S03]  /*75960*/  @!UPT UIADD3 URZ, URZ, URZ, URZ ;  /* 0x0000003f3f3ff290 */ /* 0x000fe6000fffe03f */
[----:B------:R-:W-:Y:S01]  /*75970*/  STL.64 [R1+0xd70], R24 ;  /* 0x000d701801007387 */ /* 0x000fe20000100a00 */
[----:B------:R-:W-:Y:S02]  /*75980*/  IMAD.MOV.U32 R13, RZ, RZ, R26 ;  /* 0x000000ffff0d7224 */ /* 0x000fe400078e001a */
[----:B------:R0:W-:Y:S02]  /*75990*/  STL.64 [R1+0xd78], R26 ;  /* 0x000d781a01007387 */ /* 0x0001e40000100a00 */
[----:B0-----:R-:W3:Y:S01]  /*759a0*/  LDL.LU.64 R26, [R1+0x27f8] ;  /* 0x0027f800011a7983 */ /* 0x001ee20000300a00 */
[----:B------:R0:W-:Y:S02]  /*759b0*/  STL [R1+0x2768], R4 ;  /* 0x0027680401007387 */ /* 0x0001e40000100800 */
[----:B------:R1:W-:Y:S01]  /*759c0*/  STL [R1+0x2764], R5 ;  /* 0x0027640501007387 */ /* 0x0003e20000100800 */
[----:B0-----:R-:W3:Y:S01]  /*759d0*/  LDL.LU R4, [R1+0x500] ;  /* 0x0005000001047983 */ /* 0x001ee20000300800 */
[----:B-1----:R-:W3:Y:S02]  /*759e0*/  LDL.LU R5, [R1+0x504] ;  /* 0x0005040001057983 */ /* 0x002ee40000300800 */
[----:B------:R-:W3:Y:S02]  /*759f0*/  LDL.LU R6, [R1+0x508] ;  /* 0x0005080001067983 */ /* 0x000ee40000300800 */
[----:B------:R-:W3:Y:S02]  /*75a00*/  LDL.LU R7, [R1+0x50c] ;  /* 0x00050c0001077983 */ /* 0x000ee40000300800 */
[----:B------:R-:W-:-:S05]  /*75a10*/  IMAD.MOV.U32 R17, RZ, RZ, R24 ;  /* 0x000000ffff117224 */ /* 0x000fca00078e0018 */
[----:B------:R-:W-:Y:S01]  /*75a20*/  STL [R1+0x2204], R17 ;  /* 0x0022041101007387 */ /* 0x000fe20000100800 */
[----:B------:R0:W-:Y:S03]  /*75a30*/  STL.64 [R1+0x27a0], R18 ;  /* 0x0027a01201007387 */ /* 0x0001e60000100a00 */
[----:B0-----:R-:W4:Y:S01]  /*75a40*/  LDL.64 R18, [R1+0x78] ;  /* 0x0000780001127983 */ /* 0x001f220000100a00 */
[----:B------:R0:W-:Y:S02]  /*75a50*/  STL [R1+0x2200], R13 ;  /* 0x0022000d01007387 */ /* 0x0001e40000100800 */
[----:B------:R-:W4:Y:S01]  /*75a60*/  LDL.LU R12, [R1+0x4d0] ;  /* 0x0004d000010c7983 */ /* 0x000f220000300800 */
[----:B0-----:R-:W4:Y:S01]  /*75a70*/  LDL.LU R13, [R1+0x4d4] ;  /* 0x0004d400010d7983 */ /* 0x001f220000300800 */
[----:B------:R-:W4:Y:S02]  /*75a80*/  LDL.LU R14, [R1+0x4d8] ;  /* 0x0004d800010e7983 */ /* 0x000f240000300800 */
[----:B------:R-:W4:Y:S01]  /*75a90*/  LDL.LU R15, [R1+0x4dc] ;  /* 0x0004dc00010f7983 */ /* 0x000f220000300800 */
[C---:B---3--:R-:W-:Y:S11]  /*75aa0*/  HMMA.16816.F32 R4, R20.reuse, R26, R4 ;  /* 0x0000001a1404723c */ /* 0x048ff60000001804 */
[----:B------:R-:W-:Y:S11]  /*75ab0*/  @!UPT UIADD3 URZ, URZ, URZ, URZ ;  /* 0x0000003f3f3ff290 */ /* 0x000ff6000fffe03f */
[----:B------:R-:W-:Y:S01]  /*75ac0*/  @!UPT UIADD3 URZ, URZ, URZ, URZ ;  /* 0x0000003f3f3ff290 */ /* 0x000fe2000fffe03f */
[----:B------:R-:W-:Y:S01]  /*75ad0*/  STL.64 [R1+0xd60], R4 ;  /* 0x000d600401007387 */ /* 0x000fe20000100a00 */
[----:B------:R0:W-:Y:S02]  /*75ae0*/  STL.64 [R1+0xd68], R6 ;  /* 0x000d680601007387 */ /* 0x0001e40000100a00 */
[----:B0-----:R-:W-:Y:S02]  /*75af0*/  IMAD.MOV.U32 R7, RZ, RZ, R26 ;  /* 0x000000ffff077224 */ /* 0x001fe400078e001a */
[----:B------:R-:W-:Y:S02]  /*75b00*/  IMAD.MOV.U32 R6, RZ, RZ, R27 ;  /* 0x000000ffff067224 */ /* 0x000fe400078e001b */
[----:B------:R-:W2:Y:S03]  /*75b10*/  LDL.LU.64 R26, [R1+0x27f0] ;  /* 0x0027f000011a7983 */ /* 0x000ea60000300a00 */
[----:B------:R0:W-:Y:S02]  /*75b20*/  STL.64 [R1+0x27b8], R6 ;  /* 0x0027b80601007387 */ /* 0x0001e40000100a00 */
[----:B------:R-:W3:Y:S02]  /*75b30*/  LDL.LU R4, [R1+0x4e0] ;  /* 0x0004e00001047983 */ /* 0x000ee40000300800 */
[----:B------:R-:W3:Y:S01]  /*75b40*/  LDL.LU R5, [R1+0x4e4] ;  /* 0x0004e40001057983 */ /* 0x000ee20000300800 */
[----:B0-----:R-:W3:Y:S01]  /*75b50*/  LDL.LU R6, [R1+0x4e8] ;  /* 0x0004e80001067983 */ /* 0x001ee20000300800 */
[----:B------:R-:W3:Y:S01]  /*75b60*/  LDL.LU R7, [R1+0x4ec] ;  /* 0x0004ec0001077983 */ /* 0x000ee20000300800 */
[C---:B--2---:R-:W-:Y:S11]  /*75b70*/  HMMA.16816.F32 R8, R20.reuse, R26, R8 ;  /* 0x0000001a1408723c */ /* 0x044ff60000001808 */
[----:B------:R-:W-:Y:S11]  /*75b80*/  @!UPT UIADD3 URZ, URZ, URZ, URZ ;  /* 0x0000003f3f3ff290 */ /* 0x000ff6000fffe03f */
        /* <DEDUP_REMOVED lines=11> */
[----:B------:R4:W-:Y:S02]  /*75c40*/  STL.64 [R1+0xb88], R6 ;  /* 0x000b880601007387 */ /* 0x0009e40000100a00 */
[----:B------:R-:W2:Y:S01]  /*75c50*/  LDL.64 R26, [R1+0x68] ;  /* 0x00006800011a7983 */ /* 0x000ea20000100a00 */
[----:B----4-:R-:W-:Y:S01]  /*75c60*/  HMMA.16816.F32 R4, R20, R18, R12 ;  /* 0x000000121404723c */ /* 0x010fe2000000180c */
[----:B------:R-:W-:Y:S01]  /*75c70*/  STL.64 [R1+0x2778], R10 ;  /* 0x0027780a01007387 */ /* 0x000fe20000100a00 */
[----:B------:R0:W-:Y:S05]  /*75c80*/  STL.64 [R1+0x2770], R8 ;  /* 0x0027700801007387 */ /* 0x0001ea0000100a00 */
[----:B------:R-:W-:-:S02]  /*75c90*/  IMAD.MOV.U32 R13, RZ, RZ, R18 ;  /* 0x000000ffff0d7224 */ /* 0x000fc400078e0012 */
[----:B------:R-:W-:Y:S01]  /*75ca0*/  IMAD.MOV.U32 R12, RZ, RZ, R19 ;  /* 0x000000ffff0c7224 */ /* 0x000fe200078e0013 */
[----:B0-----:R-:W2:Y:S01]  /*75cb0*/  LDL.LU R8, [R1+0x4c0] ;  /* 0x0004c00001087983 */ /* 0x001ea20000300800 */
[----:B------:R-:W2:Y:S02]  /*75cc0*/  LDL.LU R9, [R1+0x4c4] ;  /* 0x0004c40001097983 */ /* 0x000ea40000300800 */
[----:B------:R-:W2:Y:S02]  /*75cd0*/  LDL.LU R10, [R1+0x4c8] ;  /* 0x0004c800010a7983 */ /* 0x000ea40000300800 */
[----:B------:R-:W2:Y:S08]  /*75ce0*/  LDL.LU R11, [R1+0x4cc] ;  /* 0x0004cc00010b7983 */ /* 0x000eb00000300800 */
[----:B------:R-:W-:Y:S01]  /*75cf0*/  STL.64 [R1+0xb40], R4 ;  /* 0x000b400401007387 */ /* 0x000fe20000100a00 */
[----:B------:R-:W-:Y:S02]  /*75d00*/  STL.64 [R1+0xb48], R6 ;  /* 0x000b480601007387 */ /* 0x000fe40000100a00 */
[----:B------:R0:W-:Y:S02]  /*75d10*/  STL.64 [R1+0x27e0], R12 ;  /* 0x0027e00c01007387 */ /* 0x0001e40000100a00 */
[----:B------:R-:W3:Y:S01]  /*75d20*/  LDL.LU R16, [R1+0x820] ;  /* 0x0008200001107983 */ /* 0x000ee20000300800 */
[----:B------:R-:W3:Y:S01]  /*75d30*/  LDL.LU R17, [R1+0x824] ;  /* 0x0008240001117983 */ /* 0x000ee20000300800 */
[----:B------:R-:W4:Y:S02]  /*75d40*/  LDL.LU R18, [R1+0x828] ;  /* 0x0008280001127983 */ /* 0x000f240000300800 */
[----:B------:R-:W4:Y:S01]  /*75d50*/  LDL.LU R19, [R1+0x82c] ;  /* 0x00082c0001137983 */ /* 0x000f220000300800 */
[----:B0-----:R-:W2:Y:S01]  /*75d60*/  LDL.LU R12, [R1+0x850] ;  /* 0x00085000010c7983 */ /* 0x001ea20000300800 */
[----:B------:R-:W2:Y:S02]  /*75d70*/  LDL.LU R13, [R1+0x854] ;  /* 0x00085400010d7983 */ /* 0x000ea40000300800 */
[----:B------:R-:W2:Y:S02]  /*75d80*/  LDL.LU R14, [R1+0x858] ;  /* 0x00085800010e7983 */ /* 0x000ea40000300800 */
[----:B------:R-:W2:Y:S01]  /*75d90*/  LDL.LU R15, [R1+0x85c] ;  /* 0x00085c00010f7983 */ /* 0x000ea20000300800 */
[----:B------:R-:W2:Y:S01]  /*75da0*/  LDL.LU R4, [R1+0x830] ;  /* 0x0008300001047983 */ /* 0x000ea20000300800 */
[----:B------:R-:W2:Y:S02]  /*75db0*/  LDL.LU R5, [R1+0x834] ;  /* 0x0008340001057983 */ /* 0x000ea40000300800 */
[----:B------:R-:W2:Y:S02]  /*75dc0*/  LDL.LU R6, [R1+0x838] ;  /* 0x0008380001067983 */ /* 0x000ea40000300800 */
[----:B------:R-:W2:Y:S02]  /*75dd0*/  LDL.LU R7, [R1+0x83c] ;  /* 0x00083c0001077983 */ /* 0x000ea40000300800 */
[----:B--2---:R0:W-:Y:S01]  /*75de0*/  STL.64 [R1+0x27c8], R6 ;  /* 0x0027c80601007387 */ /* 0x0041e20000100a00 */
[----:B------:R-:W-:Y:S03]  /*75df0*/  STL.64 [R1+0x27c0], R4 ;  /* 0x0027c00401007387 */ /* 0x000fe60000100a00 */
[----:B0-----:R-:W2:Y:S01]  /*75e00*/  LDL.64 R6, [R1+0x48] ;  /* 0x0000480001067983 */ /* 0x001ea20000100a00 */
[----:B------:R-:W-:Y:S03]  /*75e10*/  HMMA.16816.F32 R8, R20, R26, R8 ;  /* 0x0000001a1408723c */ /* 0x000fe60000001808 */
[----:B--2---:R0:W-:Y:S04]  /*75e20*/  STL.64 [R1+0x27d8], R6 ;  /* 0x0027d80601007387 */ /* 0x0041e80000100a00 */
[----:B0-----:R-:W2:Y:S01]  /*75e30*/  LDL.64 R6, [R1+0x58] ;  /* 0x0000580001067983 */ /* 0x001ea20000100a00 */
[----:B----4-:R0:W-:Y:S02]  /*75e40*/  STL.64 [R1+0x27b0], R18 ;  /* 0x0027b01201007387 */ /* 0x0101e40000100a00 */
[----:B---3--:R1:W-:Y:S01]  /*75e50*/  STL.64 [R1+0x27a8], R16 ;  /* 0x0027a81001007387 */ /* 0x0083e20000100a00 */
[----:B0-----:R-:W3:Y:S01]  /*75e60*/  LDL.64 R18, [R1+0x38] ;  /* 0x0000380001127983 */ /* 0x001ee20000100a00 */
[----:B------:R-:W-:-:S02]  /*75e70*/  IMAD.MOV.U32 R3, RZ, RZ, R26 ;  /* 0x000000ffff037224 */ /* 0x000fc400078e001a */
[----:B------:R-:W-:Y:S02]  /*75e80*/  IMAD.MOV.U32 R29, RZ, RZ, R27 ;  /* 0x000000ffff1d7224 */ /* 0x000fe400078e001b */
[----:B------:R-:W0:Y:S04]  /*75e90*/  LDSM.16.MT88.4 R24, [R28+0xe100] ;  /* 0x00e100001c18783b */ /* 0x000e280000004200 */
[----:B---3--:R3:W-:Y:S01]  /*75ea0*/  STL.64 [R1+0x27d0], R18 ;  /* 0x0027d01201007387 */ /* 0x0087e20000100a00 */
[----:B-1----:R-:W4:Y:S02]  /*75eb0*/  LDL.LU R16, [R1+0x840] ;  /* 0x0008400001107983 */ /* 0x002f240000300800 */
[----:B------:R-:W4:Y:S01]  /*75ec0*/  LDL.LU R17, [R1+0x844] ;  /* 0x0008440001117983 */ /* 0x000f220000300800 */
[----:B---3--:R-:W4:Y:S01]  /*75ed0*/  LDL.LU R18, [R1+0x848] ;  /* 0x0008480001127983 */ /* 0x008f220000300800 */
[----:B------:R-:W4:Y:S02]  /*75ee0*/  LDL.LU R19, [R1+0x84c] ;  /* 0x00084c0001137983 */ /* 0x000f240000300800 */
[----:B------:R1:W-:Y:S02]  /*75ef0*/  STL.64 [R1+0xb70], R8 ;  /* 0x000b700801007387 */ /* 0x0003e40000100a00 */
[----:B------:R3:W-:Y:S01]  /*75f00*/  STL.64 [R1+0xb78], R10 ;  /* 0x000b780a01007387 */ /* 0x0007e20000100a00 */
[----:B-1----:R-:W4:Y:S01]  /*75f10*/  LDL.LU R8, [R1+0x800] ;  /* 0x0008000001087983 */ /* 0x002f220000300800 */
[----:B------:R-:W4:Y:S02]  /*75f20*/  LDL.LU R9, [R1+0x804] ;  /* 0x0008040001097983 */ /* 0x000f240000300800 */
[----:B---3--:R-:W3:Y:S02]  /*75f30*/  LDL.LU R10, [R1+0x808] ;  /* 0x00080800010a7983 */ /* 0x008ee40000300800 */
[----:B------:R-:W3:Y:S01]  /*75f40*/  LDL.LU R11, [R1+0x80c] ;  /* 0x00080c00010b7983 */ /* 0x000ee20000300800 */
[----:B--2---:R-:W-:Y:S01]  /*75f50*/  HMMA.16816.F32 R12, R20, R6, R12 ;  /* 0x00000006140c723c */ /* 0x004fe2000000180c */
[----:B---3--:R1:W-:Y:S01]  /*75f60*/  STL.64 [R1+0x2788], R10 ;  /* 0x0027880a01007387 */ /* 0x0083e20000100a00 */
[----:B----4-:R-:W-:Y:S03]  /*75f70*/  STL.64 [R1+0x2780], R8 ;  /* 0x0027800801007387 */ /* 0x010fe60000100a00 */
[----:B-1----:R-:W2:Y:S01]  /*75f80*/  LDL R10, [R1+0x18] ;  /* 0x00001800010a7983 */ /* 0x002ea20000100800 */
[----:B0-----:R0:W-:Y:S02]  /*75f90*/  STL.64 [R1+0x25f0], R26 ;  /* 0x0025f01a01007387 */ /* 0x0011e40000100a00 */
[----:B------:R-:W-:Y:S02]  /*75fa0*/  STL.64 [R1+0x25e8], R24 ;  /* 0x0025e81801007387 */ /* 0x000fe40000100a00 */
[----:B------:R-:W-:-:S02]  /*75fb0*/  IMAD.MOV.U32 R11, RZ, RZ, R2 ;  /* 0x000000ffff0b7224 */ /* 0x000fc400078e0002 */
[----:B------:R-:W-:Y:S01]  /*75fc0*/  IMAD.MOV.U32 R2, RZ, RZ, R7 ;  /* 0x000000ffff027224 */ /* 0x000fe200078e0007 */
[----:B0-----:R-:W3:Y:S10]  /*75fd0*/  LDL.64 R26, [R1+0x28] ;  /* 0x00002800011a7983 */ /* 0x001ef40000100a00 */
[----:B------:R0:W-:Y:S02]  /*75fe0*/  STL.64 [R1+0xb60], R12 ;  /* 0x000b600c01007387 */ /* 0x0001e40000100a00 */
[----:B------:R1:W-:Y:S01]  /*75ff0*/  STL.64 [R1+0xb68], R14 ;  /* 0x000b680e01007387 */ /* 0x0003e20000100a00 */
        /* <DEDUP_REMOVED lines=13> */
[----:B----4-:R0:W-:Y:S04]  /*760d0*/  STL.64 [R1+0x2790], R12 ;  /* 0x0027900c01007387 */ /* 0x0101e80000100a00 */
[----:B0-----:R-:W4:Y:S01]  /*760e0*/  LDL.LU R12, [R1+0x810] ;  /* 0x00081000010c7983 */ /* 0x001f220000300800 */
[----:B------:R-:W4:Y:S02]  /*760f0*/  LDL.LU R13, [R1+0x814] ;  /* 0x00081400010d7983 */ /* 0x000f240000300800 */
[----:B------:R-:W4:Y:S02]  /*76100*/  LDL.LU R14, [R1+0x818] ;  /* 0x00081800010e7983 */ /* 0x000f240000300800 */
[----:B------:R-:W4:Y:S01]  /*76110*/  LDL.LU R15, [R1+0x81c] ;  /* 0x00081c00010f7983 */ /* 0x000f220000300800 */
        /* <DEDUP_REMOVED lines=16> */
[----:B------:R-:W2:Y:S02]  /*76220*/  LDL.LU R24, [R1+0x660] ;  /* 0x0006600001187983 */ /* 0x000ea40000300800 */
[----:B------:R-:W-:Y:S02]  /*76230*/  IMAD.MOV.U32 R17, RZ, RZ, R26 ;  /* 0x000000ffff117224 */ /* 0x000fe400078e001a */
[----:B------:R-:W2:Y:S02]  /*76240*/  LDL.LU R25, [R1+0x664] ;  /* 0x0006640001197983 */ /* 0x000ea40000300800 */
[----:B------:R-:W-:Y:S01]  /*76250*/  IMAD.MOV.U32 R16, RZ, RZ, R27 ;  /* 0x000000ffff107224 */ /* 0x000fe200078e001b */
[----:B------:R-:W2:Y:S01]  /*76260*/  LDL.LU R26, [R1+0x668] ;  /* 0x00066800011a7983 */ /* 0x000ea20000300800 */
[----:B------:R-:W2:Y:S01]  /*76270*/  LDL.LU R27, [R1+0x66c] ;  /* 0x00066c00011b7983 */ /* 0x000ea20000300800 */
[C---:B----4-:R-:W-:Y:S02]  /*76280*/  HMMA.16816.F32 R8, R20.reuse, R10, R12 ;  /* 0x0000000a1408723c */ /* 0x050fe4000000180c */
[----:B--2---:R-:W-:Y:S01]  /*76290*/  STL.64 [R1+0x2600], R26 ;  /* 0x0026001a01007387 */ /* 0x004fe20000100a00 */
[----:B------:R0:W-:Y:S03]  /*762a0*/  STL.64 [R1+0x25f8], R24 ;  /* 0x0025f81801007387 */ /* 0x0001e60000100a00 */
[----:B0-----:R-:W2:Y:S01]  /*762b0*/  LDL.LU R24, [R1+0x670] ;  /* 0x0006700001187983 */ /* 0x001ea20000300800 */
[----:B------:R-:W2:Y:S02]  /*762c0*/  LDL.LU R25, [R1+0x674] ;  /* 0x0006740001197983 */ /* 0x000ea40000300800 */
[----:B------:R-:W4:Y:S02]  /*762d0*/  LDL.LU R26, [R1+0x678] ;  /* 0x00067800011a7983 */ /* 0x000f240000300800 */
[----:B------:R-:W4:Y:S02]  /*762e0*/  LDL.LU R27, [R1+0x67c] ;  /* 0x00067c00011b7983 */ /* 0x000f240000300800 */
[----:B----4-:R0:W-:Y:S01]  /*762f0*/  STL.64 [R1+0x2610], R26 ;  /* 0x0026101a01007387 */ /* 0x0101e20000100a00 */
[----:B--2---:R-:W-:Y:S03]  /*76300*/  STL.64 [R1+0x2608], R24 ;  /* 0x0026081801007387 */ /* 0x004fe60000100a00 */
[----:B0-----:R-:W2:Y:S04]  /*76310*/  LDL R26, [R1+0x8] ;  /* 0x00000800011a7983 */ /* 0x001ea80000100800 */
[----:B------:R-:W2:Y:S01]  /*76320*/  LDL R27, [R1+0xc] ;  /* 0x00000c00011b7983 */ /* 0x000ea20000100800 */
[----:B------:R-:W4:Y:S02]  /*76330*/  LDL.LU.64 R14, [R1+0x2798] ;  /* 0x00279800010e7983 */ /* 0x000f240000300a00 */
[----:B------:R-:W2:Y:S02]  /*76340*/  LDL.LU.64 R12, [R1+0x2790] ;  /* 0x00279000010c7983 */ /* 0x000ea40000300a00 */
[----:B------:R-:W-:Y:S01]  /*76350*/  STL.64 [R1+0x610], R8 ;  /* 0x0006100801007387 */ /* 0x000fe20000100a00 */
[----:B------:R0:W-:Y:S04]  /*76360*/  STL.64 [R1+0x618], R10 ;  /* 0x0006180a01007387 */ /* 0x0001e80000100a00 */
        /* <DEDUP_REMOVED lines=10> */
[----:B0-----:R-:W2:Y:S04]  /*76410*/  LDL.LU.64 R26, [R1+0x18] ;  /* 0x00001800011a7983 */ /* 0x001ea80000300a00 */
[----:B--2---:R0:W-:Y:S01]  /*76420*/  STL.64 [R1+0x2638], R26 ;  /* 0x0026381a01007387 */ /* 0x0041e20000100a00 */
[----:B------:R-:W3:Y:S02]  /*76430*/  LDL.LU R24, [R1+0x7f0] ;  /* 0x0007f00001187983 */ /* 0x000ee40000300800 */
[----:B------:R-:W3:Y:S01]  /*76440*/  LDL.LU R25, [R1+0x7f4] ;  /* 0x0007f40001197983 */ /* 0x000ee20000300800 */
[----:B0-----:R-:W3:Y:S01]  /*76450*/  LDL.LU R26, [R1+0x7f8] ;  /* 0x0007f800011a7983 */ /* 0x001ee20000300800 */
[----:B------:R-:W3:Y:S02]  /*76460*/  LDL.LU R27, [R1+0x7fc] ;  /* 0x0007fc00011b7983 */ /* 0x000ee40000300800 */
[----:B---3--:R-:W-:Y:S11]  /*76470*/  HMMA.16816.F32 R24, R20, R18, R24 ;  /* 0x000000121418723c */ /* 0x008ff60000001818 */
        /* <DEDUP_REMOVED lines=8> */
[----:B------:R-:W2:Y:S02]  /*76500*/  LDL.LU R16, [R1+0x680] ;  /* 0x0006800001107983 */ /* 0x000ea40000300800 */
[----:B------:R-:W2:Y:S01]  /*76510*/  LDL.LU R17, [R1+0x684] ;  /* 0x0006840001117983 */ /* 0x000ea20000300800 */
[----:B0-----:R-:W3:Y:S01]  /*76520*/  LDL.LU R18, [R1+0x688] ;  /* 0x0006880001127983 */ /* 0x001ee20000300800 */
[----:B------:R-:W3:Y:S02]  /*76530*/  LDL.LU R19, [R1+0x68c] ;  /* 0x00068c0001137983 */ /* 0x000ee40000300800 */
[----:B------:R-:W-:Y:S02]  /*76540*/  IMAD.MOV.U32 R26, RZ, RZ, R4 ;  /* 0x000000ffff1a7224 */ /* 0x000fe400078e0004 */
[----:B------:R-:W-:Y:S01]  /*76550*/  IMAD.MOV.U32 R27, RZ, RZ, R5 ;  /* 0x000000ffff1b7224 */ /* 0x000fe200078e0005 */
[----:B------:R-:W2:Y:S01]  /*76560*/  LDL.LU R4, [R1+0x2768] ;  /* 0x0027680001047983 */ /* 0x000ea20000300800 */
[----:B------:R-:W2:Y:S03]  /*76570*/  LDL.LU R5, [R1+0x2764] ;  /* 0x0027640001057983 */ /* 0x000ea60000300800 */
[----:B------:R0:W-:Y:S02]  /*76580*/  STL.64 [R1+0x2668], R26 ;  /* 0x0026681a01007387 */ /* 0x0001e40000100a00 */
[----:B0-----:R-:W-:-:S02]  /*76590*/  IMAD.MOV.U32 R26, RZ, RZ, R0 ;  /* 0x000000ffff1a7224 */ /* 0x001fc400078e0000 */
        /* <DEDUP_REMOVED lines=110> */
[----:B------:R-:W4:Y:S01]  /*76c80*/  LDL.LU R8, [R1+0x2740] ;  /* 0x0027400001087983 */ /* 0x000f220000300800 */
[----:B---3--:R-:W-:Y:S02]  /*76c90*/  HMMA.16816.F32 R20, R20, R10, R4 ;  /* 0x0000000a1414723c */ /* 0x008fe40000001804 */
[----:B------:R-:W3:Y:S01]  /*76ca0*/  LDL.LU.64 R6, [R1+0x2738] ;  /* 0x0027380001067983 */ /* 0x000ee20000300a00 */
[----:B------:R-:W3:Y:S11]  /*76cb0*/  LDL.LU.64 R4, [R1+0x2730] ;  /* 0x0027300001047983 */ /* 0x000ef60000300a00 */
[----:B------:R-:W-:Y:S09]  /*76cc0*/  @!UPT UIADD3 URZ, URZ, URZ, URZ ;  /* 0x0000003f3f3ff290 */ /* 0x000ff2000fffe03f */
[----:B------:R-:W-:Y:S01]  /*76cd0*/  STL.64 [R1+0x250], R20 ;  /* 0x0002501401007387 */ /* 0x000fe20000100a00 */
[----:B------:R-:W-:Y:S02]  /*76ce0*/  STL.64 [R1+0x258], R22 ;  /* 0x0002581601007387 */ /* 0x000fe40000100a00 */
[----:B------:R-:W0:Y:S02]  /*76cf0*/  LDSM.16.MT88.4 R20, [R28+0xe180] ;  /* 0x00e180001c14783b */ /* 0x000e240000004200 */
[----:B0-----:R4:W-:Y:S02]  /*76d00*/  STL.64 [R1+0x24d8], R22 ;  /* 0x0024d81601007387 */ /* 0x0019e40000100a00 */
[----:B------:R3:W-:Y:S02]  /*76d10*/  STL.64 [R1+0x24d0], R20 ;  /* 0x0024d01401007387 */ /* 0x0007e40000100a00 */
[----:B----4-:R-:W-:Y:S02]  /*76d20*/  IMAD.MOV.U32 R22, RZ, RZ, R8 ;  /* 0x000000ffff167224 */ /* 0x010fe400078e0008 */
[----:B------:R-:W-:-:S07]  /*76d30*/  IMAD.MOV.U32 R23, RZ, RZ, R0 ;  /* 0x000000ffff177224 */ /* 0x000fce00078e0000 */
[C---:B---3--:R-:W-:Y:S01]  /*76d40*/  HMMA.16816.F32 R20, R4.reuse, R22, R24 ;  /* 0x000000160414723c */ /* 0x048fe20000001818 */
        /* <DEDUP_REMOVED lines=102> */
[----:B0-----:R-:W4:Y:S01]  /*773b0*/  LDL.LU.64 R18, [R1+0xc8] ;  /* 0x0000c80001127983 */ /* 0x001f220000300a00 */
[C---:B--2---:R-:W-:Y:S11]  /*773c0*/  HMMA.16816.F32 R24, R4.reuse, R14, R24 ;  /* 0x0000000e0418723c */ /* 0x044ff60000001818 */
[----:B------:R-:W-:Y:S11]  /*773d0*/  @!UPT UIADD3 URZ, URZ, URZ, URZ ;  /* 0x0000003f3f3ff290 */ /* 0x000ff6000fffe03f */
[----:B------:R-:W-:Y:S01]  /*773e0*/  @!UPT UIADD3 URZ, URZ, URZ, URZ ;  /* 0x0000003f3f3ff290 */ /* 0x000fe2000fffe03f */
[----:B------:R-:W-:Y:S01]  /*773f0*/  STL.64 [R1+0x5a0], R24 ;  /* 0x0005a01801007387 */ /* 0x000fe20000100a00 */
[----:B------:R0:W-:Y:S03]  /*77400*/  STL.64 [R1+0x5a8], R26 ;  /* 0x0005a81a01007387 */ /* 0x0001e60000100a00 */
[----:B0-----:R-:W2:Y:S01]  /*77410*/  LDL.LU.64 R26, [R1+0x25f0] ;  /* 0x0025f000011a7983 */ /* 0x001ea20000300a00 */
[----:B------:R-:W2:Y:S02]  /*77420*/  LDL.LU.64 R24, [R1+0x25e8] ;  /* 0x0025e80001187983 */ /* 0x000ea40000300a00 */
[----:B------:R0:W-:Y:S02]  /*77430*/  STL [R1+0x24f8], R14 ;  /* 0x0024f80e01007387 */ /* 0x0001e40000100800 */
[----:B------:R1:W-:Y:S01]  /*77440*/  STL [R1+0x24f4], R15 ;  /* 0x0024f40f01007387 */ /* 0x0003e20000100800 */
[----:B------:R-:W2:Y:S01]  /*77450*/  LDL.LU R12, [R1+0x3a0] ;  /* 0x0003a000010c7983 */ /* 0x000ea20000300800 */
[----:B------:R-:W2:Y:S03]  /*77460*/  LDL.LU R13, [R1+0x3a4] ;  /* 0x0003a400010d7983 */ /* 0x000ea60000300800 */
[----:B0-----:R-:W2:Y:S01]  /*77470*/  LDL.LU R14, [R1+0x3a8] ;  /* 0x0003a800010e7983 */ /* 0x001ea20000300800 */
[----:B-1----:R-:W2:Y:S01]  /*77480*/  LDL.LU R15, [R1+0x3ac] ;  /* 0x0003ac00010f7983 */ /* 0x002ea20000300800 */
[----:B---3--:R-:W-:Y:S02]  /*77490*/  HMMA.16816.F32 R4, R4, R10, R20 ;  /* 0x0000000a0404723c */ /* 0x008fe40000001814 */
[----:B--2---:R-:W-:Y:S01]  /*774a0*/  STL.64 [R1+0x25e0], R14 ;  /* 0x0025e00e01007387 */ /* 0x004fe20000100a00 */
[----:B------:R0:W-:Y:S03]  /*774b0*/  STL.64 [R1+0x25d8], R12 ;  /* 0x0025d80c01007387 */ /* 0x0001e60000100a00 */
[----:B0-----:R-:W2:Y:S01]  /*774c0*/  LDL.LU R12, [R1+0x3b0] ;  /* 0x0003b000010c7983 */ /* 0x001ea20000300800 */
[----:B------:R-:W2:Y:S02]  /*774d0*/  LDL.LU R13, [R1+0x3b4] ;  /* 0x0003b400010d7983 */ /* 0x000ea40000300800 */
[----:B------:R-:W2:Y:S02]  /*774e0*/  LDL.LU R14, [R1+0x3b8] ;  /* 0x0003b800010e7983 */ /* 0x000ea40000300800 */
[----:B------:R-:W2:Y:S01]  /*774f0*/  LDL.LU R15, [R1+0x3bc] ;  /* 0x0003bc00010f7983 */ /* 0x000ea20000300800 */
[----:B------:R0:W-:Y:S04]  /*77500*/  STL.64 [R1+0x25d0], R10 ;  /* 0x0025d00a01007387 */ /* 0x0001e80000100a00 */
[----:B0-----:R-:W3:Y:S07]  /*77510*/  LDL.LU.64 R10, [R1+0xb8] ;  /* 0x0000b800010a7983 */ /* 0x001eee0000300a00 */
[----:B------:R4:W-:Y:S02]  /*77520*/  STL.64 [R1+0x240], R4 ;  /* 0x0002400401007387 */ /* 0x0009e40000100a00 */
[----:B------:R-:W-:Y:S02]  /*77530*/  STL.64 [R1+0x248], R6 ;  /* 0x0002480601007387 */ /* 0x000fe40000100a00 */
[----:B------:R-:W3:Y:S01]  /*77540*/  LDL.LU R20, [R1+0x390] ;  /* 0x0003900001147983 */ /* 0x000ee20000300800 */
[----:B------:R-:W3:Y:S01]  /*77550*/  LDL.LU R21, [R1+0x394] ;  /* 0x0003940001157983 */ /* 0x000ee20000300800 */
[----:B------:R-:W3:Y:S02]  /*77560*/  LDL.LU R22, [R1+0x398] ;  /* 0x0003980001167983 */ /* 0x000ee40000300800 */
[----:B------:R-:W3:Y:S02]  /*77570*/  LDL.LU R23, [R1+0x39c] ;  /* 0x00039c0001177983 */ /* 0x000ee40000300800 */
[----:B----4-:R-:W-:-:S02]  /*77580*/  IMAD.MOV.U32 R5, RZ, RZ, R18 ;  /* 0x000000ffff057224 */ /* 0x010fc400078e0012 */
[----:B------:R-:W-:Y:S01]  /*77590*/  IMAD.MOV.U32 R4, RZ, RZ, R19 ;  /* 0x000000ffff047224 */ /* 0x000fe200078e0013 */
[C---:B--2---:R-:W-:Y:S11]  /*775a0*/  HMMA.16816.F32 R12, R24.reuse, R18, R12 ;  /* 0x00000012180c723c */ /* 0x044ff6000000180c */
[----:B------:R-:W-:Y:S11]  /*775b0*/  @!UPT UIADD3 URZ, URZ, URZ, URZ ;  /* 0x0000003f3f3ff290 */ /* 0x000ff6000fffe03f */
[----:B------:R-:W-:Y:S01]  /*775c0*/  @!UPT UIADD3 URZ, URZ, URZ, URZ ;  /* 0x0000003f3f3ff290 */ /* 0x000fe2000fffe03f */
[----:B------:R-:W-:Y:S01]  /*775d0*/  STL.64 [R1+0xc60], R12 ;  /* 0x000c600c01007387 */ /* 0x000fe20000100a00 */
[----:B------:R0:W-:Y:S03]  /*775e0*/  STL.64 [R1+0xc68], R14 ;  /* 0x000c680e01007387 */ /* 0x0001e60000100a00 */
[----:B0-----:R-:W3:Y:S01]  /*775f0*/  LDL.LU.64 R14, [R1+0x25e0] ;  /* 0x0025e000010e7983 */ /* 0x001ee20000300a00 */
[----:B------:R-:W3:Y:S02]  /*77600*/  LDL.LU.64 R12, [R1+0x25d8] ;  /* 0x0025d800010c7983 */ /* 0x000ee40000300a00 */
[----:B------:R-:W2:Y:S02]  /*77610*/  LDL.LU.64 R18, [R1+0x68] ;  /* 0x0000680001127983 */ /* 0x000ea40000300a00 */
[----:B--2---:R0:W-:Y:S04]  /*77620*/  STL.64 [R1+0x25b0], R18 ;  /* 0x0025b01201007387 */ /* 0x0041e80000100a00 */
[----:B0-----:R-:W2:Y:S01]  /*77630*/  LDL.LU.64 R18, [R1+0x78] ;  /* 0x0000780001127983 */ /* 0x001ea20000300a00 */
[----:B---3--:R-:W-:Y:S03]  /*77640*/  HMMA.16816.F32 R12, R24, R10, R12 ;  /* 0x0000000a180c723c */ /* 0x008fe6000000180c */
[----:B--2---:R0:W-:Y:S01]  /*77650*/  STL.64 [R1+0x25b8], R18 ;  /* 0x0025b81201007387 */ /* 0x0041e20000100a00 */
[----:B------:R-:W2:Y:S02]  /*77660*/  LDL.LU R16, [R1+0x370] ;  /* 0x0003700001107983 */ /* 0x000ea40000300800 */
[----:B------:R-:W2:Y:S01]  /*77670*/  LDL.LU R17, [R1+0x374] ;  /* 0x0003740001117983 */ /* 0x000ea20000300800 */
[----:B0-----:R-:W3:Y:S01]  /*77680*/  LDL.LU R18, [R1+0x378] ;  /* 0x0003780001127983 */ /* 0x001ee20000300800 */
[----:B------:R-:W3:Y:S02]  /*77690*/  LDL.LU R19, [R1+0x37c] ;  /* 0x00037c0001137983 */ /* 0x000ee40000300800 */
[----:B------:R-:W-:-:S02]  /*776a0*/  IMAD.MOV.U32 R6, RZ, RZ, R8 ;  /* 0x000000ffff067224 */ /* 0x000fc400078e0008 */
[----:B------:R-:W-:Y:S02]  /*776b0*/  IMAD.MOV.U32 R7, RZ, RZ, R0 ;  /* 0x000000ffff077224 */ /* 0x000fe400078e0000 */
[----:B------:R-:W-:Y:S01]  /*776c0*/  IMAD.MOV.U32 R9, RZ, RZ, R11 ;  /* 0x000000ffff097224 */ /* 0x000fe200078e000b */
[----:B---3--:R0:W-:Y:S01]  /*776d0*/  STL.64 [R1+0x25c8], R18 ;  /* 0x0025c81201007387 */ /* 0x0081e20000100a00 */
[----:B--2---:R-:W-:Y:S03]  /*776e0*/  STL.64 [R1+0x25c0], R16 ;  /* 0x0025c01001007387 */ /* 0x004fe60000100a00 */
[----:B0-----:R-:W2:Y:S01]  /*776f0*/  LDL.LU.64 R18, [R1+0x98] ;  /* 0x0000980001127983 */ /* 0x001ea20000300a00 */
[----:B------:R0:W-:Y:S02]  /*77700*/  STL [R1+0x2500], R4 ;  /* 0x0025000401007387 */ /* 0x0001e40000100800 */
[----:B------:R1:W-:Y:S02]  /*77710*/  STL [R1+0x24fc], R5 ;  /* 0x0024fc0501007387 */ /* 0x0003e40000100800 */
[----:B------:R3:W-:Y:S01]  /*77720*/  STL.64 [R1+0x25a8], R6 ;  /* 0x0025a80601007387 */ /* 0x0007e20000100a00 */
[----:B0-----:R-:W4:Y:S01]  /*77730*/  LDL.LU R4, [R1+0x350] ;  /* 0x0003500001047983 */ /* 0x001f220000300800 */
[----:B-1----:R-:W4:Y:S03]  /*77740*/  LDL.LU R5, [R1+0x354] ;  /* 0x0003540001057983 */ /* 0x002f260000300800 */
[----:B---3--:R-:W4:Y:S01]  /*77750*/  LDL.LU R6, [R1+0x358] ;  /* 0x0003580001067983 */ /* 0x008f220000300800 */
[----:B------:R-:W4:Y:S02]  /*77760*/  LDL.LU R7, [R1+0x35c] ;  /* 0x00035c0001077983 */ /* 0x000f240000300800 */
[----:B------:R0:W-:Y:S02]  /*77770*/  STL.64 [R1+0xc50], R12 ;  /* 0x000c500c01007387 */ /* 0x0001e40000100a00 */
[----:B------:R-:W-:Y:S02]  /*77780*/  STL.64 [R1+0xc58], R14 ;  /* 0x000c580e01007387 */ /* 0x000fe40000100a00 */
[----:B0-----:R-:W-:-:S02]  /*77790*/  IMAD.MOV.U32 R12, RZ, RZ, R10 ;  /* 0x000000ffff0c7224 */ /* 0x001fc400078e000a */
[----:B------:R-:W3:Y:S01]  /*777a0*/  LDL.LU.64 R10, [R1+0x25d0] ;  /* 0x0025d000010a7983 */ /* 0x000ee20000300a00 */
[----:B------:R-:W-:Y:S03]  /*777b0*/  STL [R1+0x2508], R9 ;  /* 0x0025080901007387 */ /* 0x000fe60000100800 */
[----:B---3--:R0:W-:Y:S04]  /*777c0*/  STL.64 [R1+0x25a0], R10 ;  /* 0x0025a00a01007387 */ /* 0x0081e80000100a00 */
[----:B0-----:R-:W3:Y:S01]  /*777d0*/  LDL.LU.64 R10, [R1+0x88] ;  /* 0x00008800010a7983 */ /* 0x001ee20000300a00 */
[----:B------:R0:W-:Y:S02]  /*777e0*/  STL [R1+0x2504], R12 ;  /* 0x0025040c01007387 */ /* 0x0001e40000100800 */
[----:B------:R-:W2:Y:S02]  /*777f0*/  LDL.LU.64 R14, [R1+0xa8] ;  /* 0x0000a800010e7983 */ /* 0x000ea40000300a00 */
[C---:B--2---:R-:W-:Y:S01]  /*77800*/  HMMA.16816.F32 R20, R24.reuse, R14, R20 ;  /* 0x0000000e1814723c */ /* 0x044fe20000001814 */
[----:B------:R-:W-:Y:S11]  /*77810*/  IMAD.MOV.U32 R13, RZ, RZ, R15 ;  /* 0x000000ffff0d7224 */ /* 0x000ff600078e000f */
[----:B------:R-:W-:Y:S11]  /*77820*/  @!UPT UIADD3 URZ, URZ, URZ, URZ ;  /* 0x0000003f3f3ff290 */ /* 0x000ff6000fffe03f */
[----:B------:R1:W-:Y:S01]  /*77830*/  STL.64 [R1+0xc40], R20 ;  /* 0x000c401401007387 */ /* 0x0003e20000100a00 */
[----:B------:R-:W-:Y:S02]  /*77840*/  STL.64 [R1+0xc48], R22 ;  /* 0x000c481601007387 */ /* 0x000fe40000100a00 */
[----:B------:R2:W-:Y:S02]  /*77850*/  STL [R1+0x2510], R13 ;  /* 0x0025100d01007387 */ /* 0x0005e40000100800 */
[----:B0-----:R-:W3:Y:S02]  /*77860*/  LDL.LU R12, [R1+0x360] ;  /* 0x00036000010c7983 */ /* 0x001ee40000300800 */
[----:B-1----:R-:W-:Y:S01]  /*77870*/  IMAD.MOV.U32 R20, RZ, RZ, R14 ;  /* 0x000000ffff147224 */ /* 0x002fe200078e000e */
[----:B--2---:R-:W2:Y:S01]  /*77880*/  LDL.LU R13, [R1+0x364] ;  /* 0x00036400010d7983 */ /* 0x004ea20000300800 */
[----:B------:R-:W2:Y:S02]  /*77890*/  LDL.LU R14, [R1+0x368] ;  /* 0x00036800010e7983 */ /* 0x000ea40000300800 */
[----:B------:R-:W2:Y:S01]  /*778a0*/  LDL.LU R15, [R1+0x36c] ;  /* 0x00036c00010f7983 */ /* 0x000ea20000300800 */
[----:B------:R0:W-:Y:S04]  /*778b0*/  STL [R1+0x250c], R20 ;  /* 0x00250c1401007387 */ /* 0x0001e80000100800 */
[----:B0-----:R-:W2:Y:S01]  /*778c0*/  LDL.LU R20, [R1+0x380] ;  /* 0x0003800001147983 */ /* 0x001ea20000300800 */
[----:B------:R-:W2:Y:S02]  /*778d0*/  LDL.LU R21, [R1+0x384] ;  /* 0x0003840001157983 */ /* 0x000ea40000300800 */
[----:B------:R-:W2:Y:S02]  /*778e0*/  LDL.LU R22, [R1+0x388] ;  /* 0x0003880001167983 */ /* 0x000ea40000300800 */
[----:B------:R-:W2:Y:S02]  /*778f0*/  LDL.LU R23, [R1+0x38c] ;  /* 0x00038c0001177983 */ /* 0x000ea40000300800 */
[C---:B--2---:R-:W-:Y:S11]  /*77900*/  HMMA.16816.F32 R20, R24.reuse, R18, R20 ;  /* 0x000000121814723c */ /* 0x044ff60000001814 */
[----:B------:R-:W-:Y:S11]  /*77910*/  @!UPT UIADD3 URZ, URZ, URZ, URZ ;  /* 0x0000003f3f3ff290 */ /* 0x000ff6000fffe03f */
[----:B------:R-:W-:Y:S01]  /*77920*/  @!UPT UIADD3 URZ, URZ, URZ, URZ ;  /* 0x0000003f3f3ff290 */ /* 0x000fe2000fffe03f */
[----:B------:R0:W-:Y:S01]  /*77930*/  STL.64 [R1+0xc30], R20 ;  /* 0x000c301401007387 */ /* 0x0001e20000100a00 */
[----:B------:R1:W-:Y:S02]  /*77940*/  STL.64 [R1+0xc38], R22 ;  /* 0x000c381601007387 */ /* 0x0003e40000100a00 */
[----:B0-----:R-:W-:Y:S02]  /*77950*/  IMAD.MOV.U32 R21, RZ, RZ, R19 ;  /* 0x000000ffff157224 */ /* 0x001fe400078e0013 */
[----:B-1----:R-:W-:Y:S02]  /*77960*/  IMAD.MOV.U32 R22, RZ, RZ, R18 ;  /* 0x000000ffff167224 */ /* 0x002fe400078e0012 */
[----:B------:R-:W2:Y:S01]  /*77970*/  LDL.LU.64 R18, [R1+0x25c8] ;  /* 0x0025c80001127983 */ /* 0x000ea20000300a00 */
[----:B------:R-:W2:Y:S02]  /*77980*/  LDL.LU.64 R16, [R1+0x25c0] ;  /* 0x0025c00001107983 */ /* 0x000ea40000300a00 */
[----:B---3--:R-:W-:Y:S01]  /*77990*/  IMAD.MOV.U32 R23, RZ, RZ, R11 ;  /* 0x000000ffff177224 */ /* 0x008fe200078e000b */
[C---:B--2---:R-:W-:Y:S11]  /*779a0*/  HMMA.16816.F32 R16, R24.reuse, R10, R16 ;  /* 0x0000000a1810723c */ /* 0x044ff60000001810 */
[----:B------:R-:W-:Y:S11]  /*779b0*/  @!UPT UIADD3 URZ, URZ, URZ, URZ ;  /* 0x0000003f3f3ff290 */ /* 0x000ff6000fffe03f */
[----:B------:R-:W-:Y:S01]  /*779c0*/  @!UPT UIADD3 URZ, URZ, URZ, URZ ;  /* 0x0000003f3f3ff290 */ /* 0x000fe2000fffe03f */
[----:B------:R-:W-:Y:S01]  /*779d0*/  STL.64 [R1+0xa60], R16 ;  /* 0x000a601001007387 */ /* 0x000fe20000100a00 */
[----:B------:R0:W-:Y:S03]  /*779e0*/  STL.64 [R1+0xa68], R18 ;  /* 0x000a681201007387 */ /* 0x0001e60000100a00 */
[----:B0-----:R-:W2:Y:S01]  /*779f0*/  LDL.LU.64 R18, [R1+0x25b8] ;  /* 0x0025b80001127983 */ /* 0x001ea20000300a00 */
[----:B------:R-:W3:Y:S02]  /*77a00*/  LDL.LU R8, [R1+0x340] ;  /* 0x0003400001087983 */ /* 0x000ee40000300800 */
[----:B------:R-:W3:Y:S02]  /*77a10*/  LDL.LU R9, [R1+0x344] ;  /* 0x0003440001097983 */ /* 0x000ee40000300800 */
[----:B------:R0:W-:Y:S01]  /*77a20*/  STL.64 [R1+0x2588], R22 ;  /* 0x0025881601007387 */ /* 0x0001e20000100a00 */
[----:B------:R-:W-:Y:S04]  /*77a30*/  STL [R1+0x2580], R21 ;  /* 0x0025801501007387 */ /* 0x000fe80000100800 */
[----:B0-----:R-:W3:Y:S01]  /*77a40*/  LDL.LU.64 R22, [R1+0x48] ;  /* 0x0000480001167983 */ /* 0x001ee20000300a00 */
[----:B--2---:R-:W-:Y:S03]  /*77a50*/  HMMA.16816.F32 R12, R24, R18, R12 ;  /* 0x00000012180c723c */ /* 0x004fe6000000180c */
[----:B---3--:R0:W-:Y:S04]  /*77a60*/  STL.64 [R1+0x2598], R22 ;  /* 0x0025981601007387 */ /* 0x0081e80000100a00 */
[----:B0-----:R-:W2:Y:S11]  /*77a70*/  LDL.LU.64 R22, [R1+0x58] ;  /* 0x0000580001167983 */ /* 0x001eb60000300a00 */
[----:B------:R-:W-:Y:S05]  /*77a80*/  @!UPT UIADD3 URZ, URZ, URZ, URZ ;  /* 0x0000003f3f3ff290 */ /* 0x000fea000fffe03f */
[----:B------:R-:W-:Y:S02]  /*77a90*/  STL.64 [R1+0xa40], R12 ;  /* 0x000a400c01007387 */ /* 0x000fe40000100a00 */
[----:B------:R0:W-:Y:S02]  /*77aa0*/  STL.64 [R1+0xa48], R14 ;  /* 0x000a480e01007387 */ /* 0x0001e40000100a00 */
[----:B0-----:R-:W-:Y:S02]  /*77ab0*/  IMAD.MOV.U32 R14, RZ, RZ, R18 ;  /* 0x000000ffff0e7224 */ /* 0x001fe400078e0012 */
[----:B------:R-:W-:Y:S02]  /*77ac0*/  IMAD.MOV.U32 R15, RZ, RZ, R19 ;  /* 0x000000ffff0f7224 */ /* 0x000fe400078e0013 */
[----:B------:R-:W4:Y:S01]  /*77ad0*/  LDL.LU.64 R18, [R1+0x25b0] ;  /* 0x0025b00001127983 */ /* 0x000f220000300a00 */
[----:B------:R-:W-:Y:S02]  /*77ae0*/  IMAD.MOV.U32 R0, RZ, RZ, R10 ;  /* 0x000000ffff007224 */ /* 0x000fe400078e000a */
[----:B------:R-:W-:-:S02]  /*77af0*/  IMAD.MOV.U32 R10, RZ, RZ, R3 ;  /* 0x000000ffff0a7224 */ /* 0x000fc400078e0003 */
[----:B------:R-:W-:Y:S02]  /*77b00*/  IMAD.MOV.U32 R11, RZ, RZ, R2 ;  /* 0x000000ffff0b7224 */ /* 0x000fe400078e0002 */
[----:B------:R-:W3:Y:S01]  /*77b10*/  LDL.LU.64 R2, [R1+0xca0] ;  /* 0x000ca00001027983 */ /* 0x000ee20000300a00 */
[C---:B----4-:R-:W-:Y:S11]  /*77b20*/  HMMA.16816.F32 R4, R24.reuse, R18, R4 ;  /* 0x000000121804723c */ /* 0x050ff60000001804 */
[----:B------:R-:W-:Y:S11]  /*77b30*/  @!UPT UIADD3 URZ, URZ, URZ, URZ ;  /* 0x0000003f3f3ff290 */ /* 0x000ff6000fffe03f */
[----:B------:R-:W-:Y:S01]  /*77b40*/  @!UPT UIADD3 URZ, URZ, URZ, URZ ;  /* 0x0000003f3f3ff290 */ /* 0x000fe2000fffe03f */
[----:B------:R-:W-:Y:S01]  /*77b50*/  STL.64 [R1+0xa30], R4 ;  /* 0x000a300401007387 */ /* 0x000fe20000100a00 */
[----:B------:R0:W-:Y:S03]  /*77b60*/  STL.64 [R1+0xa38], R6 ;  /* 0x000a380601007387 */ /* 0x0001e60000100a00 */
[----:B0-----:R-:W4:Y:S01]  /*77b70*/  LDL.LU.64 R6, [R1+0x25a8] ;  /* 0x0025a80001067983 */ /* 0x001f220000300a00 */
[----:B------:R-:W2:Y:S02]  /*77b80*/  LDL.LU R16, [R1+0x310] ;  /* 0x0003100001107983 */ /* 0x000ea40000300800 */
[----:B------:R-:W-:Y:S02]  /*77b90*/  IMAD.MOV.U32 R4, RZ, RZ, R18 ;  /* 0x000000ffff047224 */ /* 0x000fe400078e0012 */
[----:B------:R-:W2:Y:S02]  /*77ba0*/  LDL.LU R17, [R1+0x314] ;  /* 0x0003140001117983 */ /* 0x000ea40000300800 */
[----:B------:R-:W-:Y:S01]  /*77bb0*/  IMAD.MOV.U32 R5, RZ, RZ, R19 ;  /* 0x000000ffff057224 */ /* 0x000fe200078e0013 */
[----:B------:R-:W2:Y:S01]  /*77bc0*/  LDL.LU R18, [R1+0x318] ;  /* 0x0003180001127983 */ /* 0x000ea20000300800 */
[----:B------:R-:W2:Y:S03]  /*77bd0*/  LDL.LU R19, [R1+0x31c] ;  /* 0x00031c0001137983 */ /* 0x000ea60000300800 */
[----:B--2---:R0:W-:Y:S01]  /*77be0*/  STL.64 [R1+0x2570], R18 ;  /* 0x0025701201007387 */ /* 0x0041e20000100a00 */
[----:B------:R1:W-:Y:S03]  /*77bf0*/  STL.64 [R1+0x2568], R16 ;  /* 0x0025681001007387 */ /* 0x0003e60000100a00 */
[----:B0-----:R-:W2:Y:S01]  /*77c00*/  LDL.LU.64 R18, [R1+0x38] ;  /* 0x0000380001127983 */ /* 0x001ea20000300a00 */
[----:B------:R-:W-:Y:S03]  /*77c10*/  HMMA.16816.F32 R8, R24, R22, R8 ;  /* 0x000000161808723c */ /* 0x000fe60000001808 */
[----:B--2---:R0:W-:Y:S01]  /*77c20*/  STL.64 [R1+0x2590], R18 ;  /* 0x0025901201007387 */ /* 0x0041e20000100a00 */
[----:B-1----:R-:W2:Y:S02]  /*77c30*/  LDL.LU R16, [R1+0x330] ;  /* 0x0003300001107983 */ /* 0x002ea40000300800 */
[----:B------:R-:W2:Y:S01]  /*77c40*/  LDL.LU R17, [R1+0x334] ;  /* 0x0003340001117983 */ /* 0x000ea20000300800 */
[----:B0-----:R-:W2:Y:S01]  /*77c50*/  LDL.LU R18, [R1+0x338] ;  /* 0x0003380001127983 */ /* 0x001ea20000300800 */
[----:B------:R-:W2:Y:S02]  /*77c60*/  LDL.LU R19, [R1+0x33c] ;  /* 0x00033c0001137983 */ /* 0x000ea40000300800 */
[----:B----4-:R0:W-:Y:S02]  /*77c70*/  STL.64 [R1+0x2558], R6 ;  /* 0x0025580601007387 */ /* 0x0101e40000100a00 */
[----:B------:R1:W-:Y:S01]  /*77c80*/  STL.64 [R1+0x2550], R4 ;  /* 0x0025500401007387 */ /* 0x0003e20000100a00 */
[----:B0-----:R-:W4:Y:S01]  /*77c90*/  LDL.LU.64 R6, [R1+0x28] ;  /* 0x0000280001067983 */ /* 0x001f220000300a00 */
[----:B------:R-:W-:-:S03]  /*77ca0*/  IMAD.MOV.U32 R12, RZ, RZ, R23 ;  /* 0x000000ffff0c7224 */ /* 0x000fc600078e0017 */
[----:B----4-:R0:W-:Y:S01]  /*77cb0*/  STL.64 [R1+0x2578], R6 ;  /* 0x0025780601007387 */ /* 0x0101e20000100a00 */
[----:B-1----:R-:W4:Y:S02]  /*77cc0*/  LDL.LU R4, [R1+0x320] ;  /* 0x0003200001047983 */ /* 0x002f240000300800 */
[----:B------:R-:W4:Y:S01]  /*77cd0*/  LDL.LU R5, [R1+0x324] ;  /* 0x0003240001057983 */ /* 0x000f220000300800 */
[----:B0-----:R-:W4:Y:S01]  /*77ce0*/  LDL.LU R6, [R1+0x328] ;  /* 0x0003280001067983 */ /* 0x001f220000300800 */
[----:B------:R-:W4:Y:S02]  /*77cf0*/  LDL.LU R7, [R1+0x32c] ;  /* 0x00032c0001077983 */ /* 0x000f240000300800 */
[----:B------:R-:W2:Y:S02]  /*77d00*/  LDL.LU.64 R28, [R1+0xc98] ;  /* 0x000c9800011c7983 */ /* 0x000ea40000300a00 */
[----:B------:R0:W-:Y:S01]  /*77d10*/  STL.64 [R1+0xa50], R8 ;  /* 0x000a500801007387 */ /* 0x0001e20000100a00 */
[----:B------:R1:W-:Y:S01]  /*77d20*/  STL.64 [R1+0xa58], R10 ;  /* 0x000a580a01007387 */ /* 0x0003e20000100a00 */
[----:B0-----:R-:W-:-:S03]  /*77d30*/  IMAD.MOV.U32 R9, RZ, RZ, R22 ;  /* 0x000000ffff097224 */ /* 0x001fc600078e0016 */
[----:B-1----:R-:W2:Y:S01]  /*77d40*/  LDL.LU.64 R10, [R1+0x25a0] ;  /* 0x0025a000010a7983 */ /* 0x002ea20000300a00 */
[----:B------:R-:W2:Y:S02]  /*77d50*/  LDL.LU.64 R22, [R1+0x2598] ;  /* 0x0025980001167983 */ /* 0x000ea40000300a00 */
[C---:B--2---:R-:W-:Y:S01]  /*77d60*/  HMMA.16816.F32 R16, R24.reuse, R22, R16 ;  /* 0x000000161810723c */ /* 0x044fe20000001810 */
[----:B------:R-:W-:Y:S02]  /*77d70*/  IMAD.MOV.U32 R13, RZ, RZ, R22 ;  /* 0x000000ffff0d7224 */ /* 0x000fe400078e0016 */
[----:B------:R-:W-:Y:S11]  /*77d80*/  IMAD.MOV.U32 R20, RZ, RZ, R23 ;  /* 0x000000ffff147224 */ /* 0x000ff600078e0017 */
[----:B------:R-:W-:Y:S09]  /*77d90*/  @!UPT UIADD3 URZ, URZ, URZ, URZ ;  /* 0x0000003f3f3ff290 */ /* 0x000ff2000fffe03f */
[----:B------:R-:W-:Y:S01]  /*77da0*/  STL.64 [R1+0x920], R16 ;  /* 0x0009201001007387 */ /* 0x000fe20000100a00 */
[----:B------:R0:W-:Y:S03]  /*77db0*/  STL.64 [R1+0x928], R18 ;  /* 0x0009281201007387 */ /* 0x0001e60000100a00 */
[----:B0-----:R-:W4:Y:S01]  /*77dc0*/  LDL.LU.64 R18, [R1+0x2590] ;  /* 0x0025900001127983 */ /* 0x001f220000300a00 */
[----:B------:R-:W2:Y:S02]  /*77dd0*/  LDL.LU.64 R22, [R1+0x2588] ;  /* 0x0025880001167983 */ /* 0x000ea40000300a00 */
[----:B------:R-:W3:Y:S01]  /*77de0*/  LDL.LU R21, [R1+0x2580] ;  /* 0x0025800001157983 */ /* 0x000ee20000300800 */
[----:B--2---:R0:W-:Y:S01]  /*77df0*/  STL.64 [R1+0x2530], R22 ;  /* 0x0025301601007387 */ /* 0x0041e20000100a00 */
[----:B---3--:R1:W-:Y:S03]  /*77e00*/  STL.64 [R1+0x2528], R20 ;  /* 0x0025281401007387 */ /* 0x0083e60000100a00 */
[----:B0-----:R-:W2:Y:S04]  /*77e10*/  LDL.LU.64 R22, [R1+0x8] ;  /* 0x0000080001167983 */ /* 0x001ea80000300a00 */
[----:B--2---:R0:W-:Y:S01]  /*77e20*/  STL.64 [R1+0x2548], R22 ;  /* 0x0025481601007387 */ /* 0x0041e20000100a00 */
[----:B-1----:R-:W2:Y:S02]  /*77e30*/  LDL.LU R20, [R1+0x300] ;  /* 0x0003000001147983 */ /* 0x002ea40000300800 */
[----:B------:R-:W2:Y:S01]  /*77e40*/  LDL.LU R21, [R1+0x304] ;  /* 0x0003040001157983 */ /* 0x000ea20000300800 */
[----:B0-----:R-:W2:Y:S01]  /*77e50*/  LDL.LU R22, [R1+0x308] ;  /* 0x0003080001167983 */ /* 0x001ea20000300800 */
[----:B------:R-:W2:Y:S02]  /*77e60*/  LDL.LU R23, [R1+0x30c] ;  /* 0x00030c0001177983 */ /* 0x000ea40000300800 */
[----:B------:R-:W-:Y:S02]  /*77e70*/  STL.64 [R1+0x2520], R14 ;  /* 0x0025200e01007387 */ /* 0x000fe40000100a00 */
[----:B------:R0:W-:Y:S02]  /*77e80*/  STL.64 [R1+0x2518], R12 ;  /* 0x0025180c01007387 */ /* 0x0001e40000100a00 */
[----:B0-----:R-:W3:Y:S01]  /*77e90*/  LDL.LU R12, [R1+0x2e0] ;  /* 0x0002e000010c7983 */ /* 0x001ee20000300800 */
[----:B------:R-:W3:Y:S02]  /*77ea0*/  LDL.LU R13, [R1+0x2e4] ;  /* 0x0002e400010d7983 */ /* 0x000ee40000300800 */
[----:B------:R-:W2:Y:S02]  /*77eb0*/  LDL.LU R14, [R1+0x2e8] ;  /* 0x0002e800010e7983 */ /* 0x000ea40000300800 */
[----:B------:R-:W2:Y:S01]  /*77ec0*/  LDL.LU R15, [R1+0x2ec] ;  /* 0x0002ec00010f7983 */ /* 0x000ea20000300800 */
[C---:B----4-:R-:W-:Y:S01]  /*77ed0*/  HMMA.16816.F32 R4, R24.reuse, R18, R4 ;  /* 0x000000121804723c */ /* 0x050fe20000001804 */
[----:B--2---:R-:W-:Y:S01]  /*77ee0*/  STL.64 [R1+0x2540], R14 ;  /* 0x0025400e01007387 */ /* 0x004fe20000100a00 */
[----:B---3--:R0:W-:Y:S03]  /*77ef0*/  STL.64 [R1+0x2538], R12 ;  /* 0x0025380c01007387 */ /* 0x0081e60000100a00 */
[----:B0-----:R-:W2:Y:S01]  /*77f00*/  LDL.LU R12, [R1+0x2f0] ;  /* 0x0002f000010c7983 */ /* 0x001ea20000300800 */
[----:B------:R-:W2:Y:S02]  /*77f10*/  LDL.LU R13, [R1+0x2f4] ;  /* 0x0002f400010d7983 */ /* 0x000ea40000300800 */
[----:B------:R-:W2:Y:S02]  /*77f20*/  LDL.LU R14, [R1+0x2f8] ;  /* 0x0002f800010e7983 */ /* 0x000ea40000300800 */
[----:B------:R-:W2:Y:S01]  /*77f30*/  LDL.LU R15, [R1+0x2fc] ;  /* 0x0002fc00010f7983 */ /* 0x000ea20000300800 */
[----:B------:R-:W3:Y:S01]  /*77f40*/  LDL.LU R8, [R1+0xdd0] ;  /* 0x000dd00001087983 */ /* 0x000ee20000300800 */
[----:B------:R0:W-:Y:S02]  /*77f50*/  STL.64 [R1+0x24e8], R10 ;  /* 0x0024e80a01007387 */ /* 0x0001e40000100a00 */
[----:B0-----:R-:W-:Y:S01]  /*77f60*/  IMAD.MOV.U32 R10, RZ, RZ, R18 ;  /* 0x000000ffff0a7224 */ /* 0x001fe200078e0012 */
[----:B---3--:R0:W-:Y:S08]  /*77f70*/  STL [R1+0x24e0], R8 ;  /* 0x0024e00801007387 */ /* 0x0081f00000100800 */
[----:B------:R-:W-:Y:S02]  /*77f80*/  STL.64 [R1+0x910], R4 ;  /* 0x0009100401007387 */ /* 0x000fe40000100a00 */
[----:B------:R1:W-:Y:S02]  /*77f90*/  STL.64 [R1+0x918], R6 ;  /* 0x0009180601007387 */ /* 0x0003e40000100a00 */
[----:B0-----:R-:W-:Y:S01]  /*77fa0*/  IMAD.MOV.U32 R8, RZ, RZ, R19 ;  /* 0x000000ffff087224 */ /* 0x001fe200078e0013 */
[----:B-1----:R-:W3:Y:S01]  /*77fb0*/  LDL.LU.64 R6, [R1+0x2578] ;  /* 0x0025780001067983 */ /* 0x002ee20000300a00 */
[----:B------:R-:W3:Y:S02]  /*77fc0*/  LDL.LU.64 R18, [R1+0x2570] ;  /* 0x0025700001127983 */ /* 0x000ee40000300a00 */
        /* <DEDUP_REMOVED lines=9> */
[----:B------:R-:W2:Y:S01]  /*78060*/  LDL.LU.64 R4, [R1+0x2550] ;  /* 0x0025500001047983 */ /* 0x000ea20000300a00 */
[C---:B----4-:R-:W-:Y:S11]  /*78070*/  HMMA.16816.F32 R20, R24.reuse, R6, R20 ;  /* 0x000000061814723c */ /* 0x050ff60000001814 */
[----:B------:R-:W-:Y:S11]  /*78080*/  @!UPT UIADD3 URZ, URZ, URZ, URZ ;  /* 0x0000003f3f3ff290 */ /* 0x000ff6000fffe03f */
[----:B------:R-:W-:Y:S01]  /*78090*/  @!UPT UIADD3 URZ, URZ, URZ, URZ ;  /* 0x0000003f3f3ff290 */ /* 0x000fe2000fffe03f */
[----:B------:R-:W-:Y:S01]  /*780a0*/  STL.64 [R1+0x8f0], R20 ;  /* 0x0008f01401007387 */ /* 0x000fe20000100a00 */
[----:B------:R0:W-:Y:S03]  /*780b0*/  STL.64 [R1+0x8f8], R22 ;  /* 0x0008f81601007387 */ /* 0x0001e60000100a00 */
[----:B0-----:R-:W2:Y:S01]  /*780c0*/  LDL.LU.64 R22, [R1+0x2548] ;  /* 0x0025480001167983 */ /* 0x001ea20000300a00 */
[----:B------:R-:W-:Y:S01]  /*780d0*/  STL.64 [R1+0x23c8], R6 ;  /* 0x0023c80601007387 */ /* 0x000fe20000100a00 */
[C---:B--2---:R-:W-:Y:S11]  /*780e0*/  HMMA.16816.F32 R12, R24.reuse, R22, R12 ;  /* 0x00000016180c723c */ /* 0x044ff6000000180c */
[----:B------:R-:W-:Y:S11]  /*780f0*/  @!UPT UIADD3 URZ, URZ, URZ, URZ ;  /* 0x0000003f3f3ff290 */ /* 0x000ff6000fffe03f */
[----:B------:R-:W-:Y:S01]  /*78100*/  @!UPT UIADD3 URZ, URZ, URZ, URZ ;  /* 0x0000003f3f3ff290 */ /* 0x000fe2000fffe03f */
[----:B------:R-:W-:Y:S01]  /*78110*/  STL.64 [R1+0x8e0], R12 ;  /* 0x0008e00c01007387 */ /* 0x000fe20000100a00 */
[----:B------:R0:W-:Y:S03]  /*78120*/  STL.64 [R1+0x8e8], R14 ;  /* 0x0008e80e01007387 */ /* 0x0001e60000100a00 */
[----:B0-----:R-:W3:Y:S01]  /*78130*/  LDL.LU.64 R14, [R1+0x2540] ;  /* 0x00254000010e7983 */ /* 0x001ee20000300a00 */
[----:B------:R-:W3:Y:S02]  /*78140*/  LDL.LU.64 R12, [R1+0x2538] ;  /* 0x00253800010c7983 */ /* 0x000ee40000300a00 */
[----:B------:R-:W-:Y:S02]  /*78150*/  IMAD.MOV.U32 R7, RZ, RZ, R22 ;  /* 0x000000ffff077224 */ /* 0x000fe400078e0016 */
[----:B------:R-:W-:Y:S02]  /*78160*/  IMAD.MOV.U32 R6, RZ, RZ, R23 ;  /* 0x000000ffff067224 */ /* 0x000fe400078e0017 */
[----:B------:R-:W2:Y:S01]  /*78170*/  LDL.LU.64 R22, [R1+0x2530] ;  /* 0x0025300001167983 */ /* 0x000ea20000300a00 */
[----:B------:R-:W4:Y:S01]  /*78180*/  LDL.LU.64 R20, [R1+0x2528] ;  /* 0x0025280001147983 */ /* 0x000f220000300a00 */
[----:B---3--:R-:W-:Y:S11]  /*78190*/  HMMA.16816.F32 R12, R24, R18, R12 ;  /* 0x00000012180c723c */ /* 0x008ff6000000180c */
[----:B------:R-:W-:Y:S11]  /*781a0*/  @!UPT UIADD3 URZ, URZ, URZ, URZ ;  /* 0x0000003f3f3ff290 */ /* 0x000ff6000fffe03f */
[----:B------:R-:W-:Y:S01]  /*781b0*/  @!UPT UIADD3 URZ, URZ, URZ, URZ ;  /* 0x0000003f3f3ff290 */ /* 0x000fe2000fffe03f */
[----:B------:R-:W-:Y:S01]  /*781c0*/  STL.64 [R1+0x8d0], R12 ;  /* 0x0008d00c01007387 */ /* 0x000fe20000100a00 */
[----:B------:R0:W-:Y:S03]  /*781d0*/  STL.64 [R1+0x8d8], R14 ;  /* 0x0008d80e01007387 */ /* 0x0001e60000100a00 */
[----:B0-----:R-:W3:Y:S01]  /*781e0*/  LDL.LU.64 R14, [R1+0x2520] ;  /* 0x00252000010e7983 */ /* 0x001ee20000300a00 */
[----:B------:R-:W2:Y:S02]  /*781f0*/  LDL.LU.64 R12, [R1+0x2518] ;  /* 0x00251800010c7983 */ /* 0x000ea40000300a00 */
[----:B------:R0:W-:Y:S02]  /*78200*/  STL.64 [R1+0x23a8], R18 ;  /* 0x0023a81201007387 */ /* 0x0001e40000100a00 */
[----:B0-----:R-:W-:Y:S02]  /*78210*/  IMAD.MOV.U32 R18, RZ, RZ, R7 ;  /* 0x000000ffff127224 */ /* 0x001fe400078e0007 */
[----:B------:R-:W-:-:S02]  /*78220*/  IMAD.MOV.U32 R19, RZ, RZ, R6 ;  /* 0x000000ffff137224 */ /* 0x000fc400078e0006 */
[----:B------:R-:W-:Y:S02]  /*78230*/  IMAD.MOV.U32 R6, RZ, RZ, R16 ;  /* 0x000000ffff067224 */ /* 0x000fe400078e0010 */
[----:B------:R-:W-:-:S05]  /*78240*/  IMAD.MOV.U32 R7, RZ, RZ, R11 ;  /* 0x000000ffff077224 */ /* 0x000fca00078e000b */
[----:B------:R-:W-:Y:S01]  /*78250*/  STL.64 [R1+0x23e0], R6 ;  /* 0x0023e00601007387 */ /* 0x000fe20000100a00 */
[----:B------:R0:W-:Y:S02]  /*78260*/  STL.64 [R1+0x23c0], R18 ;  /* 0x0023c01201007387 */ /* 0x0001e40000100a00 */
[----:B------:R-:W2:Y:S02]  /*78270*/  LDL.LU R16, [R1+0x110] ;  /* 0x0001100001107983 */ /* 0x000ea40000300800 */
[----:B------:R-:W2:Y:S01]  /*78280*/  LDL.LU R17, [R1+0x114] ;  /* 0x0001140001117983 */ /* 0x000ea20000300800 */
[----:B0-----:R-:W2:Y:S01]  /*78290*/  LDL.LU R18, [R1+0x118] ;  /* 0x0001180001127983 */ /* 0x001ea20000300800 */
[----:B------:R-:W2:Y:S02]  /*782a0*/  LDL.LU R19, [R1+0x11c] ;  /* 0x00011c0001137983 */ /* 0x000ea40000300800 */
[----:B------:R-:W-:Y:S02]  /*782b0*/  IMAD.MOV.U32 R6, RZ, RZ, R10 ;  /* 0x000000ffff067224 */ /* 0x000fe400078e000a */
        /* <DEDUP_REMOVED lines=26> */
[----:B------:R-:W4:Y:S01]  /*78460*/  LDL.LU R4, [R1+0x2500] ;  /* 0x0025000001047983 */ /* 0x000f220000300800 */
[----:B------:R-:W4:Y:S03]  /*78470*/  LDL.LU R5, [R1+0x24fc] ;  /* 0x0024fc0001057983 */ /* 0x000f260000300800 */
        /* <DEDUP_REMOVED lines=38> */
[----:B----4-:R-:W-:-:S05]  /*786e0*/  IMAD.MOV.U32 R7, RZ, RZ, R13 ;  /* 0x000000ffff077224 */ /* 0x010fca00078e000d */
        /* <DEDUP_REMOVED lines=8> */
[----:B------:R-:W-:Y:S01]  /*78770*/  IMAD.MOV.U32 R7, RZ, RZ, R9 ;  /* 0x000000ffff077224 */ /* 0x000fe200078e0009 */
[----:B------:R-:W3:Y:S01]  /*78780*/  LDL.LU R8, [R1+0x2d0] ;  /* 0x0002d00001087983 */ /* 0x000ee20000300800 */
[----:B------:R-:W3:Y:S02]  /*78790*/  LDL.LU R9, [R1+0x2d4] ;  /* 0x0002d40001097983 */ /* 0x000ee40000300800 */
[----:B------:R-:W3:Y:S02]  /*787a0*/  LDL.LU R10, [R1+0x2d8] ;  /* 0x0002d800010a7983 */ /* 0x000ee40000300800 */
[----:B------:R-:W3:Y:S01]  /*787b0*/  LDL.LU R11, [R1+0x2dc] ;  /* 0x0002dc00010b7983 */ /* 0x000ee20000300800 */
[----:B------:R-:W-:Y:S04]  /*787c0*/  STL.64 [R1+0x24b8], R6 ;  /* 0x0024b80601007387 */ /* 0x000fe80000100a00 */
[----:B----4-:R-:W-:Y:S01]  /*787d0*/  STL.64 [R1+0x2480], R18 ;  /* 0x0024801201007387 */ /* 0x010fe20000100a00 */
[----:B--2---:R0:W-:Y:S03]  /*787e0*/  STL.64 [R1+0x2478], R16 ;  /* 0x0024781001007387 */ /* 0x0041e60000100a00 */
[----:B0-----:R-:W2:Y:S01]  /*787f0*/  LDL.LU R16, [R1+0x190] ;  /* 0x0001900001107983 */ /* 0x001ea20000300800 */
[----:B------:R-:W2:Y:S02]  /*78800*/  LDL.LU R17, [R1+0x194] ;  /* 0x0001940001117983 */ /* 0x000ea40000300800 */
[----:B------:R-:W4:Y:S02]  /*78810*/  LDL.LU R18, [R1+0x198] ;  /* 0x0001980001127983 */ /* 0x000f240000300800 */
[----:B------:R-:W4:Y:S01]  /*78820*/  LDL.LU R19, [R1+0x19c] ;  /* 0x00019c0001137983 */ /* 0x000f220000300800 */
[----:B------:R-:W2:Y:S01]  /*78830*/  LDL.LU R20, [R1+0x1d0] ;  /* 0x0001d00001147983 */ /* 0x000ea20000300800 */
        /* <DEDUP_REMOVED lines=25> */
[----:B------:R-:W4:Y:S02]  /*789d0*/  LDL.LU R8, [R1+0x24e0] ;  /* 0x0024e00001087983 */ /* 0x000f240000300800 */
[----:B------:R0:W-:Y:S02]  /*789e0*/  STL.64 [R1+0x23a0], R14 ;  /* 0x0023a00e01007387 */ /* 0x0001e40000100a00 */
[----:B------:R-:W2:Y:S01]  /*789f0*/  LDL.LU R12, [R1+0xf0] ;  /* 0x0000f000010c7983 */ /* 0x000ea20000300800 */
[----:B------:R-:W2:Y:S04]  /*78a00*/  LDL.LU R13, [R1+0xf4] ;  /* 0x0000f400010d7983 */ /* 0x000ea80000300800 */
        /* <DEDUP_REMOVED lines=9> */
[----:B------:R-:W3:Y:S01]  /*78aa0*/  LDL.LU.64 R22, [R1+0x24d8] ;  /* 0x0024d80001167983 */ /* 0x000ee20000300a00 */
[----:B------:R-:W3:Y:S02]  /*78ab0*/  LDL.LU.64 R20, [R1+0x24d0] ;  /* 0x0024d00001147983 */ /* 0x000ee40000300a00 */
[----:B------:R-:W-:-:S02]  /*78ac0*/  IMAD.MOV.U32 R6, RZ, RZ, R5 ;  /* 0x000000ffff067224 */ /* 0x000fc400078e0005 */
[----:B------:R-:W-:-:S06]  /*78ad0*/  IMAD.MOV.U32 R7, RZ, RZ, R4 ;  /* 0x000000ffff077224 */ /* 0x000fcc00078e0004 */
        /* <DEDUP_REMOVED lines=96> */
[----:B------:R-:W2:Y:S11]  /*790e0*/  LDL.LU.64 R14, [R1+0x23a0] ;  /* 0x0023a000010e7983 */ /* 0x000eb60000300a00 */
[----:B------:R-:W-:Y:S10]  /*790f0*/  @!UPT UIADD3 URZ, URZ, URZ, URZ ;  /* 0x0000003f3f3ff290 */ /* 0x000ff4000fffe03f */
[----:B------:R0:W-:Y:S01]  /*79100*/  STL.64 [R1+0x8a0], R16 ;  /* 0x0008a01001007387 */ /* 0x0001e20000100a00 */
[----:B------:R1:W-:Y:S03]  /*79110*/  STL.64 [R1+0x8a8], R18 ;  /* 0x0008a81201007387 */ /* 0x0003e60000100a00 */
[----:B0-----:R-:W2:Y:S01]  /*79120*/  LDL.LU R16, [R1+0xe0] ;  /* 0x0000e00001107983 */ /* 0x001ea20000300800 */
[----:B------:R-:W2:Y:S02]  /*79130*/  LDL.LU R17, [R1+0xe4] ;  /* 0x0000e40001117983 */ /* 0x000ea40000300800 */
[----:B-1----:R-:W-:Y:S02]  /*79140*/  IMAD.MOV.U32 R18, RZ, RZ, R0 ;  /* 0x000000ffff127224 */ /* 0x002fe400078e0000 */
[----:B------:R-:W3:Y:S01]  /*79150*/  LDL.LU R0, [R1+0x239c] ;  /* 0x00239c0001007983 */ /* 0x000ee20000300800 */
[----:B------:R-:W2:Y:S02]  /*79160*/  LDL.LU R19, [R1+0xec] ;  /* 0x0000ec0001137983 */ /* 0x000ea40000300800 */
[----:B------:R-:W-:-:S04]  /*79170*/  IMAD.MOV.U32 R9, RZ, RZ, c[0x0][0x188] ;  /* 0x00006200ff097624 */ /* 0x000fc800078e00ff */
[----:B------:R-:W-:-:S04]  /*79180*/  IMAD.SHL.U32 R5, R9, 0x80, RZ ;  /* 0x0000008009057824 */ /* 0x000fc800078e00ff */
[----:B------:R-:W-:-:S05]  /*79190*/  IMAD.SHL.U32 R5, R5, 0x2, RZ ;  /* 0x0000000205057824 */ /* 0x000fca00078e00ff */
[-C--:B------:R-:W-:Y:S01]  /*791a0*/  IADD3 R4, P0, R2, R5.reuse, RZ ;  /* 0x0000000502047210 */ /* 0x080fe20007f1e0ff */
[----:B------:R-:W-:Y:S01]  /*791b0*/  IADD3 R5, P1, R28, R5, RZ ;  /* 0x000000051c057210 */ /* 0x000fe20007f3e0ff */
[----:B----4-:R-:W-:-:S03]  /*791c0*/  IADD3 R8, R8, 0x1, RZ ;  /* 0x0000000108087810 */ /* 0x010fc60007ffe0ff */
[----:B------:R-:W-:Y:S01]  /*791d0*/  STL [R1+0x2208], R4 ;  /* 0x0022080401007387 */ /* 0x000fe20000100800 */
[C---:B--2---:R-:W-:Y:S01]  /*791e0*/  HMMA.16816.F32 R12, R20.reuse, R14, R16 ;  /* 0x0000000e140c723c */ /* 0x044fe20000001810 */
[--C-:B---3--:R-:W-:Y:S11]  /*791f0*/  IMAD.X R2, R3, 0x1, R0.reuse, P0 ;  /* 0x0000000103027824 */ /* 0x108ff600000e0600 */
[----:B------:R-:W-:Y:S11]  /*79200*/  @!UPT UIADD3 URZ, URZ, URZ, URZ ;  /* 0x0000003f3f3ff290 */ /* 0x000ff6000fffe03f */
[----:B------:R-:W-:Y:S01]  /*79210*/  STL.64 [R1+0x890], R12 ;  /* 0x0008900c01007387 */ /* 0x000fe20000100a00 */
[----:B------:R-:W-:Y:S02]  /*79220*/  STL.64 [R1+0x898], R14 ;  /* 0x0008980e01007387 */ /* 0x000fe40000100a00 */
[----:B------:R-:W-:Y:S02]  /*79230*/  STL [R1+0x220c], R5 ;  /* 0x00220c0501007387 */ /* 0x000fe40000100800 */
[----:B------:R-:W-:Y:S01]  /*79240*/  STL [R1+0x2210], R2 ;  /* 0x0022100201007387 */ /* 0x000fe20000100800 */
[----:B------:R0:W-:Y:S02]  /*79250*/  STL [R1+0xdd0], R8 ;  /* 0x000dd00801007387 */ /* 0x0001e40000100800 */
[----:B0-----:R-:W-:Y:S01]  /*79260*/  HMMA.16816.F32 R8, R20, R10, R24 ;  /* 0x0000000a1408723c */ /* 0x001fe20000001818 */
[----:B------:R-:W-:Y:S01]  /*79270*/  IMAD.X R3, R29, 0x1, R0, P1 ;  /* 0x000000011d037824 */ /* 0x000fe200008e0600 */
[----:B------:R0:W-:Y:S04]  /*79280*/  STL [R1+0x2398], R0 ;  /* 0x0023980001007387 */ /* 0x0001e80000100800 */
[----:B------:R-:W-:Y:S11]  /*79290*/  STL [R1+0x2214], R3 ;  /* 0x0022140301007387 */ /* 0x000ff60000100800 */
[----:B------:R-:W-:Y:S06]  /*792a0*/  @!UPT UIADD3 URZ, URZ, URZ, URZ ;  /* 0x0000003f3f3ff290 */ /* 0x000fec000fffe03f */
[----:B------:R-:W-:Y:S01]  /*792b0*/  STL.64 [R1+0x880], R8 ;  /* 0x0008800801007387 */ /* 0x000fe20000100a00 */
[----:B------:R1:W-:Y:S02]  /*792c0*/  STL.64 [R1+0x888], R10 ;  /* 0x0008880a01007387 */ /* 0x0003e40000100a00 */
[----:B0-----:R-:W2:Y:S02]  /*792d0*/  LDL R0, [R1+0x1de4] ;  /* 0x001de40001007983 */ /* 0x001ea40000100800 */
[----:B------:R-:W3:Y:S01]  /*792e0*/  LDL.LU R20, [R1+0x15bc] ;  /* 0x0015bc0001147983 */ /* 0x000ee20000300800 */
[----:B------:R-:W4:Y:S01]  /*792f0*/  LDL.LU R21, [R1+0x15b4] ;  /* 0x0015b40001157983 */ /* 0x000f220000300800 */
[----:B------:R-:W2:Y:S02]  /*79300*/  LDL.LU R22, [R1+0x15ac] ;  /* 0x0015ac0001167983 */ /* 0x000ea40000300800 */
[----:B------:R-:W-:Y:S02]  /*79310*/  IMAD.MOV.U32 R6, RZ, RZ, R11 ;  /* 0x000000ffff067224 */ /* 0x000fe400078e000b */
[----:B------:R-:W2:Y:S01]  /*79320*/  LDL.LU R23, [R1+0x15a4] ;  /* 0x0015a40001177983 */ /* 0x000ea20000300800 */
[----:B-1----:R-:W2:Y:S01]  /*79330*/  LDL.LU R11, [R1+0x159c] ;  /* 0x00159c00010b7983 */ /* 0x002ea20000300800 */
        /* <DEDUP_REMOVED lines=17> */
[----:B------:R-:W-:-:S02]  /*79450*/  IMAD.MOV.U32 R7, RZ, RZ, R10 ;  /* 0x000000ffff077224 */ /* 0x000fc400078e000a */
[----:B------:R-:W2:Y:S01]  /*79460*/  LDL.LU R8, [R1+0x1554] ;  /* 0x0015540001087983 */ /* 0x000ea20000300800 */
[----:B------:R-:W2:Y:S01]  /*79470*/  LDL.LU R29, [R1+0x1578] ;  /* 0x00157800011d7983 */ /* 0x000ea20000300800 */
[----:B------:R-:W2:Y:S02]  /*79480*/  LDL.LU R28, [R1+0x154c] ;  /* 0x00154c00011c7983 */ /* 0x000ea40000300800 */
[----:B------:R0:W-:Y:S02]  /*79490*/  STL [R1+0x221c], R6 ;  /* 0x00221c0601007387 */ /* 0x0001e40000100800 */
[----:B0-----:R-:W2:Y:S01]  /*794a0*/  LDL.LU R6, [R1+0x15c4] ;  /* 0x0015c40001067983 */ /* 0x001ea20000300800 */
[----:B------:R0:W-:Y:S03]  /*794b0*/  STL [R1+0x2218], R7 ;  /* 0x0022180701007387 */ /* 0x0001e60000100800 */
[----:B0-----:R-:W2:Y:S01]  /*794c0*/  LDL R7, [R1+0xdd0] ;  /* 0x000dd00001077983 */ /* 0x001ea20000100800 */
[----:B------:R-:W-:-:S04]  /*794d0*/  IMAD.MOV.U32 R10, RZ, RZ, c[0x0][0x188] ;  /* 0x00006200ff0a7624 */ /* 0x000fc800078e00ff */
[----:B------:R-:W-:-:S04]  /*794e0*/  IMAD.SHL.U32 R10, R10, 0x80, RZ ;  /* 0x000000800a0a7824 */ /* 0x000fc800078e00ff */
[----:B------:R-:W-:Y:S01]  /*794f0*/  IMAD.SHL.U32 R10, R10, 0x2, RZ ;  /* 0x000000020a0a7824 */ /* 0x000fe200078e00ff */
[----:B--2---:R-:W-:Y:S02]  /*79500*/  ISETP.NE.U32.AND P0, PT, R7, R0, PT ;  /* 0x000000000700720c */ /* 0x004fe40003f05070 */
[----:B------:R-:W2:Y:S02]  /*79510*/  LDL.LU R0, [R1+0x2398] ;  /* 0x0023980001007983 */ /* 0x000ea40000300800 */
[-C--:B------:R-:W-:Y:S02]  /*79520*/  IADD3 R6, P1, R6, R10.reuse, RZ ;  /* 0x0000000a06067210 */ /* 0x080fe40007f3e0ff */
[-C--:B---3--:R-:W-:Y:S02]  /*79530*/  IADD3 R20, P2, R20, R10.reuse, RZ ;  /* 0x0000000a14147210 */ /* 0x088fe40007f5e0ff */
[-C--:B----4-:R-:W-:Y:S02]  /*79540*/  IADD3 R21, P3, R21, R10.reuse, RZ ;  /* 0x0000000a15157210 */ /* 0x090fe40007f7e0ff */
[----:B------:R-:W-:-:S02]  /*79550*/  IADD3 R22, P4, R22, R10, RZ ;  /* 0x0000000a16167210 */ /* 0x000fc40007f9e0ff */
[-C--:B------:R-:W-:Y:S01]  /*79560*/  IADD3 R23, P5, R23, R10.reuse, RZ ;  /* 0x0000000a17177210 */ /* 0x080fe20007fbe0ff */
[----:B------:R-:W-:Y:S01]  /*79570*/  STL [R1+0x15c4], R6 ;  /* 0x0015c40601007387 */ /* 0x000fe20000100800 */
[-C--:B------:R-:W-:Y:S01]  /*79580*/  IADD3 R11, P6, R11, R10.reuse, RZ ;  /* 0x0000000a0b0b7210 */ /* 0x080fe20007fde0ff */
[----:B------:R-:W-:Y:S02]  /*79590*/  STL [R1+0x15bc], R20 ;  /* 0x0015bc1401007387 */ /* 0x000fe40000100800 */
[----:B------:R-:W-:Y:S01]  /*795a0*/  STL [R1+0x15b4], R21 ;  /* 0x0015b41501007387 */ /* 0x000fe20000100800 */
[----:B------:R-:W-:Y:S01]  /*795b0*/  STL [R1+0x15ac], R22 ;  /* 0x0015ac1601007387 */ /* 0x000fe20000100800 */
[----:B------:R-:W-:Y:S02]  /*795c0*/  STL [R1+0x15a4], R23 ;  /* 0x0015a41701007387 */ /* 0x000fe40000100800 */
[----:B------:R-:W-:Y:S02]  /*795d0*/  STL [R1+0x159c], R11 ;  /* 0x00159c0b01007387 */ /* 0x000fe40000100800 */
[--C-:B--2---:R-:W-:Y:S01]  /*795e0*/  IMAD.X R3, R3, 0x1, R0.reuse, P1 ;  /* 0x0000000103037824 */ /* 0x104fe200008e0600 */
[-C--:B------:R-:W-:Y:S01]  /*795f0*/  IADD3 R2, P1, R2, R10.reuse, RZ ;  /* 0x0000000a02027210 */ /* 0x080fe20007f3e0ff */
[--C-:B------:R-:W-:Y:S01]  /*79600*/  IMAD.X R5, R5, 0x1, R0.reuse, P2 ;  /* 0x0000000105057824 */ /* 0x100fe200010e0600 */
[-C--:B------:R-:W-:Y:S01]  /*79610*/  IADD3 R4, P2, R4, R10.reuse, RZ ;  /* 0x0000000a04047210 */ /* 0x080fe20007f5e0ff */
[--C-:B------:R-:W-:Y:S01]  /*79620*/  IMAD.X R14, R14, 0x1, R0.reuse, P3 ;  /* 0x000000010e0e7824 */ /* 0x100fe200018e0600 */
[----:B------:R-:W-:Y:S01]  /*79630*/  STL [R1+0x15c0], R3 ;  /* 0x0015c00301007387 */ /* 0x000fe20000100800 */
[-C--:B------:R-:W-:Y:S01]  /*79640*/  IADD3 R15, P3, R15, R10.reuse, RZ ;  /* 0x0000000a0f0f7210 */ /* 0x080fe20007f7e0ff */
[----:B------:R-:W-:Y:S02]  /*79650*/  STL [R1+0x1594], R2 ;  /* 0x0015940201007387 */ /* 0x000fe40000100800 */
        /* <DEDUP_REMOVED lines=22> */
[----:B------:R-:W-:Y:S01]  /*797c0*/  STL [R1+0x1564], R17 ;  /* 0x0015641101007387 */ /* 0x000fe20000100800 */
[-C--:B------:R-:W-:Y:S01]  /*797d0*/  IADD3 R8, P3, R8, R10.reuse, RZ ;  /* 0x0000000a08087210 */ /* 0x080fe20007f7e0ff */
[----:B------:R-:W-:Y:S02]  /*797e0*/  STL [R1+0x1588], R12 ;  /* 0x0015880c01007387 */ /* 0x000fe40000100800 */
[--C-:B------:R-:W-:Y:S01]  /*797f0*/  IMAD.X R29, R29, 0x1, R0.reuse, P4 ;  /* 0x000000011d1d7824 */ /* 0x100fe200020e0600 */
[----:B------:R-:W-:Y:S01]  /*79800*/  STL [R1+0x155c], R16 ;  /* 0x00155c1001007387 */ /* 0x000fe20000100800 */
[----:B------:R-:W-:Y:S02]  /*79810*/  STL [R1+0x1580], R9 ;  /* 0x0015800901007387 */ /* 0x000fe40000100800 */
[----:B------:R0:W-:Y:S01]  /*79820*/  STL [R1+0x2394], R10 ;  /* 0x0023940a01007387 */ /* 0x0001e20000100800 */
[----:B------:R-:W-:Y:S01]  /*79830*/  IADD3 R28, P4, R28, R10, RZ ;  /* 0x0000000a1c1c7210 */ /* 0x000fe20007f9e0ff */
[----:B------:R-:W-:Y:S04]  /*79840*/  STL [R1+0x1554], R8 ;  /* 0x0015540801007387 */ /* 0x000fe80000100800 */
[----:B0-----:R-:W2:Y:S01]  /*79850*/  LDL.LU R10, [R1+0x1570] ;  /* 0x00157000010a7983 */ /* 0x001ea20000300800 */
[----:B------:R-:W-:Y:S02]  /*79860*/  STL [R1+0x1578], R29 ;  /* 0x0015781d01007387 */ /* 0x000fe40000100800 */
[----:B------:R-:W3:Y:S02]  /*79870*/  LDL.LU R7, [R1+0x1560] ;  /* 0x0015600001077983 */ /* 0x000ee40000300800 */
[----:B------:R-:W-:Y:S01]  /*79880*/  STL [R1+0x154c], R28 ;  /* 0x00154c1c01007387 */ /* 0x000fe20000100800 */
[----:B---3--:R0:W-:Y:S04]  /*79890*/  STL [R1+0x2388], R7 ;  /* 0x0023880701007387 */ /* 0x0081e80000100800 */
[----:B0-----:R-:W3:Y:S04]  /*798a0*/  LDL.LU R7, [R1+0x153c] ;  /* 0x00153c0001077983 */ /* 0x001ee80000300800 */
[----:B---3--:R0:W-:Y:S04]  /*798b0*/  STL [R1+0x238c], R7 ;  /* 0x00238c0701007387 */ /* 0x0081e80000100800 */
[----:B0-----:R-:W3:Y:S01]  /*798c0*/  LDL.LU R7, [R1+0x1568] ;  /* 0x0015680001077983 */ /* 0x001ee20000300800 */
[----:B--2---:R-:W-:-:S03]  /*798d0*/  IMAD.X R10, R10, 0x1, R0, P5 ;  /* 0x000000010a0a7824 */ /* 0x004fc600028e0600 */
[----:B---3--:R0:W-:Y:S04]  /*798e0*/  STL [R1+0x2390], R7 ;  /* 0x0023900701007387 */ /* 0x0081e80000100800 */
[----:B0-----:R-:W2:Y:S01]  /*798f0*/  LDL.LU R7, [R1+0x1544] ;  /* 0x0015440001077983 */ /* 0x001ea20000300800 */
[----:B------:R-:W3:Y:S02]  /*79900*/  LDL.LU R6, [R1+0x1534] ;  /* 0x0015340001067983 */ /* 0x000ee40000300800 */
[----:B------:R-:W4:Y:S02]  /*79910*/  LDL.LU R20, [R1+0x1558] ;  /* 0x0015580001147983 */ /* 0x000f240000300800 */
        /* <DEDUP_REMOVED lines=24> */
[----:B------:R0:W-:Y:S02]  /*79aa0*/  STL [R1+0x1570], R10 ;  /* 0x0015700a01007387 */ /* 0x0001e40000100800 */
[----:B0-----:R-:W2:Y:S02]  /*79ab0*/  LDL.LU R10, [R1+0x2394] ;  /* 0x00239400010a7983 */ /* 0x001ea40000300800 */
[----:B--2---:R-:W-:-:S05]  /*79ac0*/  IADD3 R7, P5, R7, R10, RZ ;  /* 0x0000000a07077210 */ /* 0x004fca0007fbe0ff */
[----:B------:R0:W-:Y:S04]  /*79ad0*/  STL [R1+0x1544], R7 ;  /* 0x0015440701007387 */ /* 0x0001e80000100800 */
[----:B0-----:R-:W2:Y:S02]  /*79ae0*/  LDL.LU R7, [R1+0x2390] ;  /* 0x0023900001077983 */ /* 0x001ea40000300800 */
[----:B--2---:R-:W-:-:S05]  /*79af0*/  IMAD.X R7, R7, 0x1, R0, P6 ;  /* 0x0000000107077824 */ /* 0x004fca00030e0600 */
[----:B------:R0:W-:Y:S04]  /*79b00*/  STL [R1+0x1568], R7 ;  /* 0x0015680701007387 */ /* 0x0001e80000100800 */
[----:B0-----:R-:W2:Y:S02]  /*79b10*/  LDL.LU R7, [R1+0x238c] ;  /* 0x00238c0001077983 */ /* 0x001ea40000300800 */
[----:B--2---:R-:W-:-:S05]  /*79b20*/  IADD3 R7, P6, R7, R10, RZ ;  /* 0x0000000a07077210 */ /* 0x004fca0007fde0ff */
[----:B------:R0:W-:Y:S04]  /*79b30*/  STL [R1+0x153c], R7 ;  /* 0x00153c0701007387 */ /* 0x0001e80000100800 */
[----:B0-----:R-:W2:Y:S01]  /*79b40*/  LDL.LU R7, [R1+0x2388] ;  /* 0x0023880001077983 */ /* 0x001ea20000300800 */
[--C-:B----4-:R-:W-:Y:S01]  /*79b50*/  IMAD.X R20, R20, 0x1, R0.reuse, P2 ;  /* 0x0000000114147824 */ /* 0x110fe200010e0600 */
[-C--:B------:R-:W-:Y:S01]  /*79b60*/  IADD3 R21, P2, R21, R10.reuse, RZ ;  /* 0x0000000a15157210 */ /* 0x080fe20007f5e0ff */
[--C-:B------:R-:W-:Y:S01]  /*79b70*/  IMAD.X R22, R22, 0x1, R0.reuse, P3 ;  /* 0x0000000116167824 */ /* 0x100fe200018e0600 */
        /* <DEDUP_REMOVED lines=16> */
[----:B------:R-:W-:Y:S01]  /*79c80*/  IADD3 R9, P6, R9, R10, RZ ;  /* 0x0000000a09097210 */ /* 0x000fe20007fde0ff */
[----:B------:R-:W-:-:S02]  /*79c90*/  IMAD.X R28, R28, 0x1, R0, P2 ;  /* 0x000000011c1c7824 */ /* 0x000fc400010e0600 */
[----:B--2---:R-:W-:Y:S01]  /*79ca0*/  IMAD.X R7, R7, 0x1, R0, P1 ;  /* 0x0000000107077824 */ /* 0x004fe200008e0600 */
[----:B---3--:R-:W-:-:S04]  /*79cb0*/  IADD3 R6, P1, R6, R10, RZ ;  /* 0x0000000a06067210 */ /* 0x008fc80007f3e0ff */
[----:B------:R-:W-:Y:S01]  /*79cc0*/  STL [R1+0x1560], R7 ;  /* 0x0015600701007387 */ /* 0x000fe20000100800 */
[----:B------:R-:W-:Y:S02]  /*79cd0*/  STL [R1+0x1534], R6 ;  /* 0x0015340601007387 */ /* 0x000fe40000100800 */
[----:B------:R-:W-:Y:S02]  /*79ce0*/  STL [R1+0x1558], R20 ;  /* 0x0015581401007387 */ /* 0x000fe40000100800 */
[----:B------:R-:W-:Y:S01]  /*79cf0*/  STL [R1+0x152c], R21 ;  /* 0x00152c1501007387 */ /* 0x000fe20000100800 */
[----:B------:R-:W-:Y:S01]  /*79d00*/  STL [R1+0x1550], R22 ;  /* 0x0015501601007387 */ /* 0x000fe20000100800 */
[----:B------:R-:W-:Y:S02]  /*79d10*/  STL [R1+0x1524], R23 ;  /* 0x0015241701007387 */ /* 0x000fe40000100800 */
[----:B------:R-:W-:Y:S02]  /*79d20*/  STL [R1+0x1548], R11 ;  /* 0x0015480b01007387 */ /* 0x000fe40000100800 */
[----:B------:R-:W-:Y:S02]  /*79d30*/  STL [R1+0x151c], R3 ;  /* 0x00151c0301007387 */ /* 0x000fe40000100800 */
[--C-:B------:R-:W-:Y:S01]  /*79d40*/  IMAD.X R15, R15, 0x1, R0.reuse, P1 ;  /* 0x000000010f0f7824 */ /* 0x100fe200008e0600 */
[----:B------:R-:W-:Y:S01]  /*79d50*/  STL [R1+0x1540], R2 ;  /* 0x0015400201007387 */ /* 0x000fe20000100800 */
[----:B------:R-:W-:Y:S01]  /*79d60*/  IADD3 R18, P1, R18, R10, RZ ;  /* 0x0000000a12127210 */ /* 0x000fe20007f3e0ff */
        /* <DEDUP_REMOVED lines=12> */
[----:B------:R-:W-:-:S02]  /*79e30*/  IMAD.X R8, R8, 0x1, R0, P1 ;  /* 0x0000000108087824 */ /* 0x000fc400008e0600 */
[----:B------:R-:W-:Y:S01]  /*79e40*/  STL [R1+0x14e4], R12 ;  /* 0x0014e40c01007387 */ /* 0x000fe20000100800 */
[-C--:B------:R-:W-:Y:S01]  /*79e50*/  IADD3 R29, P1, R29, R10.reuse, RZ ;  /* 0x0000000a1d1d7210 */ /* 0x080fe20007f3e0ff */
[----:B------:R-:W-:Y:S01]  /*79e60*/  STL [R1+0x1508], R16 ;  /* 0x0015081001007387 */ /* 0x000fe20000100800 */
[----:B------:R-:W-:Y:S02]  /*79e70*/  STL [R1+0x14dc], R9 ;  /* 0x0014dc0901007387 */ /* 0x000fe40000100800 */
[----:B------:R0:W-:Y:S02]  /*79e80*/  STL [R1+0x2384], R0 ;  /* 0x0023840001007387 */ /* 0x0001e40000100800 */
[----:B------:R-:W-:Y:S01]  /*79e90*/  STL [R1+0x1500], R8 ;  /* 0x0015000801007387 */ /* 0x000fe20000100800 */
        /* <DEDUP_REMOVED lines=8> */
[----:B--2---:R-:W-:-:S03]  /*79f20*/  IADD3 R0, P2, R0, R10, RZ ;  /* 0x0000000a00007210 */ /* 0x004fc60007f5e0ff */
        /* <DEDUP_REMOVED lines=30> */
[----:B--2---:R-:W-:-:S05]  /*7a110*/  IMAD.X R7, R7, 0x1, R0, P3 ;  /* 0x0000000107077824 */ /* 0x004fca00018e0600 */
[----:B------:R0:W-:Y:S04]  /*7a120*/  STL [R1+0x14f0], R7 ;  /* 0x0014f00701007387 */ /* 0x0001e80000100800 */
[----:B0-----:R-:W2:Y:S02]  /*7a130*/  LDL.LU R7, [R1+0x2380] ;  /* 0x0023800001077983 */ /* 0x001ea40000300800 */
[----:B--2---:R-:W-:-:S05]  /*7a140*/  IADD3 R7, P3, R7, R10, RZ ;  /* 0x0000000a07077210 */ /* 0x004fca0007f7e0ff */
[----:B------:R0:W-:Y:S04]  /*7a150*/  STL [R1+0x14c4], R7 ;  /* 0x0014c40701007387 */ /* 0x0001e80000100800 */
[----:B0-----:R-:W2:Y:S02]  /*7a160*/  LDL.LU R7, [R1+0x237c] ;  /* 0x00237c0001077983 */ /* 0x001ea40000300800 */
[----:B--2---:R-:W-:-:S05]  /*7a170*/  IMAD.X R7, R7, 0x1, R0, P4 ;  /* 0x0000000107077824 */ /* 0x004fca00020e0600 */
[----:B------:R0:W-:Y:S04]  /*7a180*/  STL [R1+0x14e8], R7 ;  /* 0x0014e80701007387 */ /* 0x0001e80000100800 */
[----:B0-----:R-:W2:Y:S01]  /*7a190*/  LDL.LU R7, [R1+0x2378] ;  /* 0x0023780001077983 */ /* 0x001ea20000300800 */
[--C-:B---3--:R-:W-:Y:S01]  /*7a1a0*/  IMAD.X R6, R6, 0x1, R0.reuse, P5 ;  /* 0x0000000106067824 */ /* 0x108fe200028e0600 */
[-C--:B----4-:R-:W-:Y:S01]  /*7a1b0*/  IADD3 R20, P5, R20, R10.reuse, RZ ;  /* 0x0000000a14147210 */ /* 0x090fe20007fbe0ff */
        /* <DEDUP_REMOVED lines=18> */
[----:B------:R-:W-:Y:S01]  /*7a2e0*/  IMAD.X R29, R29, 0x1, R0, P5 ;  /* 0x000000011d1d7824 */ /* 0x000fe200028e0600 */
[----:B------:R-:W-:-:S02]  /*7a2f0*/  IADD3 R28, P5, R28, R10, RZ ;  /* 0x0000000a1c1c7210 */ /* 0x000fc40007fbe0ff */
[----:B--2---:R-:W-:-:S05]  /*7a300*/  IADD3 R7, P4, R7, R10, RZ ;  /* 0x0000000a07077210 */ /* 0x004fca0007f9e0ff */
[----:B------:R-:W-:Y:S01]  /*7a310*/  STL [R1+0x14bc], R7 ;  /* 0x0014bc0701007387 */ /* 0x000fe20000100800 */
[----:B------:R-:W-:Y:S02]  /*7a320*/  STL [R1+0x14e0], R6 ;  /* 0x0014e00601007387 */ /* 0x000fe40000100800 */
[----:B------:R-:W-:Y:S02]  /*7a330*/  STL [R1+0x14b4], R20 ;  /* 0x0014b41401007387 */ /* 0x000fe40000100800 */
[----:B------:R-:W-:Y:S01]  /*7a340*/  STL [R1+0x14d8], R21 ;  /* 0x0014d81501007387 */ /* 0x000fe20000100800 */
[----:B------:R-:W-:Y:S01]  /*7a350*/  STL [R1+0x14ac], R22 ;  /* 0x0014ac1601007387 */ /* 0x000fe20000100800 */
        /* <DEDUP_REMOVED lines=16> */
[----:B------:R-:W-:-:S02]  /*7a460*/  IMAD.X R9, R9, 0x1, R0, P4 ;  /* 0x0000000109097824 */ /* 0x000fc400020e0600 */
[----:B------:R-:W-:Y:S02]  /*7a470*/  STL [R1+0x1498], R13 ;  /* 0x0014980d01007387 */ /* 0x000fe40000100800 */
[----:B------:R-:W-:Y:S01]  /*7a480*/  STL [R1+0x146c], R17 ;  /* 0x00146c1101007387 */ /* 0x000fe20000100800 */
[----:B------:R-:W-:Y:S01]  /*7a490*/  IADD3 R8, P4, R8, R10, RZ ;  /* 0x0000000a08087210 */ /* 0x000fe20007f9e0ff */
[----:B------:R-:W-:Y:S01]  /*7a4a0*/  STL [R1+0x1490], R12 ;  /* 0x0014900c01007387 */ /* 0x000fe20000100800 */
[----:B------:R-:W-:Y:S02]  /*7a4b0*/  STL [R1+0x1464], R16 ;  /* 0x0014641001007387 */ /* 0x000fe40000100800 */
[----:B------:R-:W-:Y:S02]  /*7a4c0*/  STL [R1+0x1488], R9 ;  /* 0x0014880901007387 */ /* 0x000fe40000100800 */
[----:B------:R0:W-:Y:S01]  /*7a4d0*/  STL [R1+0x2374], R10 ;  /* 0x0023740a01007387 */ /* 0x0001e20000100800 */
        /* <DEDUP_REMOVED lines=1147> */
[----:B------:R0:W-:Y:S02]  /*7ec90*/  STL [R1+0xefc], R28 ;  /* 0x000efc1c01007387 */ /* 0x0001e40000100800 */
[----:B0-----:R-:W3:Y:S01]  /*7eca0*/  LDL.LU R28, [R1+0xe84] ;  /* 0x000e8400011c7983 */ /* 0x001ee20000300800 */
        /* <DEDUP_REMOVED lines=39> */
[-C--:B------:R-:W-:Y:S01]  /*7ef20*/  IADD3 R15, P4, R15, R10.reuse, RZ ;  /* 0x0000000a0f0f7210 */ /* 0x080fe20007f9e0ff */
        /* <DEDUP_REMOVED lines=11> */
[----:B------:R-:W-:Y:S02]  /*7efe0*/  STL [R1+0xea4], R27 ;  /* 0x000ea41b01007387 */ /* 0x000fe40000100800 */
[----:B------:R-:W-:Y:S02]  /*7eff0*/  STL [R1+0xec8], R13 ;  /* 0x000ec80d01007387 */ /* 0x000fe40000100800 */
[----:B------:R-:W-:Y:S01]  /*7f000*/  STL [R1+0xe9c], R17 ;  /* 0x000e9c1101007387 */ /* 0x000fe20000100800 */
[----:B------:R0:W-:Y:S01]  /*7f010*/  STL [R1+0xeb8], R29 ;  /* 0x000eb81d01007387 */ /* 0x0001e20000100800 */
[----:B------:R-:W-:Y:S03]  /*7f020*/  STL [R1+0xec0], R12 ;  /* 0x000ec00c01007387 */ /* 0x000fe60000100800 */
[----:B0-----:R-:W2:Y:S01]  /*7f030*/  LDL.LU R29, [R1+0xea8] ;  /* 0x000ea800011d7983 */ /* 0x001ea20000300800 */
[----:B------:R-:W-:Y:S02]  /*7f040*/  STL [R1+0xe94], R16 ;  /* 0x000e941001007387 */ /* 0x000fe40000100800 */
[----:B------:R-:W3:Y:S01]  /*7f050*/  LDL.LU R7, [R1+0xe98] ;  /* 0x000e980001077983 */ /* 0x000ee20000300800 */
[----:B------:R-:W-:Y:S01]  /*7f060*/  IADD3 R9, P4, R9, R10, RZ ;  /* 0x0000000a09097210 */ /* 0x000fe20007f9e0ff */
[----:B------:R-:W-:-:S04]  /*7f070*/  IMAD.X R8, R8, 0x1, R0, P5 ;  /* 0x0000000108087824 */ /* 0x000fc800028e0600 */
[----:B------:R-:W-:Y:S04]  /*7f080*/  STL [R1+0xe8c], R9 ;  /* 0x000e8c0901007387 */ /* 0x000fe80000100800 */
[----:B---3--:R0:W-:Y:S01]  /*7f090*/  STL [R1+0x22b0], R7 ;  /* 0x0022b00701007387 */ /* 0x0081e20000100800 */
[----:B------:R-:W-:Y:S03]  /*7f0a0*/  STL [R1+0xeb0], R8 ;  /* 0x000eb00801007387 */ /* 0x000fe60000100800 */
[----:B0-----:R-:W3:Y:S01]  /*7f0b0*/  LDL.LU R7, [R1+0xe74] ;  /* 0x000e740001077983 */ /* 0x001ee20000300800 */
[----:B------:R-:W-:-:S05]  /*7f0c0*/  IADD3 R28, P5, R28, R10, RZ ;  /* 0x0000000a1c1c7210 */ /* 0x000fca0007fbe0ff */
[----:B------:R-:W-:Y:S04]  /*7f0d0*/  STL [R1+0xe84], R28 ;  /* 0x000e841c01007387 */ /* 0x000fe80000100800 */
[----:B---3--:R0:W-:Y:S04]  /*7f0e0*/  STL [R1+0x22b4], R7 ;  /* 0x0022b40701007387 */ /* 0x0081e80000100800 */
[----:B0-----:R-:W3:Y:S01]  /*7f0f0*/  LDL.LU R7, [R1+0xea0] ;  /* 0x000ea00001077983 */ /* 0x001ee20000300800 */
[----:B--2---:R-:W-:-:S03]  /*7f100*/  IMAD.X R29, R29, 0x1, R0, P6 ;  /* 0x000000011d1d7824 */ /* 0x004fc600030e0600 */
        /* <DEDUP_REMOVED lines=25> */
[----:B------:R0:W-:Y:S01]  /*7f2a0*/  STL [R1+0xea8], R29 ;  /* 0x000ea81d01007387 */ /* 0x0001e20000100800 */
[----:B------:R-:W3:Y:S02]  /*7f2b0*/  LDL.LU R9, [R1+0xe38] ;  /* 0x000e380001097983 */ /* 0x000ee40000300800 */
[----:B------:R-:W3:Y:S01]  /*7f2c0*/  LDL.LU R8, [R1+0xe0c] ;  /* 0x000e0c0001087983 */ /* 0x000ee20000300800 */
[----:B0-----:R-:W3:Y:S01]  /*7f2d0*/  LDL.LU R29, [R1+0xe30] ;  /* 0x000e3000011d7983 */ /* 0x001ee20000300800 */
        /* <DEDUP_REMOVED lines=10> */
[-C--:B---3--:R-:W-:Y:S01]  /*7f380*/  IADD3 R21, P3, R21, R10.reuse, RZ ;  /* 0x0000000a15157210 */ /* 0x088fe20007f7e0ff */
        /* <DEDUP_REMOVED lines=13> */
[--C-:B------:R-:W-:Y:S01]  /*7f460*/  IMAD.X R27, R27, 0x1, R0.reuse, P5 ;  /* 0x000000011b1b7824 */ /* 0x100fe200028e0600 */
[-C--:B------:R-:W-:Y:S02]  /*7f470*/  IADD3 R13, P5, R13, R10.reuse, RZ ;  /* 0x0000000a0d0d7210 */ /* 0x080fe40007fbe0ff */
[-C--:B------:R-:W-:Y:S01]  /*7f480*/  IADD3 R17, P6, R17, R10.reuse, RZ ;  /* 0x0000000a11117210 */ /* 0x080fe20007fde0ff */
[--C-:B------:R-:W-:Y:S01]  /*7f490*/  IMAD.X R12, R12, 0x1, R0.reuse, P1 ;  /* 0x000000010c0c7824 */ /* 0x100fe200008e0600 */
[-C--:B------:R-:W-:Y:S01]  /*7f4a0*/  IADD3 R16, P1, R16, R10.reuse, RZ ;  /* 0x0000000a10107210 */ /* 0x080fe20007f3e0ff */
[----:B--2---:R-:W-:Y:S01]  /*7f4b0*/  IMAD.X R7, R7, 0x1, R0, P2 ;  /* 0x0000000107077824 */ /* 0x004fe200010e0600 */
[----:B------:R-:W-:-:S04]  /*7f4c0*/  IADD3 R6, P2, R6, R10, RZ ;  /* 0x0000000a06067210 */ /* 0x000fc80007f5e0ff */
        /* <DEDUP_REMOVED lines=20> */
[----:B------:R0:W-:Y:S01]  /*7f610*/  STL [R1+0xe48], R28 ;  /* 0x000e481c01007387 */ /* 0x0001e20000100800 */
[----:B------:R-:W-:Y:S04]  /*7f620*/  STL [R1+0xe50], R27 ;  /* 0x000e501b01007387 */ /* 0x000fe80000100800 */
[----:B0-----:R-:W2:Y:S01]  /*7f630*/  LDL.LU R28, [R1+0xe04] ;  /* 0x000e0400011c7983 */ /* 0x001ea20000300800 */
[----:B------:R-:W-:Y:S02]  /*7f640*/  STL [R1+0xe24], R13 ;  /* 0x000e240d01007387 */ /* 0x000fe40000100800 */
[----:B------:R-:W-:Y:S02]  /*7f650*/  STL [R1+0xe1c], R17 ;  /* 0x000e1c1101007387 */ /* 0x000fe40000100800 */
[----:B------:R-:W-:Y:S01]  /*7f660*/  STL [R1+0xe40], R12 ;  /* 0x000e400c01007387 */ /* 0x000fe20000100800 */
[----:B------:R-:W-:Y:S01]  /*7f670*/  STL [R1+0xe14], R16 ;  /* 0x000e141001007387 */ /* 0x000fe20000100800 */
[----:B------:R-:W3:Y:S02]  /*7f680*/  LDL.LU R7, [R1+0xdf4] ;  /* 0x000df40001077983 */ /* 0x000ee40000300800 */
[----:B------:R-:W-:Y:S01]  /*7f690*/  IMAD.X R9, R9, 0x1, R0, P2 ;  /* 0x0000000109097824 */ /* 0x000fe200010e0600 */
[----:B------:R-:W-:-:S04]  /*7f6a0*/  IADD3 R8, P2, R8, R10, RZ ;  /* 0x0000000a08087210 */ /* 0x000fc80007f5e0ff */
[----:B------:R-:W-:Y:S04]  /*7f6b0*/  STL [R1+0xe38], R9 ;  /* 0x000e380901007387 */ /* 0x000fe80000100800 */
[----:B---3--:R0:W-:Y:S01]  /*7f6c0*/  STL [R1+0x22a4], R7 ;  /* 0x0022a40701007387 */ /* 0x0081e20000100800 */
[----:B------:R-:W-:Y:S03]  /*7f6d0*/  STL [R1+0xe0c], R8 ;  /* 0x000e0c0801007387 */ /* 0x000fe60000100800 */
[----:B0-----:R-:W3:Y:S01]  /*7f6e0*/  LDL.LU R7, [R1+0xe20] ;  /* 0x000e200001077983 */ /* 0x001ee20000300800 */
[----:B------:R-:W-:-:S05]  /*7f6f0*/  IMAD.X R29, R29, 0x1, R0, P3 ;  /* 0x000000011d1d7824 */ /* 0x000fca00018e0600 */
[----:B------:R-:W-:Y:S04]  /*7f700*/  STL [R1+0xe30], R29 ;  /* 0x000e301d01007387 */ /* 0x000fe80000100800 */
        /* <DEDUP_REMOVED lines=25> */
[----:B------:R0:W-:Y:S02]  /*7f8a0*/  STL [R1+0xe04], R28 ;  /* 0x000e041c01007387 */ /* 0x0001e40000100800 */
[----:B------:R-:W3:Y:S02]  /*7f8b0*/  LDL.LU R12, [R1+0xdd4] ;  /* 0x000dd400010c7983 */ /* 0x000ee40000300800 */
[----:B------:R-:W3:Y:S01]  /*7f8c0*/  LDL.LU R16, [R1+0x1cc4] ;  /* 0x001cc40001107983 */ /* 0x000ee20000300800 */
[----:B------:R-:W3:Y:S01]  /*7f8d0*/  LDL.LU R9, [R1+0x15d8] ;  /* 0x0015d80001097983 */ /* 0x000ee20000300800 */
[----:B------:R-:W3:Y:S02]  /*7f8e0*/  LDL.LU R8, [R1+0x1cbc] ;  /* 0x001cbc0001087983 */ /* 0x000ee40000300800 */
[----:B------:R-:W3:Y:S01]  /*7f8f0*/  LDL.LU R29, [R1+0x15d4] ;  /* 0x0015d400011d7983 */ /* 0x000ee20000300800 */
        /* <DEDUP_REMOVED lines=15> */
[----:B------:R-:W-:Y:S01]  /*7f9f0*/  IADD3 R11, P2, R11, R10, RZ ;  /* 0x0000000a0b0b7210 */ /* 0x000fe20007f5e0ff */
[--C-:B------:R-:W-:Y:S01]  /*7fa00*/  IMAD.X R3, R3, 0x1, R0.reuse, P3 ;  /* 0x0000000103037824 */ /* 0x100fe200018e0600 */
[----:B------:R-:W-:Y:S01]  /*7fa10*/  IADD3 R2, P3, R2, UR8, RZ ;  /* 0x0000000802027c10 */ /* 0x000fe2000ff7e0ff */
[--C-:B------:R-:W-:Y:S01]  /*7fa20*/  IMAD.X R5, R5, 0x1, R0.reuse, P4 ;  /* 0x0000000105057824 */ /* 0x100fe200020e0600 */
[----:B------:R-:W-:Y:S01]  /*7fa30*/  IADD3 R4, P4, R4, UR8, RZ ;  /* 0x0000000804047c10 */ /* 0x000fe2000ff9e0ff */
[--C-:B------:R-:W-:Y:S01]  /*7fa40*/  IMAD.X R18, R18, 0x1, R0.reuse, P6 ;  /* 0x0000000112127824 */ /* 0x100fe200030e0600 */
[----:B------:R-:W-:Y:S01]  /*7fa50*/  IADD3 R19, P6, R19, UR8, RZ ;  /* 0x0000000813137c10 */ /* 0x000fe2000ffde0ff */
[--C-:B------:R-:W-:Y:S01]  /*7fa60*/  IMAD.X R24, R24, 0x1, R0.reuse, P1 ;  /* 0x0000000118187824 */ /* 0x100fe200008e0600 */
[----:B------:R-:W-:Y:S01]  /*7fa70*/  IADD3 R25, P1, R25, UR8, RZ ;  /* 0x0000000819197c10 */ /* 0x000fe2000ff3e0ff */
[----:B------:R-:W-:Y:S01]  /*7fa80*/  IMAD.X R26, R26, 0x1, R0, P2 ;  /* 0x000000011a1a7824 */ /* 0x000fe200010e0600 */
[----:B------:R-:W-:-:S02]  /*7fa90*/  IADD3 R27, P2, R27, UR8, RZ ;  /* 0x000000081b1b7c10 */ /* 0x000fc4000ff5e0ff */
[----:B------:R-:W-:Y:S01]  /*7faa0*/  IADD3.X R13, R13, UR5, RZ, P3, !PT ;  /* 0x000000050d0d7c10 */ /* 0x000fe20009ffe4ff */
[----:B------:R-:W-:Y:S01]  /*7fab0*/  IADD3 R17, P3, R17, UR8, RZ ;  /* 0x0000000811117c10 */ /* 0x000fe2000ff7e0ff */
[----:B------:R-:W-:Y:S01]  /*7fac0*/  IADD3.X R12, R12, UR5, RZ, P4, !PT ;  /* 0x000000050c0c7c10 */ /* 0x000fe2000a7fe4ff */
[----:B------:R-:W-:Y:S01]  /*7fad0*/  IADD3 R16, P4, R16, UR8, RZ ;  /* 0x0000000810107c10 */ /* 0x000fe2000ff9e0ff */
        /* <DEDUP_REMOVED lines=8> */
[----:B------:R-:W-:Y:S01]  /*7fb60*/  IMAD.X R14, R14, 0x1, R0, P5 ;  /* 0x000000010e0e7824 */ /* 0x000fe200028e0600 */
[----:B------:R-:W-:Y:S01]  /*7fb70*/  STL [R1+0xe00], R3 ;  /* 0x000e000301007387 */ /* 0x000fe20000100800 */
[----:B------:R-:W-:Y:S01]  /*7fb80*/  IADD3 R15, P5, R15, UR8, RZ ;  /* 0x000000080f0f7c10 */ /* 0x000fe2000ffbe0ff */
        /* <DEDUP_REMOVED lines=11> */
[----:B------:R-:W-:Y:S01]  /*7fc40*/  STL [R1+0x1ccc], R27 ;  /* 0x001ccc1b01007387 */ /* 0x000fe20000100800 */
[----:B------:R-:W-:Y:S01]  /*7fc50*/  IADD3.X R9, R9, UR5, RZ, P5, !PT ;  /* 0x0000000509097c10 */ /* 0x000fe2000affe4ff */
[----:B------:R-:W-:Y:S01]  /*7fc60*/  STL [R1+0x15e0], R13 ;  /* 0x0015e00d01007387 */ /* 0x000fe20000100800 */
[----:B------:R-:W-:Y:S01]  /*7fc70*/  STL [R1+0x1cc8], R17 ;  /* 0x001cc81101007387 */ /* 0x000fe20000100800 */
[----:B------:R-:W-:Y:S02]  /*7fc80*/  STL [R1+0xdd4], R12 ;  /* 0x000dd40c01007387 */ /* 0x000fe40000100800 */
[----:B------:R-:W-:Y:S02]  /*7fc90*/  STL [R1+0x1cc4], R16 ;  /* 0x001cc41001007387 */ /* 0x000fe40000100800 */
[----:B------:R-:W-:Y:S01]  /*7fca0*/  STL [R1+0x15d8], R9 ;  /* 0x0015d80901007387 */ /* 0x000fe20000100800 */
[----:B0-----:R-:W2:Y:S01]  /*7fcb0*/  LDL.LU R0, [R1+0x15cc] ;  /* 0x0015cc0001007983 */ /* 0x001ea20000300800 */
[----:B------:R-:W-:-:S02]  /*7fcc0*/  IADD3 R8, P5, R8, UR8, RZ ;  /* 0x0000000808087c10 */ /* 0x000fc4000ffbe0ff */
[----:B------:R-:W-:-:S03]  /*7fcd0*/  IADD3.X R29, R29, UR5, RZ, P6, !PT ;  /* 0x000000051d1d7c10 */ /* 0x000fc6000b7fe4ff */
[----:B------:R-:W-:Y:S04]  /*7fce0*/  STL [R1+0x1cbc], R8 ;  /* 0x001cbc0801007387 */ /* 0x000fe80000100800 */
[----:B--2---:R0:W-:Y:S01]  /*7fcf0*/  STL [R1+0x229c], R0 ;  /* 0x00229c0001007387 */ /* 0x0041e20000100800 */
[----:B------:R-:W-:Y:S03]  /*7fd00*/  STL [R1+0x15d4], R29 ;  /* 0x0015d41d01007387 */ /* 0x000fe60000100800 */
[----:B0-----:R-:W2:Y:S01]  /*7fd10*/  LDL.LU R0, [R1+0x1cac] ;  /* 0x001cac0001007983 */ /* 0x001ea20000300800 */
[----:B------:R-:W-:-:S05]  /*7fd20*/  IADD3 R28, P6, R28, UR8, RZ ;  /* 0x000000081c1c7c10 */ /* 0x000fca000ffde0ff */
[----:B------:R-:W-:Y:S04]  /*7fd30*/  STL [R1+0x1cb4], R28 ;  /* 0x001cb41c01007387 */ /* 0x000fe80000100800 */
        /* <DEDUP_REMOVED lines=30> */
[----:B--2---:R-:W-:-:S05]  /*7ff20*/  IADD3.X R0, R0, UR5, RZ, P1, !PT ;  /* 0x0000000500007c10 */ /* 0x004fca0008ffe4ff */
[----:B------:R0:W-:Y:S04]  /*7ff30*/  STL [R1+0x15d0], R0 ;  /* 0x0015d00001007387 */ /* 0x0001e80000100800 */
[----:B0-----:R-:W2:Y:S02]  /*7ff40*/  LDL.LU R0, [R1+0x22a0] ;  /* 0x0022a00001007983 */ /* 0x001ea40000300800 */
[----:B--2---:R-:W-:-:S05]  /*7ff50*/  IADD3 R0, P1, R0, UR8, RZ ;  /* 0x0000000800007c10 */ /* 0x004fca000ff3e0ff */
[----:B------:R0:W-:Y:S04]  /*7ff60*/  STL [R1+0x1cac], R0 ;  /* 0x001cac0001007387 */ /* 0x0001e80000100800 */
[----:B0-----:R-:W2:Y:S01]  /*7ff70*/  LDL.LU R0, [R1+0x229c] ;  /* 0x00229c0001007983 */ /* 0x001ea20000300800 */
[----:B----4-:R-:W-:Y:S01]  /*7ff80*/  IADD3.X R6, R6, UR5, RZ, P3, !PT ;  /* 0x0000000506067c10 */ /* 0x010fe20009ffe4ff */
[----:B---3--:R-:W-:Y:S01]  /*7ff90*/  IADD3 R20, P3, R20, UR8, RZ ;  /* 0x0000000814147c10 */ /* 0x008fe2000ff7e0ff */
[----:B------:R-:W-:Y:S01]  /*7ffa0*/  IADD3.X R21, R21, UR5, RZ, P4, !PT ;  /* 0x0000000515157c10 */ /* 0x000fe2000a7fe4ff */
[----:B------:R-:W-:Y:S01]  /*7ffb0*/  IADD3 R22, P4, R22, UR8, RZ ;  /* 0x0000000816167c10 */ /* 0x000fe2000ff9e0ff */
        /* <DEDUP_REMOVED lines=16> */
[----:B--2---:R-:W-:Y:S01]  /*800c0*/  IADD3.X R0, R0, UR5, RZ, P2, !PT ;  /* 0x0000000500007c10 */ /* 0x004fe200097fe4ff */
[----:B------:R-:W-:-:S04]  /*800d0*/  IADD3 R7, P2, R7, UR8, RZ ;  /* 0x0000000807077c10 */ /* 0x000fc8000ff5e0ff */
[----:B------:R0:W-:Y:S01]  /*800e0*/  STL [R1+0x15cc], R0 ;  /* 0x0015cc0001007387 */ /* 0x0001e20000100800 */
[----:B------:R-:W-:Y:S02]  /*800f0*/  STL [R1+0x1ca4], R7 ;  /* 0x001ca40701007387 */ /* 0x000fe40000100800 */
[----:B------:R-:W-:Y:S02]  /*80100*/  STL [R1+0x15c8], R6 ;  /* 0x0015c80601007387 */ /* 0x000fe40000100800 */
[----:B------:R-:W-:Y:S01]  /*80110*/  STL [R1+0x1c9c], R20 ;  /* 0x001c9c1401007387 */ /* 0x000fe20000100800 */
[----:B------:R-:W-:Y:S01]  /*80120*/  STL [R1+0x1cc0], R21 ;  /* 0x001cc01501007387 */ /* 0x000fe20000100800 */
[----:B------:R-:W-:Y:S02]  /*80130*/  STL [R1+0x1c94], R22 ;  /* 0x001c941601007387 */ /* 0x000fe40000100800 */
[----:B------:R-:W-:Y:S02]  /*80140*/  STL [R1+0x1cb8], R23 ;  /* 0x001cb81701007387 */ /* 0x000fe40000100800 */
[----:B------:R-:W-:Y:S01]  /*80150*/  STL [R1+0x1c8c], R10 ;  /* 0x001c8c0a01007387 */ /* 0x000fe20000100800 */
[----:B------:R-:W-:Y:S01]  /*80160*/  IADD3.X R4, R4, UR5, RZ, P2, !PT ;  /* 0x0000000504047c10 */ /* 0x000fe200097fe4ff */
        /* <DEDUP_REMOVED lines=13> */
[----:B------:R-:W-:Y:S01]  /*80240*/  IADD3.X R16, R16, UR5, RZ, P2, !PT ;  /* 0x0000000510107c10 */ /* 0x000fe200097fe4ff */
[----:B------:R-:W-:Y:S01]  /*80250*/  STL [R1+0x1c80], R27 ;  /* 0x001c801b01007387 */ /* 0x000fe20000100800 */
[----:B------:R-:W-:Y:S01]  /*80260*/  IADD3 R9, P2, R9, UR8, RZ ;  /* 0x0000000809097c10 */ /* 0x000fe2000ff5e0ff */
[----:B------:R-:W-:Y:S01]  /*80270*/  STL [R1+0x1c54], R13 ;  /* 0x001c540d01007387 */ /* 0x000fe20000100800 */
[----:B------:R-:W-:Y:S02]  /*80280*/  STL [R1+0x1c78], R17 ;  /* 0x001c781101007387 */ /* 0x000fe40000100800 */
[----:B------:R-:W-:Y:S02]  /*80290*/  STL [R1+0x1c4c], R12 ;  /* 0x001c4c0c01007387 */ /* 0x000fe40000100800 */
[----:B------:R-:W-:Y:S01]  /*802a0*/  STL [R1+0x1c70], R16 ;  /* 0x001c701001007387 */ /* 0x000fe20000100800 */
[----:B------:R-:W-:Y:S01]  /*802b0*/  STL [R1+0x1c44], R9 ;  /* 0x001c440901007387 */ /* 0x000fe20000100800 */
[----:B0-----:R-:W2:Y:S01]  /*802c0*/  LDL.LU R0, [R1+0x1c2c] ;  /* 0x001c2c0001007983 */ /* 0x001ea20000300800 */
[----:B------:R-:W-:Y:S01]  /*802d0*/  IADD3.X R8, R8, UR5, RZ, P3, !PT ;  /* 0x0000000508087c10 */ /* 0x000fe20009ffe4ff */
[----:B------:R-:W-:-:S04]  /*802e0*/  IADD3 R29, P3, R29, UR8, RZ ;  /* 0x000000081d1d7c10 */ /* 0x000fc8000ff7e0ff */
[----:B------:R-:W-:Y:S04]  /*802f0*/  STL [R1+0x1c68], R8 ;  /* 0x001c680801007387 */ /* 0x000fe80000100800 */
[----:B--2---:R0:W-:Y:S01]  /*80300*/  STL [R1+0x2294], R0 ;  /* 0x0022940001007387 */ /* 0x0041e20000100800 */
[----:B------:R-:W-:Y:S03]  /*80310*/  STL [R1+0x1c3c], R29 ;  /* 0x001c3c1d01007387 */ /* 0x000fe60000100800 */
[----:B0-----:R-:W2:Y:S01]  /*80320*/  LDL.LU R0, [R1+0x1c58] ;  /* 0x001c580001007983 */ /* 0x001ea20000300800 */
[----:B------:R-:W-:-:S05]  /*80330*/  IADD3.X R28, R28, UR5, RZ, P4, !PT ;  /* 0x000000051c1c7c10 */ /* 0x000fca000a7fe4ff */
        /* <DEDUP_REMOVED lines=31> */
[----:B--2---:R-:W-:-:S05]  /*80530*/  IADD3 R0, P4, R0, UR8, RZ ;  /* 0x0000000800007c10 */ /* 0x004fca000ff9e0ff */
[----:B------:R0:W-:Y:S04]  /*80540*/  STL [R1+0x1c34], R0 ;  /* 0x001c340001007387 */ /* 0x0001e80000100800 */
[----:B0-----:R-:W2:Y:S02]  /*80550*/  LDL.LU R0, [R1+0x2298] ;  /* 0x0022980001007983 */ /* 0x001ea40000300800 */
[----:B--2---:R-:W-:-:S05]  /*80560*/  IADD3.X R0, R0, UR5, RZ, P5, !PT ;  /* 0x0000000500007c10 */ /* 0x004fca000affe4ff */
[----:B------:R0:W-:Y:S04]  /*80570*/  STL [R1+0x1c58], R0 ;  /* 0x001c580001007387 */ /* 0x0001e80000100800 */
[----:B0-----:R-:W2:Y:S01]  /*80580*/  LDL.LU R0, [R1+0x2294] ;  /* 0x0022940001007983 */ /* 0x001ea20000300800 */
[----:B---3--:R-:W-:Y:S01]  /*80590*/  IADD3.X R7, R7, UR5, RZ, P6, !PT ;  /* 0x0000000507077c10 */ /* 0x008fe2000b7fe4ff */
[----:B----4-:R-:W-:Y:S01]  /*805a0*/  IADD3 R6, P6, R6, UR8, RZ ;  /* 0x0000000806067c10 */ /* 0x010fe2000ffde0ff */
        /* <DEDUP_REMOVED lines=18> */
[----:B------:R-:W-:-:S02]  /*806d0*/  IADD3.X R9, R9, UR5, RZ, P6, !PT ;  /* 0x0000000509097c10 */ /* 0x000fc4000b7fe4ff */
[----:B--2---:R-:W-:-:S05]  /*806e0*/  IADD3 R0, P5, R0, UR8, RZ ;  /* 0x0000000800007c10 */ /* 0x004fca000ffbe0ff */
[----:B------:R0:W-:Y:S01]  /*806f0*/  STL [R1+0x1c2c], R0 ;  /* 0x001c2c0001007387 */ /* 0x0001e20000100800 */
[----:B------:R-:W-:Y:S02]  /*80700*/  STL [R1+0x1c50], R7 ;  /* 0x001c500701007387 */ /* 0x000fe40000100800 */
[----:B------:R-:W-:Y:S02]  /*80710*/  STL [R1+0x1c24], R6 ;  /* 0x001c240601007387 */ /* 0x000fe40000100800 */
[----:B------:R-:W-:Y:S01]  /*80720*/  STL [R1+0x1c48], R20 ;  /* 0x001c481401007387 */ /* 0x000fe20000100800 */
[----:B------:R-:W-:Y:S01]  /*80730*/  STL [R1+0x1c1c], R21 ;  /* 0x001c1c1501007387 */ /* 0x000fe20000100800 */
        /* <DEDUP_REMOVED lines=24> */
[----:B------:R-:W-:Y:S02]  /*808c0*/  STL [R1+0x1bf0], R9 ;  /* 0x001bf00901007387 */ /* 0x000fe40000100800 */
        /* <DEDUP_REMOVED lines=1327> */
[----:B------:R-:W-:Y:S02]  /*85bc0*/  IADD3.X R27, R27, UR5, RZ, P4, !PT ;  /* 0x000000051b1b7c10 */ /* 0x000fe4000a7fe4ff */
[----:B------:R-:W-:Y:S02]  /*85bd0*/  IADD3.X R25, R25, UR5, RZ, P2, !PT ;  /* 0x0000000519197c10 */ /* 0x000fe400097fe4ff */
[----:B------:R-:W-:Y:S02]  /*85be0*/  IADD3.X R26, R26, UR5, RZ, P3, !PT ;  /* 0x000000051a1a7c10 */ /* 0x000fe40009ffe4ff */
[----:B--2---:R-:W-:-:S05]  /*85bf0*/  IADD3 R0, P6, R0, UR8, RZ ;  /* 0x0000000800007c10 */ /* 0x004fca000ffde0ff */
[----:B------:R0:W-:Y:S04]  /*85c00*/  STL [R1+0x1d7c], R0 ;  /* 0x001d7c0001007387 */ /* 0x0001e80000100800 */
[----:B0-----:R0:W5:Y:S01]  /*85c10*/  LDL.LU R0, [R1+0x2220] ;  /* 0x0022200001007983 */ /* 0x0011620000300800 */
[----:B------:R1:W-:Y:S03]  /*85c20*/  STL [R1+0x1d18], R6 ;  /* 0x001d180601007387 */ /* 0x0003e60000100800 */
[----:B-1----:R0:W5:Y:S01]  /*85c30*/  LDL.LU R6, [R1+0x221c] ;  /* 0x00221c0001067983 */ /* 0x0021620000300800 */
[----:B------:R1:W-:Y:S03]  /*85c40*/  STL [R1+0x1d84], R7 ;  /* 0x001d840701007387 */ /* 0x0003e60000100800 */
[----:B-1----:R0:W5:Y:S01]  /*85c50*/  LDL.LU R7, [R1+0x2218] ;  /* 0x0022180001077983 */ /* 0x0021620000300800 */
[----:B------:R1:W-:Y:S03]  /*85c60*/  STL [R1+0x1d20], R3 ;  /* 0x001d200301007387 */ /* 0x0003e60000100800 */
[----:B-1----:R0:W5:Y:S01]  /*85c70*/  LDL.LU R3, [R1+0x2214] ;  /* 0x0022140001037983 */ /* 0x0021620000300800 */
[----:B------:R1:W-:Y:S01]  /*85c80*/  STL [R1+0x1d8c], R2 ;  /* 0x001d8c0201007387 */ /* 0x0003e20000100800 */
[----:B------:R-:W-:-:S02]  /*85c90*/  IADD3.X R9, R9, UR5, RZ, P6, !PT ;  /* 0x0000000509097c10 */ /* 0x000fc4000b7fe4ff */
[----:B-1----:R0:W5:Y:S01]  /*85ca0*/  LDL.LU R2, [R1+0x2210] ;  /* 0x0022100001027983 */ /* 0x0021620000300800 */
[----:B------:R1:W-:Y:S01]  /*85cb0*/  STL [R1+0x1d28], R5 ;  /* 0x001d280501007387 */ /* 0x0003e20000100800 */
[----:B------:R-:W-:Y:S02]  /*85cc0*/  IADD3 R8, P6, R8, UR8, RZ ;  /* 0x0000000808087c10 */ /* 0x000fe4000ffde0ff */
[----:B-1----:R0:W5:Y:S01]  /*85cd0*/  LDL.LU R5, [R1+0x220c] ;  /* 0x00220c0001057983 */ /* 0x0021620000300800 */
[----:B------:R1:W-:Y:S03]  /*85ce0*/  STL [R1+0x1d94], R4 ;  /* 0x001d940401007387 */ /* 0x0003e60000100800 */
        /* <DEDUP_REMOVED lines=19> */
[----:B------:R0:W-:Y:S02]  /*85e20*/  STL [R1+0x1d50], R20 ;  /* 0x001d501401007387 */ /* 0x0001e40000100800 */
[----:B------:R0:W-:Y:S02]  /*85e30*/  STL [R1+0x1db0], R21 ;  /* 0x001db01501007387 */ /* 0x0001e40000100800 */
[----:B------:R0:W-:Y:S01]  /*85e40*/  STL [R1+0x1d58], R22 ;  /* 0x001d581601007387 */ /* 0x0001e20000100800 */
[----:B------:R0:W-:Y:S01]  /*85e50*/  STL [R1+0x1dc0], R23 ;  /* 0x001dc01701007387 */ /* 0x0001e20000100800 */
        /* <DEDUP_REMOVED lines=10> */
[----:B0-----:R-:W2:Y:S04]  /*85f00*/  LDL.LU R26, [R1+0x1d98] ;  /* 0x001d9800011a7983 */ /* 0x001ea80000300800 */
[----:B------:R-:W3:Y:S01]  /*85f10*/  LDL.LU R27, [R1+0x1da0] ;  /* 0x001da000011b7983 */ /* 0x000ee20000300800 */
[----:B-----5:R-:W-:-:S02]  /*85f20*/  IMAD.MOV.U32 R11, RZ, RZ, R2 ;  /* 0x000000ffff0b7224 */ /* 0x020fc400078e0002 */
[----:B------:R-:W-:Y:S02]  /*85f30*/  IMAD.MOV.U32 R2, RZ, RZ, R5 ;  /* 0x000000ffff027224 */ /* 0x000fe400078e0005 */
[----:B------:R-:W-:Y:S01]  /*85f40*/  IMAD.MOV.U32 R10, RZ, RZ, R4 ;  /* 0x000000ffff0a7224 */ /* 0x000fe200078e0004 */
[----:B--2---:R-:W-:Y:S02]  /*85f50*/  IADD3.X R26, R26, UR5, RZ, P5, !PT ;  /* 0x000000051a1a7c10 */ /* 0x004fe4000affe4ff */
[----:B---3--:R-:W-:-:S03]  /*85f60*/  IADD3.X R27, R27, UR5, RZ, P6, !PT ;  /* 0x000000051b1b7c10 */ /* 0x008fc6000b7fe4ff */
[----:B------:R0:W-:Y:S04]  /*85f70*/  STL [R1+0x1d98], R26 ;  /* 0x001d981a01007387 */ /* 0x0001e80000100800 */
[----:B------:R0:W-:Y:S04]  /*85f80*/  STL.64 [R1+0xc98], R2 ;  /* 0x000c980201007387 */ /* 0x0001e80000100a00 */
[----:B------:R0:W-:Y:S04]  /*85f90*/  STL [R1+0x1da0], R27 ;  /* 0x001da01b01007387 */ /* 0x0001e80000100800 */
[----:B------:R0:W-:Y:S01]  /*85fa0*/  STL.64 [R1+0xca0], R10 ;  /* 0x000ca00a01007387 */ /* 0x0001e20000100a00 */
[----:B------:R-:W-:Y:S01]  /*85fb0*/  @!P0 CALL.REL.NOINC `(.L_x_2) ;  /* 0x0000001000008944 */ /* 0x000fe20003c00000 */
[----:B------:R-:W-:Y:S05]  /*85fc0*/  BRA `(.L_x_3) ;  /* 0xfff9f72000007947 */ /* 0x000fea000383ffff */
.L_x_2:
[----:B------:R-:W2:Y:S04]  /*85fd0*/  LDL.LU R0, [R1+0x840] ;  /* 0x0008400001007983 */ /* 0x000ea80000300800 */
[----:B--2---:R1:W-:Y:S04]  /*85fe0*/  STL [R1+0x25bc], R0 ;  /* 0x0025bc0001007387 */ /* 0x0043e80000100800 */
[----:B-1----:R-:W2:Y:S04]  /*85ff0*/  LDL.LU R0, [R1+0x84c] ;  /* 0x00084c0001007983 */ /* 0x002ea80000300800 */
        /* <DEDUP_REMOVED lines=33> */
[----:B------:R-:W2:Y:S01]  /*86210*/  LDL.LU R5, [R1+0x8d4] ;  /* 0x0008d40001057983 */ /* 0x000ea20000300800 */
[----:B-1----:R-:W-:-:S03]  /*86220*/  IMAD.MOV.U32 R0, RZ, RZ, R7 ;  /* 0x000000ffff007224 */ /* 0x002fc600078e0007 */
        /* <DEDUP_REMOVED lines=33> */
[----:B0-----:R-:W2:Y:S04]  /*86440*/  LDL.LU R3, [R1+0x8d0] ;  /* 0x0008d00001037983 */ /* 0x001ea80000300800 */
[----:B------:R-:W3:Y:S04]  /*86450*/  LDL.LU R4, [R1+0x8e4] ;  /* 0x0008e40001047983 */ /* 0x000ee80000300800 */
[----:B------:R-:W3:Y:S04]  /*86460*/  LDL.LU R2, [R1+0x8e0] ;  /* 0x0008e00001027983 */ /* 0x000ee80000300800 */
[----:B------:R-:W4:Y:S04]  /*86470*/  LDL.LU R20, [R1+0x41c] ;  /* 0x00041c0001147983 */ /* 0x000f280000300800 */
[----:B------:R-:W4:Y:S04]  /*86480*/  LDL.LU R21, [R1+0x418] ;  /* 0x0004180001157983 */ /* 0x000f280000300800 */
[----:B------:R-:W5:Y:S04]  /*86490*/  LDL.LU R22, [R1+0x42c] ;  /* 0x00042c0001167983 */ /* 0x000f680000300800 */
[----:B------:R-:W5:Y:S04]  /*864a0*/  LDL.LU R23, [R1+0x428] ;  /* 0x0004280001177983 */ /* 0x000f680000300800 */
[----:B------:R-:W2:Y:S04]  /*864b0*/  LDL.LU R10, [R1+0x45c] ;  /* 0x00045c00010a7983 */ /* 0x000ea80000300800 */
[----:B------:R-:W2:Y:S04]  /*864c0*/  LDL.LU R11, [R1+0x458] ;  /* 0x00045800010b7983 */ /* 0x000ea80000300800 */
[----:B------:R-:W2:Y:S04]  /*864d0*/  LDL.LU R14, [R1+0x46c] ;  /* 0x00046c00010e7983 */ /* 0x000ea80000300800 */
[----:B------:R-:W2:Y:S04]  /*864e0*/  LDL.LU R15, [R1+0x468] ;  /* 0x00046800010f7983 */ /* 0x000ea80000300800 */
[----:B------:R-:W2:Y:S04]  /*864f0*/  LDL.LU R18, [R1+0x414] ;  /* 0x0004140001127983 */ /* 0x000ea80000300800 */
[----:B------:R-:W2:Y:S01]  /*86500*/  LDL.LU R19, [R1+0x410] ;  /* 0x0004100001137983 */ /* 0x000ea20000300800 */
[----:B-1----:R-:W-:-:S03]  /*86510*/  IMAD.MOV.U32 R5, RZ, RZ, R6 ;  /* 0x000000ffff057224 */ /* 0x002fc600078e0006 */
[----:B------:R-:W2:Y:S04]  /*86520*/  LDL.LU R24, [R1+0x424] ;  /* 0x0004240001187983 */ /* 0x000ea80000300800 */
[----:B------:R-:W2:Y:S04]  /*86530*/  LDL.LU R25, [R1+0x420] ;  /* 0x0004200001197983 */ /* 0x000ea80000300800 */
[----:B------:R-:W2:Y:S04]  /*86540*/  LDL.LU R26, [R1+0x454] ;  /* 0x00045400011a7983 */ /* 0x000ea80000300800 */
[----:B------:R-:W2:Y:S04]  /*86550*/  LDL.LU R27, [R1+0x450] ;  /* 0x00045000011b7983 */ /* 0x000ea80000300800 */
[----:B------:R-:W2:Y:S04]  /*86560*/  LDL.LU R6, [R1+0x464] ;  /* 0x0004640001067983 */ /* 0x000ea80000300800 */
[----:B------:R-:W2:Y:S04]  /*86570*/  LDL.LU R7, [R1+0x460] ;  /* 0x0004600001077983 */ /* 0x000ea80000300800 */
[----:B------:R0:W-:Y:S04]  /*86580*/  STL [R1+0x221c], R9 ;  /* 0x00221c0901007387 */ /* 0x0001e80000100800 */
[----:B0-----:R-:W2:Y:S04]  /*86590*/  LDL.LU R9, [R1+0x844] ;  /* 0x0008440001097983 */ /* 0x001ea80000300800 */
[----:B------:R0:W-:Y:S01]  /*865a0*/  STL [R1+0x2218], R8 ;  /* 0x0022180801007387 */ /* 0x0001e20000100800 */
[----:B------:R-:W-:-:S03]  /*865b0*/  F2FP.PACK_AB R0, R5, R0 ;  /* 0x000000000500723e */ /* 0x000fc600000000ff */
        /* <DEDUP_REMOVED lines=13> */
[----:B------:R-:W2:Y:S04]  /*86690*/  LDL.LU R5, [R1+0x2644] ;  /* 0x0026440001057983 */ /* 0x000ea80000300800 */
[----:B------:R0:W-:Y:S04]  /*866a0*/  STL [R1+0x3dc], R0 ;  /* 0x0003dc0001007387 */ /* 0x0001e80000100800 */
[----:B0-----:R-:W2:Y:S02]  /*866b0*/  LDL.LU R0, [R1+0x2640] ;  /* 0x0026400001007983 */ /* 0x001ea40000300800 */
[----:B--2---:R-:W-:-:S02]  /*866c0*/  F2FP.PACK_AB R0, R5, R0 ;  /* 0x000000000500723e */ /* 0x004fc400000000ff */
        /* <DEDUP_REMOVED lines=62> */
[----:B0-----:R-:W2:Y:S01]  /*86ab0*/  LDL.LU R0, [R1+0x25c0] ;  /* 0x0025c00001007983 */ /* 0x001ea20000300800 */
[----:B------:R-:W-:Y:S02]  /*86ac0*/  F2FP.PACK_AB R28, R28, R16 ;  /* 0x000000101c1c723e */ /* 0x000fe400000000ff */
[----:B--2---:R-:W-:-:S02]  /*86ad0*/  F2FP.PACK_AB R29, R0, R29 ;  /* 0x0000001d001d723e */ /* 0x004fc400000000ff */
[----:B------:R-:W2:Y:S01]  /*86ae0*/  LDL.LU R0, [R1+0x25bc] ;  /* 0x0025bc0001007983 */ /* 0x000ea20000300800 */
[----:B------:R-:W-:Y:S02]  /*86af0*/  F2FP.PACK_AB R16, R17, R12 ;  /* 0x0000000c1110723e */ /* 0x000fe400000000ff */
[----:B------:R-:W-:Y:S01]  /*86b00*/  F2FP.PACK_AB R12, R13, R8 ;  /* 0x000000080d0c723e */ /* 0x000fe200000000ff */
[----:B------:R-:W-:Y:S04]  /*86b10*/  STL [R1+0x398], R29 ;  /* 0x0003981d01007387 */ /* 0x000fe80000100800 */
[----:B------:R-:W-:Y:S04]  /*86b20*/  STL [R1+0x394], R28 ;  /* 0x0003941c01007387 */ /* 0x000fe80000100800 */
[----:B------:R-:W-:Y:S04]  /*86b30*/  STL [R1+0x390], R16 ;  /* 0x0003901001007387 */ /* 0x000fe80000100800 */
[----:B------:R-:W-:Y:S01]  /*86b40*/  STL [R1+0x38c], R12 ;  /* 0x00038c0c01007387 */ /* 0x000fe20000100800 */
[----:B--2---:R-:W-:-:S02]  /*86b50*/  F2FP.PACK_AB R8, R9, R0 ;  /* 0x000000000908723e */ /* 0x004fc400000000ff */
[----:B------:R-:W-:Y:S02]  /*86b60*/  F2FP.PACK_AB R0, R5, R3 ;  /* 0x000000030500723e */ /* 0x000fe400000000ff */
[----:B---3--:R-:W-:Y:S01]  /*86b70*/  F2FP.PACK_AB R3, R4, R2 ;  /* 0x000000020403723e */ /* 0x008fe200000000ff */
[----:B------:R-:W-:Y:S01]  /*86b80*/  STL [R1+0x388], R8 ;  /* 0x0003880801007387 */ /* 0x000fe20000100800 */
[----:B----4-:R-:W-:-:S03]  /*86b90*/  F2FP.PACK_AB R2, R20, R21 ;  /* 0x000000151402723e */ /* 0x010fc600000000ff */
[----:B------:R5:W-:Y:S04]  /*86ba0*/  STL [R1+0x384], R0 ;  /* 0x0003840001007387 */ /* 0x000be80000100800 */
[----:B------:R0:W-:Y:S01]  /*86bb0*/  STL [R1+0x380], R3 ;  /* 0x0003800301007387 */ /* 0x0001e20000100800 */
[----:B-----5:R-:W-:-:S03]  /*86bc0*/  F2FP.PACK_AB R0, R22, R23 ;  /* 0x000000171600723e */ /* 0x020fc600000000ff */
[----:B------:R1:W-:Y:S01]  /*86bd0*/  STL [R1+0x37c], R2 ;  /* 0x00037c0201007387 */ /* 0x0003e20000100800 */
[----:B0-----:R-:W-:-:S03]  /*86be0*/  F2FP.PACK_AB R3, R10, R11 ;  /* 0x0000000b0a03723e */ /* 0x001fc600000000ff */
[----:B------:R0:W-:Y:S04]  /*86bf0*/  STL [R1+0x378], R0 ;  /* 0x0003780001007387 */ /* 0x0001e80000100800 */
[----:B------:R2:W-:Y:S01]  /*86c00*/  STL [R1+0x374], R3 ;  /* 0x0003740301007387 */ /* 0x0005e20000100800 */
[----:B-1----:R-:W-:Y:S02]  /*86c10*/  F2FP.PACK_AB R2, R14, R15 ;  /* 0x0000000f0e02723e */ /* 0x002fe400000000ff */
[----:B0-----:R-:W-:-:S03]  /*86c20*/  F2FP.PACK_AB R0, R18, R19 ;  /* 0x000000131200723e */ /* 0x001fc600000000ff */
[----:B------:R0:W-:Y:S01]  /*86c30*/  STL [R1+0x370], R2 ;  /* 0x0003700201007387 */ /* 0x0001e20000100800 */
[----:B--2---:R-:W-:-:S03]  /*86c40*/  F2FP.PACK_AB R3, R24, R25 ;  /* 0x000000191803723e */ /* 0x004fc600000000ff */
[----:B------:R1:W-:Y:S04]  /*86c50*/  STL [R1+0x36c], R0 ;  /* 0x00036c0001007387 */ /* 0x0003e80000100800 */
[----:B------:R-:W-:Y:S04]  /*86c60*/  STL [R1+0x368], R3 ;  /* 0x0003680301007387 */ /* 0x000fe80000100800 */
[----:B------:R-:W2:Y:S01]  /*86c70*/  LDL.LU R29, [R1+0x5d8] ;  /* 0x0005d800011d7983 */ /* 0x000ea20000300800 */
[----:B0-----:R-:W-:Y:S02]  /*86c80*/  F2FP.PACK_AB R2, R26, R27 ;  /* 0x0000001b1a02723e */ /* 0x001fe400000000ff */
[----:B-1----:R-:W-:-:S03]  /*86c90*/  F2FP.PACK_AB R0, R6, R7 ;  /* 0x000000070600723e */ /* 0x002fc600000000ff */
        /* <DEDUP_REMOVED lines=36> */
[----:B------:R-:W3:Y:S04]  /*86ee0*/  LDL.LU R28, [R1+0x5ec] ;  /* 0x0005ec00011c7983 */ /* 0x000ee80000300800 */
[----:B---3--:R0:W-:Y:S04]  /*86ef0*/  STL [R1+0x2530], R28 ;  /* 0x0025301c01007387 */ /* 0x0081e80000100800 */
        /* <DEDUP_REMOVED lines=34> */
[----:B0-----:R-:W2:Y:S04]  /*87120*/  LDL.LU R28, [R1+0x24c] ;  /* 0x00024c00011c7983 */ /* 0x001ea80000300800 */
[----:B------:R-:W3:Y:S04]  /*87130*/  LDL.LU R16, [R1+0x5e8] ;  /* 0x0005e80001107983 */ /* 0x000ee80000300800 */
[----:B------:R-:W4:Y:S04]  /*87140*/  LDL.LU R17, [R1+0x5fc] ;  /* 0x0005fc0001117983 */ /* 0x000f280000300800 */
[----:B------:R-:W4:Y:S04]  /*87150*/  LDL.LU R12, [R1+0x5f8] ;  /* 0x0005f800010c7983 */ /* 0x000f280000300800 */
[----:B------:R-:W5:Y:S04]  /*87160*/  LDL.LU R13, [R1+0x254] ;  /* 0x00025400010d7983 */ /* 0x000f680000300800 */
        /* <DEDUP_REMOVED lines=23> */
[----:B--2---:R-:W-:-:S03]  /*872e0*/  F2FP.PACK_AB R29, R28, R29 ;  /* 0x0000001d1c1d723e */ /* 0x004fc600000000ff */
        /* <DEDUP_REMOVED lines=68> */
[----:B------:R-:W3:Y:S04]  /*87730*/  LDL.LU R28, [R1+0x2530] ;  /* 0x00253000011c7983 */ /* 0x000ee80000300800 */
[----:B------:R-:W-:Y:S01]  /*87740*/  STL [R1+0x318], R29 ;  /* 0x0003181d01007387 */ /* 0x000fe20000100800 */
[----:B---3--:R-:W-:Y:S02]  /*87750*/  F2FP.PACK_AB R28, R28, R16 ;  /* 0x000000101c1c723e */ /* 0x008fe400000000ff */
[----:B----4-:R-:W-:Y:S02]  /*87760*/  F2FP.PACK_AB R16, R17, R12 ;  /* 0x0000000c1110723e */ /* 0x010fe400000000ff */
[----:B-----5:R-:W-:Y:S02]  /*87770*/  F2FP.PACK_AB R12, R13, R8 ;  /* 0x000000080d0c723e */ /* 0x020fe400000000ff */
[----:B------:R-:W-:Y:S01]  /*87780*/  F2FP.PACK_AB R8, R9, R0 ;  /* 0x000000000908723e */ /* 0x000fe200000000ff */
[----:B------:R-:W-:Y:S01]  /*87790*/  STL [R1+0x314], R28 ;  /* 0x0003141c01007387 */ /* 0x000fe20000100800 */
[----:B------:R-:W-:-:S02]  /*877a0*/  F2FP.PACK_AB R0, R5, R3 ;  /* 0x000000030500723e */ /* 0x000fc400000000ff */
[----:B------:R-:W-:Y:S01]  /*877b0*/  F2FP.PACK_AB R3, R4, R2 ;  /* 0x000000020403723e */ /* 0x000fe200000000ff */
[----:B------:R-:W-:Y:S01]  /*877c0*/  STL [R1+0x310], R16 ;  /* 0x0003101001007387 */ /* 0x000fe20000100800 */
[----:B------:R-:W-:-:S03]  /*877d0*/  F2FP.PACK_AB R2, R20, R21 ;  /* 0x000000151402723e */ /* 0x000fc600000000ff */
[----:B------:R-:W-:Y:S04]  /*877e0*/  STL [R1+0x30c], R12 ;  /* 0x00030c0c01007387 */ /* 0x000fe80000100800 */
[----:B------:R-:W-:Y:S04]  /*877f0*/  STL [R1+0x308], R8 ;  /* 0x0003080801007387 */ /* 0x000fe80000100800 */
[----:B------:R0:W-:Y:S04]  /*87800*/  STL [R1+0x304], R0 ;  /* 0x0003040001007387 */ /* 0x0001e80000100800 */
[----:B------:R1:W-:Y:S01]  /*87810*/  STL [R1+0x300], R3 ;  /* 0x0003000301007387 */ /* 0x0003e20000100800 */
[----:B0-----:R-:W-:-:S03]  /*87820*/  F2FP.PACK_AB R0, R22, R23 ;  /* 0x000000171600723e */ /* 0x001fc600000000ff */
[----:B------:R0:W-:Y:S01]  /*87830*/  STL [R1+0x2fc], R2 ;  /* 0x0002fc0201007387 */ /* 0x0001e20000100800 */
[----:B-1----:R-:W-:-:S03]  /*87840*/  F2FP.PACK_AB R3, R10, R11 ;  /* 0x0000000b0a03723e */ /* 0x002fc600000000ff */
[----:B------:R1:W-:Y:S04]  /*87850*/  STL [R1+0x2f8], R0 ;  /* 0x0002f80001007387 */ /* 0x0003e80000100800 */
[----:B------:R2:W-:Y:S01]  /*87860*/  STL [R1+0x2f4], R3 ;  /* 0x0002f40301007387 */ /* 0x0005e20000100800 */
[----:B0-----:R-:W-:Y:S02]  /*87870*/  F2FP.PACK_AB R2, R14, R15 ;  /* 0x0000000f0e02723e */ /* 0x001fe400000000ff */
[----:B-1----:R-:W-:-:S03]  /*87880*/  F2FP.PACK_AB R0, R18, R19 ;  /* 0x000000131200723e */ /* 0x002fc600000000ff */
        /* <DEDUP_REMOVED lines=762> */
[----:B------:R-:W2:Y:S03]  /*8a830*/  LDL.LU R28, [R1+0x2310] ;  /* 0x00231000011c7983 */ /* 0x000ea60000300800 */
[----:B------:R0:W-:Y:S02]  /*8a840*/  STL [R1+0xe0], R29 ;  /* 0x0000e01d01007387 */ /* 0x0001e40000100800 */
[----:B0-----:R-:W2:Y:S02]  /*8a850*/  LDL.LU R29, [R1+0x230c] ;  /* 0x00230c00011d7983 */ /* 0x001ea40000300800 */
[----:B--2---:R-:W-:Y:S02]  /*8a860*/  F2FP.PACK_AB R29, R28, R29 ;  /* 0x0000001d1c1d723e */ /* 0x004fe400000000ff */
[----:B------:R-:W2:Y:S03]  /*8a870*/  LDL.LU R28, [R1+0x2308] ;  /* 0x00230800011c7983 */ /* 0x000ea60000300800 */
[----:B------:R0:W-:Y:S02]  /*8a880*/  STL [R1+0xdc], R29 ;  /* 0x0000dc1d01007387 */ /* 0x0001e40000100800 */
[----:B0-----:R-:W2:Y:S02]  /*8a890*/  LDL.LU R29, [R1+0x2304] ;  /* 0x00230400011d7983 */ /* 0x001ea40000300800 */
[----:B--2---:R-:W-:-:S02]  /*8a8a0*/  F2FP.PACK_AB R29, R28, R29 ;  /* 0x0000001d1c1d723e */ /* 0x004fc400000000ff */
[----:B------:R-:W3:Y:S03]  /*8a8b0*/  LDL.LU R28, [R1+0x2300] ;  /* 0x00230000011c7983 */ /* 0x000ee60000300800 */
[----:B------:R-:W-:Y:S01]  /*8a8c0*/  STL [R1+0xd8], R29 ;  /* 0x0000d81d01007387 */ /* 0x000fe20000100800 */
[----:B---3--:R-:W-:Y:S01]  /*8a8d0*/  F2FP.PACK_AB R28, R28, R16 ;  /* 0x000000101c1c723e */ /* 0x008fe200000000ff */
[----:B----4-:R-:W-:Y:S01]  /*8a8e0*/  F2FP.PACK_AB R16, R17, R12 ;  /* 0x0000000c1110723e */ /* 0x010fe200000000ff */
[----:B-----5:R-:W-:Y:S01]  /*8a8f0*/  F2FP.PACK_AB R12, R13, R8 ;  /* 0x000000080d0c723e */ /* 0x020fe200000000ff */
[----:B------:R-:W-:Y:S01]  /*8a900*/  F2FP.PACK_AB R8, R9, R0 ;  /* 0x000000000908723e */ /* 0x000fe200000000ff */
[----:B------:R-:W-:Y:S01]  /*8a910*/  F2FP.PACK_AB R0, R5, R3 ;  /* 0x000000030500723e */ /* 0x000fe200000000ff */
[----:B------:R-:W-:Y:S01]  /*8a920*/  STL [R1+0xd4], R28 ;  /* 0x0000d41c01007387 */ /* 0x000fe20000100800 */
[----:B------:R-:W-:Y:S01]  /*8a930*/  F2FP.PACK_AB R3, R4, R2 ;  /* 0x000000020403723e */ /* 0x000fe200000000ff */
[----:B------:R-:W-:Y:S02]  /*8a940*/  STL [R1+0xd0], R16 ;  /* 0x0000d01001007387 */ /* 0x000fe40000100800 */
[----:B------:R-:W-:Y:S01]  /*8a950*/  STL [R1+0xcc], R12 ;  /* 0x0000cc0c01007387 */ /* 0x000fe20000100800 */
[----:B------:R-:W-:Y:S01]  /*8a960*/  STL [R1+0xc8], R8 ;  /* 0x0000c80801007387 */ /* 0x000fe20000100800 */
[----:B------:R-:W-:Y:S01]  /*8a970*/  F2FP.PACK_AB R2, R20, R21 ;  /* 0x000000151402723e */ /* 0x000fe200000000ff */
[----:B------:R0:W-:Y:S02]  /*8a980*/  STL [R1+0xc4], R0 ;  /* 0x0000c40001007387 */ /* 0x0001e40000100800 */
[----:B------:R1:W-:Y:S02]  /*8a990*/  STL [R1+0xc0], R3 ;  /* 0x0000c00301007387 */ /* 0x0003e40000100800 */
[----:B------:R2:W-:Y:S01]  /*8a9a0*/  STL [R1+0xbc], R2 ;  /* 0x0000bc0201007387 */ /* 0x0005e20000100800 */
[----:B0-----:R-:W-:-:S02]  /*8a9b0*/  F2FP.PACK_AB R0, R22, R23 ;  /* 0x000000171600723e */ /* 0x001fc400000000ff */
[----:B-1----:R-:W-:Y:S02]  /*8a9c0*/  F2FP.PACK_AB R3, R10, R11 ;  /* 0x0000000b0a03723e */ /* 0x002fe400000000ff */
[----:B--2---:R-:W-:Y:S01]  /*8a9d0*/  F2FP.PACK_AB R2, R14, R15 ;  /* 0x0000000f0e02723e */ /* 0x004fe200000000ff */
[----:B------:R0:W-:Y:S02]  /*8a9e0*/  STL [R1+0xb8], R0 ;  /* 0x0000b80001007387 */ /* 0x0001e40000100800 */
[----:B------:R1:W-:Y:S02]  /*8a9f0*/  STL [R1+0xb4], R3 ;  /* 0x0000b40301007387 */ /* 0x0003e40000100800 */
[----:B------:R2:W-:Y:S01]  /*8aa00*/  STL [R1+0xb0], R2 ;  /* 0x0000b00201007387 */ /* 0x0005e20000100800 */
[----:B0-----:R-:W-:Y:S02]  /*8aa10*/  F2FP.PACK_AB R0, R18, R19 ;  /* 0x000000131200723e */ /* 0x001fe400000000ff */
[----:B-1----:R-:W-:-:S03]  /*8aa20*/  F2FP.PACK_AB R3, R24, R25 ;  /* 0x000000191803723e */ /* 0x002fc600000000ff */
[----:B------:R0:W-:Y:S02]  /*8aa30*/  STL [R1+0xac], R0 ;  /* 0x0000ac0001007387 */ /* 0x0001e40000100800 */
[----:B------:R-:W-:Y:S02]  /*8aa40*/  STL [R1+0xa8], R3 ;  /* 0x0000a80301007387 */ /* 0x000fe40000100800 */
[----:B------:R-:W3:Y:S01]  /*8aa50*/  LDL.LU R29, [R1+0xc48] ;  /* 0x000c4800011d7983 */ /* 0x000ee20000300800 */
[----:B--2---:R-:W-:Y:S02]  /*8aa60*/  F2FP.PACK_AB R2, R26, R27 ;  /* 0x0000001b1a02723e */ /* 0x004fe400000000ff */
[----:B0-----:R-:W-:-:S03]  /*8aa70*/  F2FP.PACK_AB R0, R6, R7 ;  /* 0x000000070600723e */ /* 0x001fc600000000ff */
[----:B------:R-:W-:Y:S04]  /*8aa80*/  STL [R1+0xa4], R2 ;  /* 0x0000a40201007387 */ /* 0x000fe80000100800 */
[----:B---3--:R0:W-:Y:S01]  /*8aa90*/  STL [R1+0x2278], R29 ;  /* 0x0022781d01007387 */ /* 0x0081e20000100800 */
[----:B------:R-:W-:Y:S03]  /*8aaa0*/  STL [R1+0xa0], R0 ;  /* 0x0000a00001007387 */ /* 0x000fe60000100800 */
        /* <DEDUP_REMOVED lines=32> */
[----:B0-----:R-:W2:Y:S01]  /*8acb0*/  LDL.LU R29, [R1+0xb38] ;  /* 0x000b3800011d7983 */ /* 0x001ea20000300800 */
[----:B------:R-:W3:Y:S03]  /*8acc0*/  LDL.LU R28, [R1+0xc5c] ;  /* 0x000c5c00011c7983 */ /* 0x000ee60000300800 */
        /* <DEDUP_REMOVED lines=35> */
[----:B0-----:R-:W2:Y:S01]  /*8af00*/  LDL.LU R28, [R1+0xb3c] ;  /* 0x000b3c00011c7983 */ /* 0x001ea20000300800 */
[----:B------:R-:W3:Y:S02]  /*8af10*/  LDL.LU R16, [R1+0xc58] ;  /* 0x000c580001107983 */ /* 0x000ee40000300800 */
[----:B------:R-:W4:Y:S02]  /*8af20*/  LDL.LU R17, [R1+0xc6c] ;  /* 0x000c6c0001117983 */ /* 0x000f240000300800 */
[----:B------:R-:W4:Y:S01]  /*8af30*/  LDL.LU R12, [R1+0xc68] ;  /* 0x000c6800010c7983 */ /* 0x000f220000300800 */
[----:B------:R-:W5:Y:S01]  /*8af40*/  LDL.LU R13, [R1+0xc34] ;  /* 0x000c3400010d7983 */ /* 0x000f620000300800 */
[----:B------:R-:W5:Y:S02]  /*8af50*/  LDL.LU R8, [R1+0xc30] ;  /* 0x000c300001087983 */ /* 0x000f640000300800 */
        /* <DEDUP_REMOVED lines=112> */
[----:B------:R-:W-:Y:S01]  /*8b660*/  STL [R1+0x30], R2 ;  /* 0x0000300201007387 */ /* 0x000fe20000100800 */
[----:B0-----:R-:W-:Y:S02]  /*8b670*/  F2FP.PACK_AB R0, R18, R19 ;  /* 0x000000131200723e */ /* 0x001fe400000000ff */
[----:B-1----:R-:W-:-:S03]  /*8b680*/  F2FP.PACK_AB R3, R24, R25 ;  /* 0x000000191803723e */ /* 0x002fc600000000ff */
[----:B------:R0:W-:Y:S02]  /*8b690*/  STL [R1+0x2c], R0 ;  /* 0x00002c0001007387 */ /* 0x0001e40000100800 */
[----:B------:R-:W-:Y:S01]  /*8b6a0*/  STL [R1+0x28], R3 ;  /* 0x0000280301007387 */ /* 0x000fe20000100800 */
[----:B0-----:R-:W-:Y:S02]  /*8b6b0*/  F2FP.PACK_AB R0, R6, R7 ;  /* 0x000000070600723e */ /* 0x001fe400000000ff */
[----:B------:R-:W2:Y:S01]  /*8b6c0*/  LDL.LU R7, [R1+0xd18] ;  /* 0x000d180001077983 */ /* 0x000ea20000300800 */
[----:B------:R-:W-:-:S05]  /*8b6d0*/  F2FP.PACK_AB R2, R26, R27 ;  /* 0x0000001b1a02723e */ /* 0x000fca00000000ff */
[----:B------:R-:W-:Y:S04]  /*8b6e0*/  STL [R1+0x24], R2 ;  /* 0x0000240201007387 */ /* 0x000fe80000100800 */
[----:B--2---:R0:W-:Y:S01]  /*8b6f0*/  STL [R1+0x2234], R7 ;  /* 0x0022340701007387 */ /* 0x0041e20000100800 */
        /* <DEDUP_REMOVED lines=35> */
[----:B------:R-:W3:Y:S03]  /*8b930*/  LDL.LU R5, [R1+0xd38] ;  /* 0x000d380001057983 */ /* 0x000ee60000300800 */
[----:B---3--:R0:W-:Y:S04]  /*8b940*/  STL [R1+0x222c], R5 ;  /* 0x00222c0501007387 */ /* 0x0081e80000100800 */
[----:B0-----:R-:W3:Y:S01]  /*8b950*/  LDL.LU R5, [R1+0xd2c] ;  /* 0x000d2c0001057983 */ /* 0x001ee20000300800 */
[----:B------:R-:W4:Y:S03]  /*8b960*/  LDL.LU R4, [R1+0xd48] ;  /* 0x000d480001047983 */ /* 0x000f260000300800 */
[----:B----4-:R0:W-:Y:S04]  /*8b970*/  STL [R1+0x2228], R4 ;  /* 0x0022280401007387 */ /* 0x0101e80000100800 */
[----:B0-----:R-:W4:Y:S01]  /*8b980*/  LDL.LU R4, [R1+0xd3c] ;  /* 0x000d3c0001047983 */ /* 0x001f220000300800 */
[----:B------:R-:W5:Y:S03]  /*8b990*/  LDL.LU R11, [R1+0xd10] ;  /* 0x000d1000010b7983 */ /* 0x000f660000300800 */
[----:B-----5:R0:W-:Y:S04]  /*8b9a0*/  STL [R1+0x2224], R11 ;  /* 0x0022240b01007387 */ /* 0x0201e80000100800 */
[----:B0-----:R-:W5:Y:S01]  /*8b9b0*/  LDL.LU R11, [R1+0xd4c] ;  /* 0x000d4c00010b7983 */ /* 0x001f620000300800 */
[----:B------:R-:W2:Y:S03]  /*8b9c0*/  LDL.LU R9, [R1+0xd24] ;  /* 0x000d240001097983 */ /* 0x000ea60000300800 */
[----:B--2---:R0:W-:Y:S04]  /*8b9d0*/  STL [R1+0x2220], R9 ;  /* 0x0022200901007387 */ /* 0x0041e80000100800 */
[----:B0-----:R-:W2:Y:S01]  /*8b9e0*/  LDL.LU R9, [R1+0xd14] ;  /* 0x000d140001097983 */ /* 0x001ea20000300800 */
[----:B------:R-:W2:Y:S02]  /*8b9f0*/  LDL.LU R10, [R1+0xd20] ;  /* 0x000d2000010a7983 */ /* 0x000ea40000300800 */
[----:B------:R-:W2:Y:S02]  /*8ba00*/  LDL.LU R8, [R1+0xd34] ;  /* 0x000d340001087983 */ /* 0x000ea40000300800 */
[----:B------:R-:W2:Y:S02]  /*8ba10*/  LDL.LU R15, [R1+0xd58] ;  /* 0x000d5800010f7983 */ /* 0x000ea40000300800 */
[----:B--2---:R0:W-:Y:S04]  /*8ba20*/  STL [R1+0x2214], R15 ;  /* 0x0022140f01007387 */ /* 0x0041e80000100800 */
[----:B0-----:R-:W2:Y:S01]  /*8ba30*/  LDL.LU R15, [R1+0xd44] ;  /* 0x000d4400010f7983 */ /* 0x001ea20000300800 */
        /* <DEDUP_REMOVED lines=16> */
[----:B------:R-:W2:Y:S01]  /*8bb40*/  LDL.LU R28, [R1+0xdac] ;  /* 0x000dac00011c7983 */ /* 0x000ea20000300800 */
[----:B------:R-:W-:-:S02]  /*8bb50*/  F2FP.PACK_AB R7, R6, R7 ;  /* 0x000000070607723e */ /* 0x000fc400000000ff */
        /* <DEDUP_REMOVED lines=14> */
[----:B------:R0:W-:Y:S03]  /*8bc40*/  STL [R1+0x1c], R7 ;  /* 0x00001c0701007387 */ /* 0x0001e60000100800 */
        /* <DEDUP_REMOVED lines=27> */
[----:B------:R0:W-:Y:S02]  /*8be00*/  STL [R1], R7 ;  /* 0x0000000701007387 */ /* 0x0001e40000100800 */
[----:B0-----:R-:W2:Y:S02]  /*8be10*/  LDL.LU R7, [R1+0x2234] ;  /* 0x0022340001077983 */ /* 0x001ea40000300800 */
[----:B--2---:R-:W-:Y:S02]  /*8be20*/  F2FP.PACK_AB R7, R6, R7 ;  /* 0x000000070607723e */ /* 0x004fe400000000ff */
[----:B------:R-:W3:Y:S02]  /*8be30*/  LDL.LU R6, [R1+0x2230] ;  /* 0x0022300001067983 */ /* 0x000ee40000300800 */
[----:B---3--:R-:W-:-:S02]  /*8be40*/  F2FP.PACK_AB R6, R5, R6 ;  /* 0x000000060506723e */ /* 0x008fc400000000ff */
[----:B------:R-:W4:Y:S02]  /*8be50*/  LDL.LU R5, [R1+0x222c] ;  /* 0x00222c0001057983 */ /* 0x000f240000300800 */
[----:B----4-:R-:W-:Y:S02]  /*8be60*/  F2FP.PACK_AB R5, R4, R5 ;  /* 0x000000050405723e */ /* 0x010fe400000000ff */
[----:B------:R-:W5:Y:S02]  /*8be70*/  LDL.LU R4, [R1+0x2228] ;  /* 0x0022280001047983 */ /* 0x000f640000300800 */
[----:B-----5:R-:W-:Y:S02]  /*8be80*/  F2FP.PACK_AB R4, R11, R4 ;  /* 0x000000040b04723e */ /* 0x020fe400000000ff */
[----:B------:R-:W2:Y:S02]  /*8be90*/  LDL.LU R11, [R1+0x2224] ;  /* 0x00222400010b7983 */ /* 0x000ea40000300800 */
[----:B--2---:R-:W-:-:S02]  /*8bea0*/  F2FP.PACK_AB R11, R9, R11 ;  /* 0x0000000b090b723e */ /* 0x004fc400000000ff */
[----:B------:R-:W2:Y:S02]  /*8beb0*/  LDL.LU R9, [R1+0x2220] ;  /* 0x0022200001097983 */ /* 0x000ea40000300800 */
[----:B--2---:R-:W-:Y:S02]  /*8bec0*/  F2FP.PACK_AB R10, R9, R10 ;  /* 0x0000000a090a723e */ /* 0x004fe400000000ff */
[----:B------:R-:W2:Y:S02]  /*8bed0*/  LDL.LU R9, [R1+0x221c] ;  /* 0x00221c0001097983 */ /* 0x000ea40000300800 */
[----:B--2---:R-:W-:Y:S02]  /*8bee0*/  F2FP.PACK_AB R9, R8, R9 ;  /* 0x000000090809723e */ /* 0x004fe400000000ff */
        /* <DEDUP_REMOVED lines=20> */
[----:B------:R-:W2:Y:S01]  /*8c030*/  LDL.LU R28, [R1+0x21f0] ;  /* 0x0021f000011c7983 */ /* 0x000ea20000300800 */
[----:B------:R-:W-:Y:S02]  /*8c040*/  F2FP.PACK_AB R21, R29, R21 ;  /* 0x000000151d15723e */ /* 0x000fe400000000ff */
[----:B--2---:R-:W-:Y:S02]  /*8c050*/  F2FP.PACK_AB R22, R28, R22 ;  /* 0x000000161c16723e */ /* 0x004fe400000000ff */
[----:B------:R-:W2:Y:S01]  /*8c060*/  LDL.LU R28, [R1+0x21ec] ;  /* 0x0021ec00011c7983 */ /* 0x000ea20000300800 */
[----:B------:R-:W2:Y:S01]  /*8c070*/  LDL.LU R29, [R1+0x21e8] ;  /* 0x0021e800011d7983 */ /* 0x000ea20000300800 */
[----:B------:R-:W-:Y:S02]  /*8c080*/  F2FP.PACK_AB R25, R24, R25 ;  /* 0x000000191819723e */ /* 0x000fe400000000ff */
[----:B------:R-:W-:Y:S02]  /*8c090*/  F2FP.PACK_AB R20, R0, R20 ;  /* 0x000000140014723e */ /* 0x000fe400000000ff */
[----:B------:R-:W-:-:S02]  /*8c0a0*/  F2FP.PACK_AB R27, R3, R27 ;  /* 0x0000001b031b723e */ /* 0x000fc400000000ff */
[----:B------:R-:W-:Y:S02]  /*8c0b0*/  F2FP.PACK_AB R26, R2, R26 ;  /* 0x0000001a021a723e */ /* 0x000fe400000000ff */
[----:B--2---:R-:W-:Y:S02]  /*8c0c0*/  F2FP.PACK_AB R24, R29, R28 ;  /* 0x0000001c1d18723e */ /* 0x004fe400000000ff */
.L_x_1:
[----:B------:R-:W2:Y:S04]  /*8c0d0*/  LDL.LU R28, [R1+0x1df0] ;  /* 0x001df000011c7983 */ /* 0x000ea80000300800 */
[----:B------:R-:W3:Y:S04]  /*8c0e0*/  LDL.LU R2, [R1+0x1dec] ;  /* 0x001dec0001027983 */ /* 0x000ee80000300800 */
[----:B------:R-:W4:Y:S04]  /*8c0f0*/  LDL.LU R3, [R1+0x1de8] ;  /* 0x001de80001037983 */ /* 0x000f280000300800 */
[----:B------:R1:W-:Y:S04]  /*8c100*/  STL [R1+0x227c], R29 ;  /* 0x00227c1d01007387 */ /* 0x0003e80000100800 */
[----:B0-----:R-:W0:Y:S04]  /*8c110*/  S2R R0, SR_TID.X ;  /* 0x0000000000007919 */ /* 0x001e280000002100 */
[----:B------:R-:W-:Y:S04]  /*8c120*/  STL [R1+0x2280], R26 ;  /* 0x0022801a01007387 */ /* 0x000fe80000100800 */
[----:B-1----:R-:W1:Y:S04]  /*8c130*/  S2R R29, SR_TID.X ;  /* 0x00000000001d7919 */ /* 0x002e680000002100 */
[----:B------:R-:W-:Y:S01]  /*8c140*/  STL [R1+0x24f0], R22 ;  /* 0x0024f01601007387 */ /* 0x000fe20000100800 */
[----:B0-----:R-:W-:-:S03]  /*8c150*/  LOP3.LUT R0, R0, 0x7f, RZ, 0xc0, !PT ;  /* 0x0000007f00007812 */ /* 0x001fc600078ec0ff */
[----:B------:R-:W-:Y:S01]  /*8c160*/  BAR.SYNC.DEFER_BLOCKING 0x0 ;  /* 0x0000000000007b1d */ /* 0x000fe20000010000 */
[----:B--2---:R-:W-:Y:S01]  /*8c170*/  ISETP.GE.AND P1, PT, R28, c[0x0][0x17c], PT ;  /* 0x00005f001c007a0c */ /* 0x004fe20003f26270 */
[C---:B-1----:R-:W-:Y:S01]  /*8c180*/  IMAD.SHL.U32 R28, R29.reuse, 0x800, RZ ;  /* 0x000008001d1c7824 */ /* 0x042fe200078e00ff */
[----:B---3--:R-:W-:Y:S01]  /*8c190*/  ISETP.GE.AND P0, PT, R2, c[0x0][0x17c], PT ;  /* 0x00005f0002007a0c */ /* 0x008fe20003f06270 */
[----:B------:R-:W-:-:S03]  /*8c1a0*/  IMAD.SHL.U32 R2, R29, 0x20, RZ ;  /* 0x000000201d027824 */ /* 0x000fc600078e00ff */
[----:B------:R-:W-:-:S05]  /*8c1b0*/  LOP3.LUT R28, R28, 0x3000, RZ, 0xc0, !PT ;  /* 0x000030001c1c7812 */ /* 0x000fca00078ec0ff */
[----:B------:R-:W-:Y:S02]  /*8c1c0*/  IMAD R28, R0, 0x10, R28 ;  /* 0x00000010001c7824 */ /* 0x000fe400078e021c */
[----:B------:R-:W-:-:S05]  /*8c1d0*/  IMAD.SHL.U32 R0, R29, 0x200, RZ ;  /* 0x000002001d007824 */ /* 0x000fca00078e00ff */
[----:B------:R-:W-:-:S04]  /*8c1e0*/  LOP3.LUT R0, R0, 0x3000, RZ, 0xc0, !PT ;  /* 0x0000300000007812 */ /* 0x000fc800078ec0ff */
[----:B------:R-:W-:Y:S01]  /*8c1f0*/  LOP3.LUT R0, R0, 0x60, R2, 0xf8, !PT ;  /* 0x0000006000007812 */ /* 0x000fe200078ef802 */
[----:B------:R-:W-:-:S05]  /*8c200*/  IMAD.SHL.U32 R2, R29, 0x4, RZ ;  /* 0x000000041d027824 */ /* 0x000fca00078e00ff */
[----:B------:R-:W-:-:S05]  /*8c210*/  LOP3.LUT R0, R0, 0x170, R2, 0x78, !PT ;  /* 0x0000017000007812 */ /* 0x000fca00078e7802 */
[----:B----4-:R-:W-:-:S05]  /*8c220*/  IMAD.IADD R0, R0, 0x1, R3 ;  /* 0x0000000100007824 */ /* 0x010fca00078e0203 */
[----:B------:R0:W-:Y:S04]  /*8c230*/  STS.128 [R0+0x200], R16 ;  /* 0x0002001000007388 */ /* 0x0001e80000000c00 */
[----:B------:R1:W-:Y:S04]  /*8c240*/  STS.128 [R0+0x80], R20 ;  /* 0x0000801400007388 */ /* 0x0003e80000000c00 */
[----:B------:R-:W-:Y:S04]  /*8c250*/  STS.128 [R0], R24 ;  /* 0x0000001800007388 */ /* 0x000fe80000000c00 */
[----:B0-----:R-:W2:Y:S04]  /*8c260*/  LDL.LU R16, [R1+0x90] ;  /* 0x0000900001107983 */ /* 0x001ea80000300800 */
[----:B------:R-:W2:Y:S04]  /*8c270*/  LDL.LU R17, [R1+0x94] ;  /* 0x0000940001117983 */ /* 0x000ea80000300800 */
[----:B------:R-:W3:Y:S04]  /*8c280*/  LDL.LU R18, [R1+0x98] ;  /* 0x0000980001127983 */ /* 0x000ee80000300800 */
[----:B------:R-:W3:Y:S04]  /*8c290*/  LDL.LU R19, [R1+0x9c] ;  /* 0x00009c0001137983 */ /* 0x000ee80000300800 */
[----:B---3--:R-:W-:Y:S04]  /*8c2a0*/  STL.64 [R1+0x2500], R18 ;  /* 0x0025001201007387 */ /* 0x008fe80000100a00 */
[----:B--2---:R0:W-:Y:S04]  /*8c2b0*/  STL.64 [R1+0x24f8], R16 ;  /* 0x0024f81001007387 */ /* 0x0041e80000100a00 */
[----:B-1----:R-:W2:Y:S04]  /*8c2c0*/  LDL.LU R20, [R1+0x60] ;  /* 0x0000600001147983 */ /* 0x002ea80000300800 */
[----:B------:R-:W2:Y:S04]  /*8c2d0*/  LDL.LU R21, [R1+0x64] ;  /* 0x0000640001157983 */ /* 0x000ea80000300800 */
[----:B------:R-:W3:Y:S04]  /*8c2e0*/  LDL.LU R22, [R1+0x68] ;  /* 0x0000680001167983 */ /* 0x000ee80000300800 */
[----:B------:R-:W3:Y:S04]  /*8c2f0*/  LDL.LU R23, [R1+0x6c] ;  /* 0x00006c0001177983 */ /* 0x000ee80000300800 */
[----:B---3--:R-:W-:Y:S04]  /*8c300*/  STL.64 [R1+0x2510], R22 ;  /* 0x0025101601007387 */ /* 0x008fe80000100a00 */
[----:B--2---:R-:W-:Y:S04]  /*8c310*/  STL.64 [R1+0x2508], R20 ;  /* 0x0025081401007387 */ /* 0x004fe80000100a00 */
[----:B0-----:R-:W2:Y:S04]  /*8c320*/  LDL.LU R16, [R1+0x50] ;  /* 0x0000500001107983 */ /* 0x001ea80000300800 */
[----:B------:R-:W2:Y:S04]  /*8c330*/  LDL.LU R17, [R1+0x54] ;  /* 0x0000540001117983 */ /* 0x000ea80000300800 */
[----:B------:R-:W3:Y:S04]  /*8c340*/  LDL.LU R18, [R1+0x58] ;  /* 0x0000580001127983 */ /* 0x000ee80000300800 */
[----:B------:R-:W3:Y:S04]  /*8c350*/  LDL.LU R19, [R1+0x5c] ;  /* 0x00005c0001137983 */ /* 0x000ee80000300800 */
[----:B------:R-:W4:Y:S04]  /*8c360*/  LDL.LU R24, [R1+0x10] ;  /* 0x0000100001187983 */ /* 0x000f280000300800 */
[----:B------:R-:W4:Y:S04]  /*8c370*/  LDL.LU R25, [R1+0x14] ;  /* 0x0000140001197983 */ /* 0x000f280000300800 */
[----:B------:R-:W4:Y:S04]  /*8c380*/  LDL.LU R26, [R1+0x18] ;  /* 0x00001800011a7983 */ /* 0x000f280000300800 */
[----:B------:R-:W4:Y:S04]  /*8c390*/  LDL.LU R27, [R1+0x1c] ;  /* 0x00001c00011b7983 */ /* 0x000f280000300800 */
[----:B---3--:R-:W-:Y:S04]  /*8c3a0*/  STL.64 [R1+0x2520], R18 ;  /* 0x0025201201007387 */ /* 0x008fe80000100a00 */
[----:B--2---:R0:W-:Y:S04]  /*8c3b0*/  STL.64 [R1+0x2518], R16 ;  /* 0x0025181001007387 */ /* 0x0041e80000100a00 */
[----:B0-----:R-:W2:Y:S04]  /*8c3c0*/  LDL.LU R16, [R1+0x30] ;  /* 0x0000300001107983 */ /* 0x001ea80000300800 */
[----:B------:R-:W2:Y:S04]  /*8c3d0*/  LDL.LU R17, [R1+0x34] ;  /* 0x0000340001117983 */ /* 0x000ea80000300800 */
[----:B------:R-:W3:Y:S04]  /*8c3e0*/  LDL.LU R18, [R1+0x38] ;  /* 0x0000380001127983 */ /* 0x000ee80000300800 */
[----:B------:R-:W3:Y:S04]  /*8c3f0*/  LDL.LU R19, [R1+0x3c] ;  /* 0x00003c0001137983 */ /* 0x000ee80000300800 */
        /* <DEDUP_REMOVED lines=8> */
[----:B0-----:R-:W2:Y:S04]  /*8c480*/  LDL.LU R16, [R1] ;  /* 0x0000000001107983 */ /* 0x001ea80000300800 */
[----:B------:R-:W2:Y:S04]  /*8c490*/  LDL.LU R17, [R1+0x4] ;  /* 0x0000040001117983 */ /* 0x000ea80000300800 */
[----:B------:R-:W2:Y:S04]  /*8c4a0*/  LDL.LU R18, [R1+0x8] ;  /* 0x0000080001127983 */ /* 0x000ea80000300800 */
[----:B------:R-:W2:Y:S04]  /*8c4b0*/  LDL.LU R19, [R1+0xc] ;  /* 0x00000c0001137983 */ /* 0x000ea80000300800 */
[----:B------:R0:W-:Y:S04]  /*8c4c0*/  STS.128 [R0+0x280], R12 ;  /* 0x0002800c00007388 */ /* 0x0001e80000000c00 */
[----:B------:R-:W-:Y:S04]  /*8c4d0*/  STS.128 [R0+0x400], R8 ;  /* 0x0004000800007388 */ /* 0x000fe80000000c00 */
[----:B------:R1:W-:Y:S04]  /*8c4e0*/  STS.128 [R0+0x480], R4 ;  /* 0x0004800400007388 */ /* 0x0003e80000000c00 */
[----:B----4-:R-:W-:Y:S04]  /*8c4f0*/  STS.128 [R0+0x680], R24 ;  /* 0x0006801800007388 */ /* 0x010fe80000000c00 */
[----:B------:R-:W3:Y:S04]  /*8c500*/  LDL.LU R20, [R1+0x40] ;  /* 0x0000400001147983 */ /* 0x000ee80000300800 */
[----:B------:R-:W3:Y:S04]  /*8c510*/  LDL.LU R21, [R1+0x44] ;  /* 0x0000440001157983 */ /* 0x000ee80000300800 */
[----:B------:R-:W3:Y:S04]  /*8c520*/  LDL.LU R22, [R1+0x48] ;  /* 0x0000480001167983 */ /* 0x000ee80000300800 */
[----:B------:R-:W3:Y:S04]  /*8c530*/  LDL.LU R23, [R1+0x4c] ;  /* 0x00004c0001177983 */ /* 0x000ee80000300800 */
[----:B0-----:R-:W4:Y:S04]  /*8c540*/  LDL.LU R12, [R1+0x80] ;  /* 0x00008000010c7983 */ /* 0x001f280000300800 */
[----:B------:R-:W4:Y:S01]  /*8c550*/  LDL.LU R13, [R1+0x84] ;  /* 0x00008400010d7983 */ /* 0x000f220000300800 */
[----:B-1----:R-:W-:-:S03]  /*8c560*/  LOP3.LUT R4, R28, 0x20, RZ, 0x3c, !PT ;  /* 0x000000201c047812 */ /* 0x002fc600078e3cff */
[----:B------:R-:W4:Y:S04]  /*8c570*/  LDL.LU R14, [R1+0x88] ;  /* 0x00008800010e7983 */ /* 0x000f280000300800 */
[----:B------:R-:W4:Y:S04]  /*8c580*/  LDL.LU R15, [R1+0x8c] ;  /* 0x00008c00010f7983 */ /* 0x000f280000300800 */
[----:B------:R-:W5:Y:S04]  /*8c590*/  LDL.LU R8, [R1+0x70] ;  /* 0x0000700001087983 */ /* 0x000f680000300800 */
[----:B------:R-:W5:Y:S04]  /*8c5a0*/  LDL.LU R9, [R1+0x74] ;  /* 0x0000740001097983 */ /* 0x000f680000300800 */
[----:B------:R-:W5:Y:S04]  /*8c5b0*/  LDL.LU R10, [R1+0x78] ;  /* 0x00007800010a7983 */ /* 0x000f680000300800 */
[----:B------:R-:W5:Y:S01]  /*8c5c0*/  LDL.LU R11, [R1+0x7c] ;  /* 0x00007c00010b7983 */ /* 0x000f620000300800 */
[----:B------:R-:W-:-:S02]  /*8c5d0*/  LOP3.LUT R3, R28, 0x40, RZ, 0x3c, !PT ;  /* 0x000000401c037812 */ /* 0x000fc400078e3cff */
[----:B------:R-:W-:Y:S01]  /*8c5e0*/  LOP3.LUT R2, R28, 0x60, RZ, 0x3c, !PT ;  /* 0x000000601c027812 */ /* 0x000fe200078e3cff */
[----:B--2---:R-:W-:Y:S04]  /*8c5f0*/  STS.128 [R0+0x600], R16 ;  /* 0x0006001000007388 */ /* 0x004fe80000000c00 */
[----:B------:R-:W-:Y:S06]  /*8c600*/  BAR.SYNC.DEFER_BLOCKING 0x0 ;  /* 0x0000000000007b1d */ /* 0x000fec0000010000 */
[----:B------:R-:W0:Y:S04]  /*8c610*/  LDS.128 R16, [R28] ;  /* 0x000000001c107984 */ /* 0x000e280000000c00 */
[----:B------:R-:W-:Y:S04]  /*8c620*/  LDS.128 R24, [R28+0x800] ;  /* 0x000800001c187984 */ /* 0x000fe80000000c00 */
[----:B0-----:R-:W-:Y:S04]  /*8c630*/  STL.64 [R1+0x290], R16 ;  /* 0x0002901001007387 */ /* 0x001fe80000100a00 */
[----:B------:R-:W-:Y:S04]  /*8c640*/  STL.64 [R1+0x298], R18 ;  /* 0x0002981201007387 */ /* 0x000fe80000100a00 */
[----:B------:R-:W0:Y:S04]  /*8c650*/  LDS.128 R16, [R4] ;  /* 0x0000000004107984 */ /* 0x000e280000000c00 */
[----:B0-----:R-:W-:Y:S01]  /*8c660*/  STL [R1+0x2a4], R17 ;  /* 0x0002a41101007387 */ /* 0x001fe20000100800 */
[----:B------:R-:W-:-:S03]  /*8c670*/  IMAD.MOV.U32 R29, RZ, RZ, R16 ;  /* 0x000000ffff1d7224 */ /* 0x000fc600078e0010 */
[----:B------:R-:W-:Y:S04]  /*8c680*/  STL.64 [R1+0x3e0], R24 ;  /* 0x0003e01801007387 */ /* 0x000fe80000100a00 */
[----:B------:R-:W-:Y:S04]  /*8c690*/  STL.64 [R1+0x3e8], R26 ;  /* 0x0003e81a01007387 */ /* 0x000fe80000100a00 */
[----:B------:R-:W-:Y:S04]  /*8c6a0*/  STL.64 [R1+0x2a8], R18 ;  /* 0x0002a81201007387 */ /* 0x000fe80000100a00 */
[----:B------:R-:W0:Y:S04]  /*8c6b0*/  LDS.128 R16, [R3] ;  /* 0x0000000003107984 */ /* 0x000e280000000c00 */
[----:B------:R-:W1:Y:S04]  /*8c6c0*/  LDS.128 R24, [R4+0x800] ;  /* 0x0008000004187984 */ /* 0x000e680000000c00 */
[----:B0-----:R-:W-:Y:S04]  /*8c6d0*/  STL [R1+0x2b4], R17 ;  /* 0x0002b41101007387 */ /* 0x001fe80000100800 */
[----:B-1----:R-:W-:Y:S04]  /*8c6e0*/  STL.64 [R1+0x3f0], R24 ;  /* 0x0003f01801007387 */ /* 0x002fe80000100a00 */
[----:B------:R0:W-:Y:S04]  /*8c6f0*/  STL.64 [R1+0x3f8], R26 ;  /* 0x0003f81a01007387 */ /* 0x0001e80000100a00 */
[----:B------:R-:W-:Y:S01]  /*8c700*/  STL.64 [R1+0x2b8], R18 ;  /* 0x0002b81201007387 */ /* 0x000fe20000100a00 */
[----:B0-----:R-:W-:-:S03]  /*8c710*/  IMAD.MOV.U32 R27, RZ, RZ, R16 ;  /* 0x000000ffff1b7224 */ /* 0x001fc600078e0010 */
[----:B------:R-:W0:Y:S04]  /*8c720*/  LDS.128 R16, [R3+0x800] ;  /* 0x0008000003107984 */ /* 0x000e280000000c00 */
[----:B0-----:R-:W-:Y:S04]  /*8c730*/  STL.64 [R1+0x400], R16 ;  /* 0x0004001001007387 */ /* 0x001fe80000100a00 */
[----:B------:R-:W-:Y:S04]  /*8c740*/  STL.64 [R1+0x408], R18 ;  /* 0x0004081201007387 */ /* 0x000fe80000100a00 */
[----:B------:R-:W0:Y:S04]  /*8c750*/  LDS.128 R16, [R2] ;  /* 0x0000000002107984 */ /* 0x000e280000000c00 */
[----:B0-----:R-:W-:Y:S04]  /*8c760*/  STL.64 [R1+0x2c0], R16 ;  /* 0x0002c01001007387 */ /* 0x001fe80000100a00 */
[----:B------:R-:W-:Y:S04]  /*8c770*/  STL.64 [R1+0x2c8], R18 ;  /* 0x0002c81201007387 */ /* 0x000fe80000100a00 */
[----:B------:R-:W0:Y:S04]  /*8c780*/  LDS.128 R16, [R2+0x800] ;  /* 0x0008000002107984 */ /* 0x000e280000000c00 */
[----:B------:R-:W-:Y:S06]  /*8c790*/  BAR.SYNC.DEFER_BLOCKING 0x0 ;  /* 0x0000000000007b1d */ /* 0x000fec0000010000 */
[----:B0-----:R-:W-:Y:S04]  /*8c7a0*/  STL.64 [R1+0x410], R16 ;  /* 0x0004101001007387 */ /* 0x001fe80000100a00 */
[----:B------:R0:W-:Y:S04]  /*8c7b0*/  STL.64 [R1+0x418], R18 ;  /* 0x0004181201007387 */ /* 0x0001e80000100a00 */
[----:B0-----:R-:W2:Y:S04]  /*8c7c0*/  LDL.LU.64 R18, [R1+0x2540] ;  /* 0x0025400001127983 */ /* 0x001ea80000300a00 */
[----:B------:R-:W2:Y:S04]  /*8c7d0*/  LDL.LU.64 R16, [R1+0x2538] ;  /* 0x0025380001107983 */ /* 0x000ea80000300a00 */
[----:B--2---:R0:W-:Y:S04]  /*8c7e0*/  STS.128 [R0], R16 ;  /* 0x0000001000007388 */ /* 0x0041e80000000c00 */
[----:B0-----:R-:W2:Y:S04]  /*8c7f0*/  LDL.LU.64 R18, [R1+0x2530] ;  /* 0x0025300001127983 */ /* 0x001ea80000300a00 */
[----:B------:R-:W2:Y:S04]  /*8c800*/  LDL.LU.64 R16, [R1+0x2528] ;  /* 0x0025280001107983 */ /* 0x000ea80000300a00 */
[----:B---3--:R-:W-:Y:S04]  /*8c810*/  STS.128 [R0+0x200], R20 ;  /* 0x0002001400007388 */ /* 0x008fe80000000c00 */
[----:B--2---:R0:W-:Y:S04]  /*8c820*/  STS.128 [R0+0x80], R16 ;  /* 0x0000801000007388 */ /* 0x0041e80000000c00 */
[----:B0-----:R-:W2:Y:S04]  /*8c830*/  LDL.LU.64 R18, [R1+0x2520] ;  /* 0x0025200001127983 */ /* 0x001ea80000300a00 */
[----:B------:R-:W2:Y:S04]  /*8c840*/  LDL.LU.64 R16, [R1+0x2518] ;  /* 0x0025180001107983 */ /* 0x000ea80000300a00 */
[----:B------:R-:W3:Y:S04]  /*8c850*/  LDL.LU.64 R22, [R1+0x2510] ;  /* 0x0025100001167983 */ /* 0x000ee80000300a00 */
[----:B------:R-:W3:Y:S04]  /*8c860*/  LDL.LU.64 R20, [R1+0x2508] ;  /* 0x0025080001147983 */ /* 0x000ee80000300a00 */
[----:B--2---:R0:W-:Y:S04]  /*8c870*/  STS.128 [R0+0x280], R16 ;  /* 0x0002801000007388 */ /* 0x0041e80000000c00 */
[----:B0-----:R-:W2:Y:S04]  /*8c880*/  LDL.LU.64 R18, [R1+0x2500] ;  /* 0x0025000001127983 */ /* 0x001ea80000300a00 */
[----:B------:R-:W2:Y:S04]  /*8c890*/  LDL.LU.64 R16, [R1+0x24f8] ;  /* 0x0024f80001107983 */ /* 0x000ea80000300a00 */
[----:B---3--:R0:W-:Y:S04]  /*8c8a0*/  STS.128 [R0+0x400], R20 ;  /* 0x0004001400007388 */ /* 0x0081e80000000c00 */
[----:B0-----:R-:W3:Y:S04]  /*8c8b0*/  LDL.LU R22, [R1+0x24f0] ;  /* 0x0024f00001167983 */ /* 0x001ee80000300800 */
[----:B-----5:R-:W-:Y:S04]  /*8c8c0*/  STS.128 [R0+0x480], R8 ;  /* 0x0004800800007388 */ /* 0x020fe80000000c00 */
[----:B----4-:R-:W-:Y:S04]  /*8c8d0*/  STS.128 [R0+0x600], R12 ;  /* 0x0006000c00007388 */ /* 0x010fe80000000c00 */
[----:B--2---:R-:W-:Y:S04]  /*8c8e0*/  STS.128 [R0+0x680], R16 ;  /* 0x0006801000007388 */ /* 0x004fe80000000c00 */
[----:B------:R-:W-:Y:S06]  /*8c8f0*/  BAR.SYNC.DEFER_BLOCKING 0x0 ;  /* 0x0000000000007b1d */ /* 0x000fec0000010000 */
[----:B------:R-:W0:Y:S04]  /*8c900*/  LDS.128 R8, [R28] ;  /* 0x000000001c087984 */ /* 0x000e280000000c00 */
[----:B------:R-:W-:Y:S04]  /*8c910*/  LDS.128 R12, [R28+0x800] ;  /* 0x000800001c0c7984 */ /* 0x000fe80000000c00 */
[----:B------:R-:W-:Y:S04]  /*8c920*/  LDS.128 R16, [R3] ;  /* 0x0000000003107984 */ /* 0x000fe80000000c00 */
[----:B0-----:R-:W-:Y:S01]  /*8c930*/  STL [R1+0x4], R9 ;  /* 0x0000040901007387 */ /* 0x001fe20000100800 */
[----:B------:R-:W-:-:S03]  /*8c940*/  IMAD.MOV.U32 R26, RZ, RZ, R8 ;  /* 0x000000ffff1a7224 */ /* 0x000fc600078e0008 */
[----:B------:R-:W-:Y:S04]  /*8c950*/  STL.64 [R1+0x8], R10 ;  /* 0x0000080a01007387 */ /* 0x000fe80000100a00 */
[----:B------:R-:W0:Y:S04]  /*8c960*/  LDS.128 R8, [R4] ;  /* 0x0000000004087984 */ /* 0x000e280000000c00 */
[----:B------:R-:W1:Y:S04]  /*8c970*/  LDS.128 R4, [R4+0x800] ;  /* 0x0008000004047984 */ /* 0x000e680000000c00 */
[----:B------:R-:W-:Y:S01]  /*8c980*/  STL.64 [R1+0x2288], R26 ;  /* 0x0022881a01007387 */ /* 0x000fe20000100a00 */
[----:B0-----:R-:W-:-:S03]  /*8c990*/  IMAD.MOV.U32 R23, RZ, RZ, R8 ;  /* 0x000000ffff177224 */ /* 0x001fc600078e0008 */
[----:B------:R-:W-:Y:S04]  /*8c9a0*/  STL [R1+0x14], R9 ;  /* 0x0000140901007387 */ /* 0x000fe80000100800 */
[----:B------:R-:W-:Y:S04]  /*8c9b0*/  STL.64 [R1+0x30], R12 ;  /* 0x0000300c01007387 */ /* 0x000fe80000100a00 */
[----:B------:R-:W-:Y:S04]  /*8c9c0*/  STL.64 [R1+0x38], R14 ;  /* 0x0000380e01007387 */ /* 0x000fe80000100a00 */
[----:B------:R-:W-:Y:S04]  /*8c9d0*/  STL.64 [R1+0x18], R10 ;  /* 0x0000180a01007387 */ /* 0x000fe80000100a00 */
[----:B---3--:R-:W-:Y:S04]  /*8c9e0*/  STL.64 [R1+0x2290], R22 ;  /* 0x0022901601007387 */ /* 0x008fe80000100a00 */
[----:B------:R-:W-:Y:S04]  /*8c9f0*/  STL [R1+0x2274], R17 ;  /* 0x0022741101007387 */ /* 0x000fe80000100800 */
[----:B-1----:R-:W-:Y:S04]  /*8ca00*/  STL.64 [R1+0x40], R4 ;  /* 0x0000400401007387 */ /* 0x002fe80000100a00 */
[----:B------:R-:W-:Y:S04]  /*8ca10*/  STL.64 [R1+0x48], R6 ;  /* 0x0000480601007387 */ /* 0x000fe80000100a00 */
[----:B------:R-:W0:Y:S04]  /*8ca20*/  LDS.128 R4, [R3+0x800] ;  /* 0x0008000003047984 */ /* 0x000e280000000c00 */
[----:B------:R-:W-:Y:S04]  /*8ca30*/  STL [R1+0x2270], R18 ;  /* 0x0022701201007387 */ /* 0x000fe80000100800 */
[----:B------:R-:W-:Y:S04]  /*8ca40*/  STL [R1+0x226c], R19 ;  /* 0x00226c1301007387 */ /* 0x000fe80000100800 */
[----:B0-----:R-:W-:Y:S01]  /*8ca50*/  STL [R1+0x54], R5 ;  /* 0x0000540501007387 */ /* 0x001fe20000100800 */
[----:B------:R-:W-:-:S03]  /*8ca60*/  IMAD.MOV.U32 R17, RZ, RZ, R4 ;  /* 0x000000ffff117224 */ /* 0x000fc600078e0004 */
[----:B------:R-:W-:Y:S04]  /*8ca70*/  STL.64 [R1+0x58], R6 ;  /* 0x0000580601007387 */ /* 0x000fe80000100a00 */
[----:B------:R-:W2:Y:S04]  /*8ca80*/  LDL.LU R12, [R1+0x190] ;  /* 0x00019000010c7983 */ /* 0x000ea80000300800 */
[----:B------:R-:W2:Y:S04]  /*8ca90*/  LDL.LU R13, [R1+0x194] ;  /* 0x00019400010d7983 */ /* 0x000ea80000300800 */
[----:B------:R-:W3:Y:S04]  /*8caa0*/  LDL.LU R14, [R1+0x198] ;  /* 0x00019800010e7983 */ /* 0x000ee80000300800 */
[----:B------:R-:W3:Y:S04]  /*8cab0*/  LDL.LU R15, [R1+0x19c] ;  /* 0x00019c00010f7983 */ /* 0x000ee80000300800 */
[----:B------:R-:W0:Y:S04]  /*8cac0*/  LDS.128 R4, [R2] ;  /* 0x0000000002047984 */ /* 0x000e280000000c00 */
[----:B---3--:R-:W-:Y:S04]  /*8cad0*/  STL.64 [R1+0x2438], R14 ;  /* 0x0024380e01007387 */ /* 0x008fe80000100a00 */
[----:B--2---:R-:W-:Y:S04]  /*8cae0*/  STL.64 [R1+0x2430], R12 ;  /* 0x0024300c01007387 */ /* 0x004fe80000100a00 */
[----:B------:R-:W2:Y:S04]  /*8caf0*/  LDL.LU R8, [R1+0x180] ;  /* 0x0001800001087983 */ /* 0x000ea80000300800 */
[----:B------:R-:W2:Y:S04]  /*8cb00*/  LDL.LU R9, [R1+0x184] ;  /* 0x0001840001097983 */ /* 0x000ea80000300800 */
[----:B------:R-:W3:Y:S04]  /*8cb10*/  LDL.LU R10, [R1+0x188] ;  /* 0x00018800010a7983 */ /* 0x000ee80000300800 */
[----:B------:R-:W3:Y:S04]  /*8cb20*/  LDL.LU R11, [R1+0x18c] ;  /* 0x00018c00010b7983 */ /* 0x000ee80000300800 */
        /* <DEDUP_REMOVED lines=62> */
[----:B------:R-:W1:Y:S04]  /*8cf10*/  LDS.128 R20, [R2+0x800] ;  /* 0x0008000002147984 */ /* 0x000e680000000c00 */
[----:B------:R-:W2:Y:S04]  /*8cf20*/  LDL.LU R12, [R1+0x140] ;  /* 0x00014000010c7983 */ /* 0x000ea80000300800 */
[----:B------:R-:W2:Y:S04]  /*8cf30*/  LDL.LU R13, [R1+0x144] ;  /* 0x00014400010d7983 */ /* 0x000ea80000300800 */
[----:B------:R-:W2:Y:S04]  /*8cf40*/  LDL.LU R14, [R1+0x148] ;  /* 0x00014800010e7983 */ /* 0x000ea80000300800 */
[----:B------:R-:W2:Y:S04]  /*8cf50*/  LDL.LU R15, [R1+0x14c] ;  /* 0x00014c00010f7983 */ /* 0x000ea80000300800 */
[----:B------:R-:W3:Y:S04]  /*8cf60*/  LDL.LU R8, [R1+0x130] ;  /* 0x0001300001087983 */ /* 0x000ee80000300800 */
[----:B------:R-:W3:Y:S04]  /*8cf70*/  LDL.LU R9, [R1+0x134] ;  /* 0x0001340001097983 */ /* 0x000ee80000300800 */
[----:B------:R-:W3:Y:S04]  /*8cf80*/  LDL.LU R10, [R1+0x138] ;  /* 0x00013800010a7983 */ /* 0x000ee80000300800 */
[----:B------:R-:W3:Y:S04]  /*8cf90*/  LDL.LU R11, [R1+0x13c] ;  /* 0x00013c00010b7983 */ /* 0x000ee80000300800 */
[----:B------:R-:W4:Y:S04]  /*8cfa0*/  LDL.LU R24, [R1+0x120] ;  /* 0x0001200001187983 */ /* 0x000f280000300800 */
[----:B------:R-:W4:Y:S04]  /*8cfb0*/  LDL.LU R25, [R1+0x124] ;  /* 0x0001240001197983 */ /* 0x000f280000300800 */
[----:B------:R-:W4:Y:S04]  /*8cfc0*/  LDL.LU R26, [R1+0x128] ;  /* 0x00012800011a7983 */ /* 0x000f280000300800 */
[----:B------:R-:W4:Y:S04]  /*8cfd0*/  LDL.LU R27, [R1+0x12c] ;  /* 0x00012c00011b7983 */ /* 0x000f280000300800 */
[----:B------:R-:W-:Y:S04]  /*8cfe0*/  STL [R1+0x2278], R17 ;  /* 0x0022781101007387 */ /* 0x000fe80000100800 */
[----:B0-----:R-:W-:Y:S04]  /*8cff0*/  STL.64 [R1+0x22a0], R6 ;  /* 0x0022a00601007387 */ /* 0x001fe80000100a00 */
[----:B------:R0:W-:Y:S01]  /*8d000*/  STL.64 [R1+0x2298], R4 ;  /* 0x0022980401007387 */ /* 0x0001e20000100a00 */
[----:B-1----:R-:W-:-:S03]  /*8d010*/  IMAD.MOV.U32 R19, RZ, RZ, R22 ;  /* 0x000000ffff137224 */ /* 0x002fc600078e0016 */
[----:B------:R-:W-:Y:S06]  /*8d020*/  BAR.SYNC.DEFER_BLOCKING 0x0 ;  /* 0x0000000000007b1d */ /* 0x000fec0000010000 */
[----:B0-----:R-:W5:Y:S04]  /*8d030*/  LDL.LU R4, [R1+0x150] ;  /* 0x0001500001047983 */ /* 0x001f680000300800 */
[----:B------:R-:W5:Y:S04]  /*8d040*/  LDL.LU R5, [R1+0x154] ;  /* 0x0001540001057983 */ /* 0x000f680000300800 */
[----:B------:R-:W5:Y:S04]  /*8d050*/  LDL.LU R6, [R1+0x158] ;  /* 0x0001580001067983 */ /* 0x000f680000300800 */
[----:B------:R-:W5:Y:S04]  /*8d060*/  LDL.LU R7, [R1+0x15c] ;  /* 0x00015c0001077983 */ /* 0x000f680000300800 */
[----:B------:R-:W-:Y:S04]  /*8d070*/  STL.64 [R1+0x60], R20 ;  /* 0x0000601401007387 */ /* 0x000fe80000100a00 */
[----:B------:R0:W-:Y:S04]  /*8d080*/  STL [R1+0x6c], R23 ;  /* 0x00006c1701007387 */ /* 0x0001e80000100800 */
[----:B0-----:R-:W2:Y:S04]  /*8d090*/  LDL.LU.64 R22, [R1+0x24e8] ;  /* 0x0024e80001167983 */ /* 0x001ea80000300a00 */
[----:B------:R-:W2:Y:S04]  /*8d0a0*/  LDL.LU.64 R20, [R1+0x24e0] ;  /* 0x0024e00001147983 */ /* 0x000ea80000300a00 */
[----:B--2---:R0:W-:Y:S04]  /*8d0b0*/  STS.128 [R0], R20 ;  /* 0x0000001400007388 */ /* 0x0041e80000000c00 */
[----:B0-----:R-:W2:Y:S04]  /*8d0c0*/  LDL.LU.64 R22, [R1+0x24d8] ;  /* 0x0024d80001167983 */ /* 0x001ea80000300a00 */
[----:B------:R-:W2:Y:S04]  /*8d0d0*/  LDL.LU.64 R20, [R1+0x24d0] ;  /* 0x0024d00001147983 */ /* 0x000ea80000300a00 */
[----:B--2---:R0:W-:Y:S04]  /*8d0e0*/  STS.128 [R0+0x80], R20 ;  /* 0x0000801400007388 */ /* 0x0041e80000000c00 */
        /* <DEDUP_REMOVED lines=16> */
[----:B------:R-:W2:Y:S01]  /*8d1f0*/  LDL.LU.64 R20, [R1+0x2470] ;  /* 0x0024700001147983 */ /* 0x000ea20000300a00 */
[----:B------:R-:W-:-:S03]  /*8d200*/  LOP3.LUT R17, R28, 0x20, RZ, 0x3c, !PT ;  /* 0x000000201c117812 */ /* 0x000fc600078e3cff */
[----:B--2---:R-:W-:Y:S04]  /*8d210*/  STS.128 [R0+0x680], R20 ;  /* 0x0006801400007388 */ /* 0x004fe80000000c00 */
[----:B------:R-:W-:Y:S06]  /*8d220*/  BAR.SYNC.DEFER_BLOCKING 0x0 ;  /* 0x0000000000007b1d */ /* 0x000fec0000010000 */
[----:B------:R-:W0:Y:S04]  /*8d230*/  LDS.128 R20, [R28] ;  /* 0x000000001c147984 */ /* 0x000e280000000c00 */
[----:B0-----:R-:W-:Y:S04]  /*8d240*/  STL.64 [R1+0xa0], R20 ;  /* 0x0000a01401007387 */ /* 0x001fe80000100a00 */
[----:B------:R-:W-:Y:S04]  /*8d250*/  STL.64 [R1+0xa8], R22 ;  /* 0x0000a81601007387 */ /* 0x000fe80000100a00 */
[----:B------:R-:W0:Y:S04]  /*8d260*/  LDS.128 R20, [R28+0x800] ;  /* 0x000800001c147984 */ /* 0x000e280000000c00 */
[----:B0-----:R-:W-:Y:S04]  /*8d270*/  STL.64 [R1+0x100], R20 ;  /* 0x0001001401007387 */ /* 0x001fe80000100a00 */
[----:B------:R-:W-:Y:S04]  /*8d280*/  STL.64 [R1+0x108], R22 ;  /* 0x0001081601007387 */ /* 0x000fe80000100a00 */
        /* <DEDUP_REMOVED lines=17> */
[----:B----4-:R-:W-:Y:S04]  /*8d3a0*/  STS.128 [R0], R24 ;  /* 0x0000001800007388 */ /* 0x010fe80000000c00 */
[----:B---3--:R-:W-:Y:S04]  /*8d3b0*/  STS.128 [R0+0x80], R8 ;  /* 0x0000800800007388 */ /* 0x008fe80000000c00 */
[----:B0-----:R-:W-:Y:S04]  /*8d3c0*/  STL.64 [R1+0x440], R20 ;  /* 0x0004401401007387 */ /* 0x001fe80000100a00 */
[----:B------:R0:W-:Y:S04]  /*8d3d0*/  STL.64 [R1+0x448], R22 ;  /* 0x0004481601007387 */ /* 0x0001e80000100a00 */
[----:B------:R1:W-:Y:S04]  /*8d3e0*/  STS.128 [R0+0x200], R12 ;  /* 0x0002000c00007388 */ /* 0x0003e80000000c00 */
[----:B0-----:R-:W2:Y:S04]  /*8d3f0*/  LDL.LU.64 R22, [R1+0x2468] ;  /* 0x0024680001167983 */ /* 0x001ea80000300a00 */
[----:B------:R-:W2:Y:S04]  /*8d400*/  LDL.LU.64 R20, [R1+0x2460] ;  /* 0x0024600001147983 */ /* 0x000ea80000300a00 */
[----:B------:R-:W3:Y:S04]  /*8d410*/  LDL.LU.64 R26, [R1+0x2458] ;  /* 0x00245800011a7983 */ /* 0x000ee80000300a00 */
[----:B------:R-:W3:Y:S04]  /*8d420*/  LDL.LU.64 R24, [R1+0x2450] ;  /* 0x0024500001187983 */ /* 0x000ee80000300a00 */
[----:B------:R-:W4:Y:S04]  /*8d430*/  LDL.LU.64 R10, [R1+0x2448] ;  /* 0x00244800010a7983 */ /* 0x000f280000300a00 */
[----:B------:R-:W4:Y:S04]  /*8d440*/  LDL.LU.64 R8, [R1+0x2440] ;  /* 0x0024400001087983 */ /* 0x000f280000300a00 */
[----:B-1----:R-:W4:Y:S04]  /*8d450*/  LDL.LU.64 R14, [R1+0x2438] ;  /* 0x00243800010e7983 */ /* 0x002f280000300a00 */
[----:B------:R-:W4:Y:S04]  /*8d460*/  LDL.LU.64 R12, [R1+0x2430] ;  /* 0x00243000010c7983 */ /* 0x000f280000300a00 */
[----:B-----5:R-:W-:Y:S04]  /*8d470*/  STS.128 [R0+0x280], R4 ;  /* 0x0002800400007388 */ /* 0x020fe80000000c00 */
[----:B--2---:R-:W-:Y:S04]  /*8d480*/  STS.128 [R0+0x400], R20 ;  /* 0x0004001400007388 */ /* 0x004fe80000000c00 */
[----:B---3--:R-:W-:Y:S04]  /*8d490*/  STS.128 [R0+0x480], R24 ;  /* 0x0004801800007388 */ /* 0x008fe80000000c00 */
[----:B----4-:R-:W-:Y:S04]  /*8d4a0*/  STS.128 [R0+0x600], R8 ;  /* 0x0006000800007388 */ /* 0x010fe80000000c00 */
[----:B------:R-:W-:Y:S04]  /*8d4b0*/  STS.128 [R0+0x680], R12 ;  /* 0x0006800c00007388 */ /* 0x000fe80000000c00 */
[----:B------:R-:W-:Y:S06]  /*8d4c0*/  BAR.SYNC.DEFER_BLOCKING 0x0 ;  /* 0x0000000000007b1d */ /* 0x000fec0000010000 */
[----:B------:R-:W0:Y:S04]  /*8d4d0*/  LDS.128 R4, [R28] ;  /* 0x000000001c047984 */ /* 0x000e280000000c00 */
[----:B------:R-:W1:Y:S04]  /*8d4e0*/  LDS.128 R12, [R28+0x800] ;  /* 0x000800001c0c7984 */ /* 0x000e680000000c00 */
[----:B------:R-:W2:Y:S04]  /*8d4f0*/  LDS.128 R8, [R17] ;  /* 0x0000000011087984 */ /* 0x000ea80000000c00 */
[----:B0-----:R-:W-:Y:S04]  /*8d500*/  STL.64 [R1+0x80], R4 ;  /* 0x0000800401007387 */ /* 0x001fe80000100a00 */
[----:B------:R-:W-:Y:S04]  /*8d510*/  STL.64 [R1+0x88], R6 ;  /* 0x0000880601007387 */ /* 0x000fe80000100a00 */
[----:B------:R-:W0:Y:S04]  /*8d520*/  LDS.128 R4, [R17+0x800] ;  /* 0x0008000011047984 */ /* 0x000e280000000c00 */
[----:B-1----:R-:W-:Y:S04]  /*8d530*/  STL.64 [R1+0xe0], R12 ;  /* 0x0000e00c01007387 */ /* 0x002fe80000100a00 */
[----:B------:R-:W-:Y:S04]  /*8d540*/  STL.64 [R1+0xe8], R14 ;  /* 0x0000e80e01007387 */ /* 0x000fe80000100a00 */
[----:B------:R-:W-:Y:S04]  /*8d550*/  STL [R1+0x23b8], R19 ;  /* 0x0023b81301007387 */ /* 0x000fe80000100800 */
[----:B--2---:R1:W-:Y:S04]  /*8d560*/  STL.64 [R1+0x90], R8 ;  /* 0x0000900801007387 */ /* 0x0043e80000100a00 */
[----:B------:R2:W-:Y:S04]  /*8d570*/  STL.64 [R1+0x98], R10 ;  /* 0x0000980a01007387 */ /* 0x0005e80000100a00 */
[----:B------:R-:W-:Y:S04]  /*8d580*/  STL.64 [R1+0x23b0], R16 ;  /* 0x0023b01001007387 */ /* 0x000fe80000100a00 */
[----:B0-----:R-:W-:Y:S04]  /*8d590*/  STL.64 [R1+0x110], R4 ;  /* 0x0001100401007387 */ /* 0x001fe80000100a00 */
[----:B------:R-:W-:Y:S04]  /*8d5a0*/  STL.64 [R1+0x118], R6 ;  /* 0x0001180601007387 */ /* 0x000fe80000100a00 */
[----:B-1----:R-:W3:Y:S04]  /*8d5b0*/  LDL.LU R8, [R1+0x280] ;  /* 0x0002800001087983 */ /* 0x002ee80000300800 */
[----:B------:R-:W3:Y:S04]  /*8d5c0*/  LDL.LU R9, [R1+0x284] ;  /* 0x0002840001097983 */ /* 0x000ee80000300800 */
[----:B--2---:R-:W2:Y:S04]  /*8d5d0*/  LDL.LU R10, [R1+0x288] ;  /* 0x00028800010a7983 */ /* 0x004ea80000300800 */
[----:B------:R-:W2:Y:S04]  /*8d5e0*/  LDL.LU R11, [R1+0x28c] ;  /* 0x00028c00010b7983 */ /* 0x000ea80000300800 */
[----:B--2---:R-:W-:Y:S04]  /*8d5f0*/  STL.64 [R1+0x2378], R10 ;  /* 0x0023780a01007387 */ /* 0x004fe80000100a00 */
[----:B---3--:R0:W-:Y:S04]  /*8d600*/  STL.64 [R1+0x2370], R8 ;  /* 0x0023700801007387 */ /* 0x0081e80000100a00 */
        /* <DEDUP_REMOVED lines=18> */
[----:B------:R-:W5:Y:S04]  /*8d730*/  LDL.LU R18, [R1+0x208] ;  /* 0x0002080001127983 */ /* 0x000f680000300800 */
[----:B------:R-:W5:Y:S04]  /*8d740*/  LDL.LU R19, [R1+0x20c] ;  /* 0x00020c0001137983 */ /* 0x000f680000300800 */
[----:B-----5:R-:W-:Y:S04]  /*8d750*/  STL.64 [R1+0x23c8], R18 ;  /* 0x0023c81201007387 */ /* 0x020fe80000100a00 */
[----:B----4-:R0:W-:Y:S04]  /*8d760*/  STL.64 [R1+0x23c0], R16 ;  /* 0x0023c01001007387 */ /* 0x0101e80000100a00 */
[----:B0-----:R-:W4:Y:S04]  /*8d770*/  LDL.LU R16, [R1+0x1f0] ;  /* 0x0001f00001107983 */ /* 0x001f280000300800 */
        /* <DEDUP_REMOVED lines=34> */
[----:B----4-:R-:W-:Y:S04]  /*8d9a0*/  STL.64 [R1+0x2420], R16 ;  /* 0x0024201001007387 */ /* 0x010fe80000100a00 */
[----:B------:R-:W0:Y:S04]  /*8d9b0*/  LDS.128 R16, [R3] ;  /* 0x0000000003107984 */ /* 0x000e280000000c00 */
[----:B---3--:R-:W-:Y:S04]  /*8d9c0*/  STL.64 [R1+0x23a8], R10 ;  /* 0x0023a80a01007387 */ /* 0x008fe80000100a00 */
[----:B--2---:R1:W-:Y:S04]  /*8d9d0*/  STL.64 [R1+0x23a0], R8 ;  /* 0x0023a00801007387 */ /* 0x0043e80000100a00 */
[----:B-1----:R-:W2:Y:S04]  /*8d9e0*/  LDL.LU R8, [R1+0x210] ;  /* 0x0002100001087983 */ /* 0x002ea80000300800 */
        /* <DEDUP_REMOVED lines=11> */
[----:B------:R-:W5:Y:S04]  /*8daa0*/  LDL.LU R4, [R1+0x250] ;  /* 0x0002500001047983 */ /* 0x000f680000300800 */
[----:B------:R-:W5:Y:S04]  /*8dab0*/  LDL.LU R5, [R1+0x254] ;  /* 0x0002540001057983 */ /* 0x000f680000300800 */
[----:B------:R-:W5:Y:S04]  /*8dac0*/  LDL.LU R6, [R1+0x258] ;  /* 0x0002580001067983 */ /* 0x000f680000300800 */
[----:B------:R-:W5:Y:S04]  /*8dad0*/  LDL.LU R7, [R1+0x25c] ;  /* 0x00025c0001077983 */ /* 0x000f680000300800 */
[----:B------:R-:W2:Y:S04]  /*8dae0*/  LDL.LU R12, [R1+0x2d0] ;  /* 0x0002d000010c7983 */ /* 0x000ea80000300800 */
[----:B------:R-:W2:Y:S04]  /*8daf0*/  LDL.LU R13, [R1+0x2d4] ;  /* 0x0002d400010d7983 */ /* 0x000ea80000300800 */
[----:B------:R-:W2:Y:S04]  /*8db00*/  LDL.LU R14, [R1+0x2d8] ;  /* 0x0002d800010e7983 */ /* 0x000ea80000300800 */
[----:B------:R-:W2:Y:S04]  /*8db10*/  LDL.LU R15, [R1+0x2dc] ;  /* 0x0002dc00010f7983 */ /* 0x000ea80000300800 */
        /* <DEDUP_REMOVED lines=32> */
[----:B------:R-:W-:Y:S04]  /*8dd20*/  STS.128 [R0+0x680], R8 ;  /* 0x0006800800007388 */ /* 0x000fe80000000c00 */
[----:B--2---:R0:W-:Y:S04]  /*8dd30*/  STS.128 [R0+0x600], R16 ;  /* 0x0006001000007388 */ /* 0x0041e80000000c00 */
[----:B------:R-:W-:Y:S06]  /*8dd40*/  BAR.SYNC.DEFER_BLOCKING 0x0 ;  /* 0x0000000000007b1d */ /* 0x000fec0000010000 */
[----:B0-----:R-:W2:Y:S04]  /*8dd50*/  LDL.LU R19, [R1+0x23b8] ;  /* 0x0023b80001137983 */ /* 0x001ea80000300800 */
[----:B------:R-:W2:Y:S04]  /*8dd60*/  LDL.LU.64 R16, [R1+0x23b0] ;  /* 0x0023b00001107983 */ /* 0x000ea80000300a00 */
[----:B------:R-:W0:Y:S04]  /*8dd70*/  LDS.128 R8, [R28] ;  /* 0x000000001c087984 */ /* 0x000e280000000c00 */
[----:B0-----:R-:W-:Y:S04]  /*8dd80*/  STL.64 [R1+0x190], R8 ;  /* 0x0001900801007387 */ /* 0x001fe80000100a00 */
[----:B------:R-:W-:Y:S04]  /*8dd90*/  STL.64 [R1+0x198], R10 ;  /* 0x0001980a01007387 */ /* 0x000fe80000100a00 */
[----:B------:R-:W0:Y:S04]  /*8dda0*/  LDS.128 R8, [R28+0x800] ;  /* 0x000800001c087984 */ /* 0x000e280000000c00 */
[----:B0-----:R-:W-:Y:S04]  /*8ddb0*/  STL.64 [R1+0x1f0], R8 ;  /* 0x0001f00801007387 */ /* 0x001fe80000100a00 */
[----:B------:R-:W-:Y:S04]  /*8ddc0*/  STL.64 [R1+0x1f8], R10 ;  /* 0x0001f80a01007387 */ /* 0x000fe80000100a00 */
[----:B--2---:R-:W0:Y:S04]  /*8ddd0*/  LDS.128 R8, [R17] ;  /* 0x0000000011087984 */ /* 0x004e280000000c00 */
        /* <DEDUP_REMOVED lines=20> */
[----:B----4-:R0:W-:Y:S04]  /*8df20*/  STS.128 [R0], R20 ;  /* 0x0000001400007388 */ /* 0x0101e80000000c00 */
[----:B---3--:R1:W-:Y:S04]  /*8df30*/  STS.128 [R0+0x80], R24 ;  /* 0x0000801800007388 */ /* 0x0083e80000000c00 */
[----:B0-----:R-:W3:Y:S04]  /*8df40*/  LDL.LU.64 R22, [R1+0x2398] ;  /* 0x0023980001167983 */ /* 0x001ee80000300a00 */
[----:B------:R-:W3:Y:S04]  /*8df50*/  LDL.LU.64 R20, [R1+0x2390] ;  /* 0x0023900001147983 */ /* 0x000ee80000300a00 */
[----:B-1----:R-:W4:Y:S04]  /*8df60*/  LDL.LU.64 R26, [R1+0x2388] ;  /* 0x00238800011a7983 */ /* 0x002f280000300a00 */
[----:B------:R-:W4:Y:S04]  /*8df70*/  LDL.LU.64 R24, [R1+0x2380] ;  /* 0x0023800001187983 */ /* 0x000f280000300a00 */
[----:B--2---:R0:W-:Y:S04]  /*8df80*/  STS.128 [R0+0x200], R8 ;  /* 0x0002000800007388 */ /* 0x0041e80000000c00 */
[----:B0-----:R-:W2:Y:S04]  /*8df90*/  LDL.LU.64 R10, [R1+0x2378] ;  /* 0x00237800010a7983 */ /* 0x001ea80000300a00 */
[----:B------:R-:W2:Y:S04]  /*8dfa0*/  LDL.LU.64 R8, [R1+0x2370] ;  /* 0x0023700001087983 */ /* 0x000ea80000300a00 */
[----:B-----5:R-:W-:Y:S04]  /*8dfb0*/  STS.128 [R0+0x280], R4 ;  /* 0x0002800400007388 */ /* 0x020fe80000000c00 */
[----:B---3--:R-:W-:Y:S04]  /*8dfc0*/  STS.128 [R0+0x400], R20 ;  /* 0x0004001400007388 */ /* 0x008fe80000000c00 */
[----:B----4-:R-:W-:Y:S04]  /*8dfd0*/  STS.128 [R0+0x480], R24 ;  /* 0x0004801800007388 */ /* 0x010fe80000000c00 */
[----:B------:R-:W-:Y:S04]  /*8dfe0*/  STS.128 [R0+0x680], R12 ;  /* 0x0006800c00007388 */ /* 0x000fe80000000c00 */
[----:B--2---:R-:W-:Y:S04]  /*8dff0*/  STS.128 [R0+0x600], R8 ;  /* 0x0006000800007388 */ /* 0x004fe80000000c00 */
        /* <DEDUP_REMOVED lines=10> */
[----:B--2---:R-:W-:Y:S04]  /*8e0a0*/  STL.64 [R1+0x140], R8 ;  /* 0x0001400801007387 */ /* 0x004fe80000100a00 */
[----:B------:R-:W-:Y:S04]  /*8e0b0*/  STL.64 [R1+0x148], R10 ;  /* 0x0001480a01007387 */ /* 0x000fe80000100a00 */
[----:B------:R-:W1:Y:S04]  /*8e0c0*/  LDS.128 R8, [R3] ;  /* 0x0000000003087984 */ /* 0x000e680000000c00 */
[----:B------:R-:W-:Y:S04]  /*8e0d0*/  STL.64 [R1+0x2308], R16 ;  /* 0x0023081001007387 */ /* 0x000fe80000100a00 */
[----:B------:R-:W2:Y:S04]  /*8e0e0*/  LDS.128 R12, [R2] ;  /* 0x00000000020c7984 */ /* 0x000ea80000000c00 */
[----:B0-----:R-:W-:Y:S04]  /*8e0f0*/  STL.64 [R1+0xd0], R4 ;  /* 0x0000d00401007387 */ /* 0x001fe80000100a00 */
[----:B------:R-:W-:Y:S04]  /*8e100*/  STL.64 [R1+0xd8], R6 ;  /* 0x0000d80601007387 */ /* 0x000fe80000100a00 */
[----:B------:R-:W0:Y:S04]  /*8e110*/  LDS.128 R4, [R3+0x800] ;  /* 0x0008000003047984 */ /* 0x000e280000000c00 */
[----:B-1----:R-:W-:Y:S04]  /*8e120*/  STL [R1+0x2260], R8 ;  /* 0x0022600801007387 */ /* 0x002fe80000100800 */
[----:B------:R-:W-:Y:S04]  /*8e130*/  STL [R1+0x225c], R9 ;  /* 0x00225c0901007387 */ /* 0x000fe80000100800 */
[----:B------:R-:W-:Y:S04]  /*8e140*/  STL [R1+0x2258], R10 ;  /* 0x0022580a01007387 */ /* 0x000fe80000100800 */
[----:B------:R-:W-:Y:S04]  /*8e150*/  STL [R1+0x2254], R11 ;  /* 0x0022540b01007387 */ /* 0x000fe80000100800 */
[----:B--2---:R-:W-:Y:S04]  /*8e160*/  STL [R1+0x2268], R14 ;  /* 0x0022680e01007387 */ /* 0x004fe80000100800 */
[----:B0-----:R-:W-:Y:S04]  /*8e170*/  STL.64 [R1+0x170], R4 ;  /* 0x0001700401007387 */ /* 0x001fe80000100a00 */
[----:B------:R-:W-:Y:S04]  /*8e180*/  STL.64 [R1+0x178], R6 ;  /* 0x0001780601007387 */ /* 0x000fe80000100a00 */
[----:B------:R-:W0:Y:S04]  /*8e190*/  LDS.128 R4, [R2+0x800] ;  /* 0x0008000002047984 */ /* 0x000e280000000c00 */
[----:B------:R-:W-:Y:S04]  /*8e1a0*/  STL [R1+0x2264], R15 ;  /* 0x0022640f01007387 */ /* 0x000fe80000100800 */
[----:B------:R-:W-:Y:S01]  /*8e1b0*/  STL.64 [R1+0x2318], R12 ;  /* 0x0023180c01007387 */ /* 0x000fe20000100a00 */
[----:B0-----:R-:W-:-:S03]  /*8e1c0*/  IMAD.MOV.U32 R10, RZ, RZ, R5 ;  /* 0x000000ffff0a7224 */ /* 0x001fc600078e0005 */
[----:B------:R0:W-:Y:S01]  /*8e1d0*/  STL [R1+0x18c], R7 ;  /* 0x00018c0701007387 */ /* 0x0001e20000100800 */
[----:B------:R-:W-:Y:S02]  /*8e1e0*/  IMAD.MOV.U32 R11, RZ, RZ, R6 ;  /* 0x000000ffff0b7224 */ /* 0x000fe400078e0006 */
[----:B------:R-:W-:-:S03]  /*8e1f0*/  IMAD.MOV.U32 R9, RZ, RZ, R4 ;  /* 0x000000ffff097224 */ /* 0x000fc600078e0004 */
[----:B------:R-:W-:Y:S04]  /*8e200*/  STL.64 [R1+0x2328], R10 ;  /* 0x0023280a01007387 */ /* 0x000fe80000100a00 */
[----:B------:R-:W-:Y:S04]  /*8e210*/  STL [R1+0x2320], R9 ;  /* 0x0023200901007387 */ /* 0x000fe80000100800 */
[----:B------:R-:W2:Y:S04]  /*8e220*/  LDL.LU R20, [R1+0x3c0] ;  /* 0x0003c00001147983 */ /* 0x000ea80000300800 */
[----:B------:R-:W2:Y:S04]  /*8e230*/  LDL.LU R21, [R1+0x3c4] ;  /* 0x0003c40001157983 */ /* 0x000ea80000300800 */
[----:B------:R-:W3:Y:S04]  /*8e240*/  LDL.LU R22, [R1+0x3c8] ;  /* 0x0003c80001167983 */ /* 0x000ee80000300800 */
[----:B------:R-:W3:Y:S04]  /*8e250*/  LDL.LU R23, [R1+0x3cc] ;  /* 0x0003cc0001177983 */ /* 0x000ee80000300800 */
[----:B------:R-:W-:Y:S06]  /*8e260*/  BAR.SYNC.DEFER_BLOCKING 0x0 ;  /* 0x0000000000007b1d */ /* 0x000fec0000010000 */
[----:B---3--:R-:W-:Y:S04]  /*8e270*/  STL.64 [R1+0x22b0], R22 ;  /* 0x0022b01601007387 */ /* 0x008fe80000100a00 */
[----:B--2---:R1:W-:Y:S04]  /*8e280*/  STL.64 [R1+0x22a8], R20 ;  /* 0x0022a81401007387 */ /* 0x0043e80000100a00 */
[----:B------:R-:W2:Y:S04]  /*8e290*/  LDL.LU R4, [R1+0x3b0] ;  /* 0x0003b00001047983 */ /* 0x000ea80000300800 */
[----:B------:R-:W2:Y:S04]  /*8e2a0*/  LDL.LU R5, [R1+0x3b4] ;  /* 0x0003b40001057983 */ /* 0x000ea80000300800 */
[----:B------:R-:W3:Y:S04]  /*8e2b0*/  LDL.LU R6, [R1+0x3b8] ;  /* 0x0003b80001067983 */ /* 0x000ee80000300800 */
[----:B0-----:R-:W3:Y:S04]  /*8e2c0*/  LDL.LU R7, [R1+0x3bc] ;  /* 0x0003bc0001077983 */ /* 0x001ee80000300800 */
[----:B---3--:R-:W-:Y:S04]  /*8e2d0*/  STL.64 [R1+0x22c0], R6 ;  /* 0x0022c00601007387 */ /* 0x008fe80000100a00 */
[----:B--2---:R-:W-:Y:S04]  /*8e2e0*/  STL.64 [R1+0x22b8], R4 ;  /* 0x0022b80401007387 */ /* 0x004fe80000100a00 */
[----:B-1----:R-:W2:Y:S04]  /*8e2f0*/  LDL.LU R20, [R1+0x3a0] ;  /* 0x0003a00001147983 */ /* 0x002ea80000300800 */
        /* <DEDUP_REMOVED lines=14> */
[----:B----4-:R-:W-:Y:S04]  /*8e3e0*/  STL.64 [R1+0x2330], R16 ;  /* 0x0023301001007387 */ /* 0x010fe80000100a00 */
[----:B------:R-:W4:Y:S04]  /*8e3f0*/  LDL.LU R12, [R1+0x330] ;  /* 0x00033000010c7983 */ /* 0x000f280000300800 */
[----:B------:R-:W4:Y:S04]  /*8e400*/  LDL.LU R13, [R1+0x334] ;  /* 0x00033400010d7983 */ /* 0x000f280000300800 */
[----:B------:R-:W5:Y:S04]  /*8e410*/  LDL.LU R14, [R1+0x338] ;  /* 0x00033800010e7983 */ /* 0x000f680000300800 */
[----:B------:R-:W5:Y:S04]  /*8e420*/  LDL.LU R15, [R1+0x33c] ;  /* 0x00033c00010f7983 */ /* 0x000f680000300800 */
[----:B-----5:R-:W-:Y:S04]  /*8e430*/  STL.64 [R1+0x2348], R14 ;  /* 0x0023480e01007387 */ /* 0x020fe80000100a00 */
[----:B----4-:R0:W-:Y:S04]  /*8e440*/  STL.64 [R1+0x2340], R12 ;  /* 0x0023400c01007387 */ /* 0x0101e80000100a00 */
        /* <DEDUP_REMOVED lines=12> */
[----:B-1----:R-:W4:Y:S04]  /*8e510*/  LDL.LU R8, [R1+0x2f0] ;  /* 0x0002f00001087983 */ /* 0x002f280000300800 */
[----:B------:R-:W4:Y:S04]  /*8e520*/  LDL.LU R9, [R1+0x2f4] ;  /* 0x0002f40001097983 */ /* 0x000f280000300800 */
[----:B------:R-:W4:Y:S04]  /*8e530*/  LDL.LU R10, [R1+0x2f8] ;  /* 0x0002f800010a7983 */ /* 0x000f280000300800 */
[----:B------:R-:W4:Y:S04]  /*8e540*/  LDL.LU R11, [R1+0x2fc] ;  /* 0x0002fc00010b7983 */ /* 0x000f280000300800 */
[----:B0-----:R-:W5:Y:S04]  /*8e550*/  LDL.LU R12, [R1+0x2e0] ;  /* 0x0002e000010c7983 */ /* 0x001f680000300800 */
[----:B------:R-:W5:Y:S04]  /*8e560*/  LDL.LU R13, [R1+0x2e4] ;  /* 0x0002e400010d7983 */ /* 0x000f680000300800 */
[----:B------:R-:W5:Y:S04]  /*8e570*/  LDL.LU R14, [R1+0x2e8] ;  /* 0x0002e800010e7983 */ /* 0x000f680000300800 */
[----:B------:R-:W5:Y:S04]  /*8e580*/  LDL.LU R15, [R1+0x2ec] ;  /* 0x0002ec00010f7983 */ /* 0x000f680000300800 */
        /* <DEDUP_REMOVED lines=16> */
[----:B-----5:R-:W-:Y:S04]  /*8e690*/  STS.128 [R0], R12 ;  /* 0x0000000c00007388 */ /* 0x020fe80000000c00 */
[----:B---3--:R-:W-:Y:S04]  /*8e6a0*/  STL.64 [R1+0x2300], R22 ;  /* 0x0023001601007387 */ /* 0x008fe80000100a00 */
[----:B--2---:R0:W-:Y:S04]  /*8e6b0*/  STL.64 [R1+0x22f8], R20 ;  /* 0x0022f81401007387 */ /* 0x0041e80000100a00 */
[----:B0-----:R-:W2:Y:S04]  /*8e6c0*/  LDL.LU R20, [R1+0x350] ;  /* 0x0003500001147983 */ /* 0x001ea80000300800 */
[----:B------:R-:W2:Y:S04]  /*8e6d0*/  LDL.LU R21, [R1+0x354] ;  /* 0x0003540001157983 */ /* 0x000ea80000300800 */
[----:B------:R-:W2:Y:S04]  /*8e6e0*/  LDL.LU R22, [R1+0x358] ;  /* 0x0003580001167983 */ /* 0x000ea80000300800 */
[----:B------:R-:W2:Y:S04]  /*8e6f0*/  LDL.LU R23, [R1+0x35c] ;  /* 0x00035c0001177983 */ /* 0x000ea80000300800 */
[----:B------:R-:W3:Y:S04]  /*8e700*/  LDL.LU R4, [R1+0x390] ;  /* 0x0003900001047983 */ /* 0x000ee80000300800 */
[----:B------:R-:W3:Y:S04]  /*8e710*/  LDL.LU R5, [R1+0x394] ;  /* 0x0003940001057983 */ /* 0x000ee80000300800 */
[----:B------:R-:W3:Y:S04]  /*8e720*/  LDL.LU R6, [R1+0x398] ;  /* 0x0003980001067983 */ /* 0x000ee80000300800 */
[----:B------:R-:W3:Y:S04]  /*8e730*/  LDL.LU R7, [R1+0x39c] ;  /* 0x00039c0001077983 */ /* 0x000ee80000300800 */
[----:B------:R-:W5:Y:S04]  /*8e740*/  LDL.LU R24, [R1+0x3d0] ;  /* 0x0003d00001187983 */ /* 0x000f680000300800 */
[----:B------:R-:W5:Y:S04]  /*8e750*/  LDL.LU R25, [R1+0x3d4] ;  /* 0x0003d40001197983 */ /* 0x000f680000300800 */
[----:B------:R-:W5:Y:S04]  /*8e760*/  LDL.LU R26, [R1+0x3d8] ;  /* 0x0003d800011a7983 */ /* 0x000f680000300800 */
[----:B------:R-:W5:Y:S04]  /*8e770*/  LDL.LU R27, [R1+0x3dc] ;  /* 0x0003dc00011b7983 */ /* 0x000f680000300800 */
[----:B------:R-:W2:Y:S04]  /*8e780*/  LDL.LU.64 R14, [R1+0x2368] ;  /* 0x00236800010e7983 */ /* 0x000ea80000300a00 */
[----:B------:R-:W2:Y:S04]  /*8e790*/  LDL.LU.64 R12, [R1+0x2360] ;  /* 0x00236000010c7983 */ /* 0x000ea80000300a00 */
[----:B----4-:R0:W-:Y:S04]  /*8e7a0*/  STS.128 [R0+0x80], R8 ;  /* 0x0000800800007388 */ /* 0x0101e80000000c00 */
[----:B------:R-:W-:Y:S04]  /*8e7b0*/  STS.128 [R0+0x280], R16 ;  /* 0x0002801000007388 */ /* 0x000fe80000000c00 */
[----:B0-----:R-:W4:Y:S04]  /*8e7c0*/  LDL.LU.64 R10, [R1+0x2358] ;  /* 0x00235800010a7983 */ /* 0x001f280000300a00 */
[----:B------:R-:W4:Y:S04]  /*8e7d0*/  LDL.LU.64 R8, [R1+0x2350] ;  /* 0x0023500001087983 */ /* 0x000f280000300a00 */
[----:B--2---:R0:W-:Y:S04]  /*8e7e0*/  STS.128 [R0+0x200], R12 ;  /* 0x0002000c00007388 */ /* 0x0041e80000000c00 */
[----:B0-----:R-:W2:Y:S04]  /*8e7f0*/  LDL.LU.64 R14, [R1+0x2348] ;  /* 0x00234800010e7983 */ /* 0x001ea80000300a00 */
[----:B------:R-:W2:Y:S04]  /*8e800*/  LDL.LU.64 R12, [R1+0x2340] ;  /* 0x00234000010c7983 */ /* 0x000ea80000300a00 */
[----:B------:R-:W3:Y:S04]  /*8e810*/  LDL.LU.64 R18, [R1+0x2338] ;  /* 0x0023380001127983 */ /* 0x000ee80000300a00 */
[----:B------:R-:W3:Y:S04]  /*8e820*/  LDL.LU.64 R16, [R1+0x2330] ;  /* 0x0023300001107983 */ /* 0x000ee80000300a00 */
[----:B----4-:R0:W-:Y:S04]  /*8e830*/  STS.128 [R0+0x400], R8 ;  /* 0x0004000800007388 */ /* 0x0101e80000000c00 */
[----:B0-----:R-:W4:Y:S04]  /*8e840*/  LDL.LU.64 R10, [R1+0x2328] ;  /* 0x00232800010a7983 */ /* 0x001f280000300a00 */
[----:B------:R-:W4:Y:S04]  /*8e850*/  LDL.LU R9, [R1+0x2320] ;  /* 0x0023200001097983 */ /* 0x000f280000300800 */
[----:B------:R-:W-:Y:S04]  /*8e860*/  STS.128 [R0+0x680], R20 ;  /* 0x0006801400007388 */ /* 0x000fe80000000c00 */
[----:B--2---:R0:W-:Y:S04]  /*8e870*/  STS.128 [R0+0x480], R12 ;  /* 0x0004800c00007388 */ /* 0x0041e80000000c00 */
[----:B---3--:R1:W-:Y:S04]  /*8e880*/  STS.128 [R0+0x600], R16 ;  /* 0x0006001000007388 */ /* 0x0083e80000000c00 */
[----:B------:R-:W-:Y:S06]  /*8e890*/  BAR.SYNC.DEFER_BLOCKING 0x0 ;  /* 0x0000000000007b1d */ /* 0x000fec0000010000 */
[----:B0-----:R-:W2:Y:S04]  /*8e8a0*/  LDL.LU.64 R12, [R1+0x2318] ;  /* 0x00231800010c7983 */ /* 0x001ea80000300a00 */
[----:B-1----:R-:W3:Y:S04]  /*8e8b0*/  LDL.LU R19, [R1+0x2310] ;  /* 0x0023100001137983 */ /* 0x002ee80000300800 */
[----:B------:R-:W2:Y:S04]  /*8e8c0*/  LDL.LU.64 R16, [R1+0x2308] ;  /* 0x0023080001107983 */ /* 0x000ea80000300a00 */
[----:B------:R-:W0:Y:S04]  /*8e8d0*/  LDS.128 R20, [R28] ;  /* 0x000000001c147984 */ /* 0x000e280000000c00 */
[----:B0-----:R-:W-:Y:S04]  /*8e8e0*/  STL.64 [R1+0x210], R20 ;  /* 0x0002101401007387 */ /* 0x001fe80000100a00 */
[----:B------:R-:W-:Y:S04]  /*8e8f0*/  STL.64 [R1+0x218], R22 ;  /* 0x0002181601007387 */ /* 0x000fe80000100a00 */
[----:B------:R-:W0:Y:S04]  /*8e900*/  LDS.128 R20, [R28+0x800] ;  /* 0x000800001c147984 */ /* 0x000e280000000c00 */
[----:B------:R-:W3:Y:S04]  /*8e910*/  LDL R18, [R1+0xca8] ;  /* 0x000ca80001127983 */ /* 0x000ee80000100800 */
[----:B0-----:R-:W-:Y:S04]  /*8e920*/  STL.64 [R1+0x270], R20 ;  /* 0x0002701401007387 */ /* 0x001fe80000100a00 */
[----:B------:R-:W-:Y:S04]  /*8e930*/  STL.64 [R1+0x278], R22 ;  /* 0x0002781601007387 */ /* 0x000fe80000100a00 */
[----:B------:R-:W3:Y:S04]  /*8e940*/  LDL.LU R14, [R1+0x290] ;  /* 0x00029000010e7983 */ /* 0x000ee80000300800 */
[----:B--2---:R-:W0:Y:S04]  /*8e950*/  LDS.128 R20, [R17] ;  /* 0x0000000011147984 */ /* 0x004e280000000c00 */
[----:B0-----:R-:W-:Y:S04]  /*8e960*/  STL.64 [R1+0x220], R20 ;  /* 0x0002201401007387 */ /* 0x001fe80000100a00 */
[----:B------:R-:W-:Y:S04]  /*8e970*/  STL.64 [R1+0x228], R22 ;  /* 0x0002281601007387 */ /* 0x000fe80000100a00 */
[----:B------:R-:W0:Y:S04]  /*8e980*/  LDS.128 R20, [R17+0x800] ;  /* 0x0008000011147984 */ /* 0x000e280000000c00 */
[----:B0-----:R-:W-:Y:S04]  /*8e990*/  STL.64 [R1+0x280], R20 ;  /* 0x0002801401007387 */ /* 0x001fe80000100a00 */
[----:B------:R-:W-:Y:S04]  /*8e9a0*/  STL.64 [R1+0x288], R22 ;  /* 0x0002881601007387 */ /* 0x000fe80000100a00 */
[----:B------:R-:W0:Y:S04]  /*8e9b0*/  LDS.128 R20, [R3] ;  /* 0x0000000003147984 */ /* 0x000e280000000c00 */
        /* <DEDUP_REMOVED lines=24> */
[----:B------:R-:W3:Y:S04]  /*8eb40*/  LDL R17, [R1+0xcac] ;  /* 0x000cac0001117983 */ /* 0x000ee80000100800 */
[----:B------:R0:W-:Y:S04]  /*8eb50*/  STS.128 [R0+0x280], R4 ;  /* 0x0002800400007388 */ /* 0x0001e80000000c00 */
[----:B0-----:R-:W3:Y:S04]  /*8eb60*/  LDL.LU.64 R6, [R1+0x22c0] ;  /* 0x0022c00001067983 */ /* 0x001ee80000300a00 */
[----:B------:R-:W3:Y:S04]  /*8eb70*/  LDL.LU.64 R4, [R1+0x22b8] ;  /* 0x0022b80001047983 */ /* 0x000ee80000300a00 */
[----:B--2---:R0:W-:Y:S04]  /*8eb80*/  STS.128 [R0+0x400], R20 ;  /* 0x0004001400007388 */ /* 0x0041e80000000c00 */
[----:B0-----:R-:W2:Y:S04]  /*8eb90*/  LDL.LU.64 R22, [R1+0x22b0] ;  /* 0x0022b00001167983 */ /* 0x001ea80000300a00 */
[----:B------:R-:W2:Y:S04]  /*8eba0*/  LDL.LU.64 R20, [R1+0x22a8] ;  /* 0x0022a80001147983 */ /* 0x000ea80000300a00 */
[----:B-----5:R-:W-:Y:S04]  /*8ebb0*/  STS.128 [R0+0x680], R24 ;  /* 0x0006801800007388 */ /* 0x020fe80000000c00 */
[----:B---3--:R0:W-:Y:S04]  /*8ebc0*/  STS.128 [R0+0x480], R4 ;  /* 0x0004800400007388 */ /* 0x0081e80000000c00 */
[----:B0-----:R-:W3:Y:S04]  /*8ebd0*/  LDL.LU.64 R6, [R1+0x22a0] ;  /* 0x0022a00001067983 */ /* 0x001ee80000300a00 */
[----:B------:R-:W5:Y:S01]  /*8ebe0*/  LDL.LU.64 R4, [R1+0x2298] ;  /* 0x0022980001047983 */ /* 0x000f620000300a00 */
[----:B------:R-:W-:-:S02]  /*8ebf0*/  ISETP.GE.AND P2, PT, R18, c[0x0][0x178], PT ;  /* 0x00005e0012007a0c */ /* 0x000fc40003f46270 */
[C---:B------:R-:W-:Y:S02]  /*8ec00*/  ISETP.GE.AND P3, PT, R8.reuse, c[0x0][0x17c], PT ;  /* 0x00005f0008007a0c */ /* 0x040fe40003f66270 */
[C---:B------:R-:W-:Y:S01]  /*8ec10*/  ISETP.LT.AND P2, PT, R8.reuse, c[0x0][0x17c], !P2 ;  /* 0x00005f0008007a0c */ /* 0x040fe20005741270 */
[----:B--2---:R0:W-:Y:S04]  /*8ec20*/  STS.128 [R0+0x600], R20 ;  /* 0x0006001400007388 */ /* 0x0041e80000000c00 */
[----:B0-----:R-:W2:Y:S04]  /*8ec30*/  LDL.LU.64 R22, [R1+0x2290] ;  /* 0x0022900001167983 */ /* 0x001ea80000300a00 */
[----:B------:R-:W3:Y:S01]  /*8ec40*/  LDL.LU.64 R26, [R1+0x2288] ;  /* 0x00228800011a7983 */ /* 0x000ee20000300a00 */
[----:B------:R-:W-:-:S03]  /*8ec50*/  IMAD R0, R8, c[0x0][0x198], RZ ;  /* 0x0000660008007a24 */ /* 0x000fc600078e02ff */
[----:B------:R-:W4:Y:S01]  /*8ec60*/  LDL.LU R8, [R1+0x1df4] ;  /* 0x001df40001087983 */ /* 0x000f220000300800 */
[----:B------:R-:W-:Y:S02]  /*8ec70*/  IMAD R3, R18, c[0x0][0x194], RZ ;  /* 0x0000650012037a24 */ /* 0x000fe400078e02ff */
[----:B------:R-:W-:Y:S01]  /*8ec80*/  IMAD.MOV.U32 R20, RZ, RZ, c[0x0][0x194] ;  /* 0x00006500ff147624 */ /* 0x000fe200078e00ff */
[----:B------:R-:W-:Y:S02]  /*8ec90*/  BAR.SYNC.DEFER_BLOCKING 0x0 ;  /* 0x0000000000007b1d */ /* 0x000fe40000010000 */
[----:B------:R-:W-:Y:S01]  /*8eca0*/  LEA R2, P4, R3, c[0x0][0x170], 0x1 ;  /* 0x00005c0003027a11 */ /* 0x000fe200078808ff */
[----:B------:R-:W-:-:S03]  /*8ecb0*/  IMAD R20, R20, 0x80, R3 ;  /* 0x0000008014147824 */ /* 0x000fc600078e0203 */
[----:B------:R-:W-:Y:S02]  /*8ecc0*/  LEA.HI.X.SX32 R3, R3, c[0x0][0x174], 0x1, P4 ;  /* 0x00005d0003037a11 */ /* 0x000fe400020f0eff */
[C---:B------:R-:W-:Y:S02]  /*8ecd0*/  LEA R24, P4, R20.reuse, c[0x0][0x170], 0x1 ;  /* 0x00005c0014187a11 */ /* 0x040fe400078808ff */
[----:B------:R-:W-:Y:S02]  /*8ece0*/  ISETP.LT.AND P3, PT, R17, c[0x0][0x178], !P3 ;  /* 0x00005e0011007a0c */ /* 0x000fe40005f61270 */
[----:B------:R-:W-:Y:S01]  /*8ecf0*/  LEA.HI.X.SX32 R25, R20, c[0x0][0x174], 0x1, P4 ;  /* 0x00005d0014197a11 */ /* 0x000fe200020f0eff */
[----:B------:R-:W-:-:S05]  /*8ed00*/  IMAD.WIDE R20, R0, 0x2, R2 ;  /* 0x0000000200147825 */ /* 0x000fca00078e0202 */
[----:B------:R0:W-:Y:S01]  /*8ed10*/  @P2 STG.E.U16 [R20.64], R14 ;  /* 0x0000000e14002986 */ /* 0x0001e2000c101506 */
[----:B------:R-:W-:Y:S02]  /*8ed20*/  ISETP.LT.AND P2, PT, R18, c[0x0][0x178], !P1 ;  /* 0x00005e0012007a0c */ /* 0x000fe40004f41270 */
[----:B------:R-:W-:Y:S01]  /*8ed30*/  ISETP.LT.AND P1, PT, R17, c[0x0][0x178], !P1 ;  /* 0x00005e0011007a0c */ /* 0x000fe20004f21270 */
[C---:B0-----:R-:W-:Y:S01]  /*8ed40*/  IMAD.WIDE R20, R0.reuse, 0x2, R24 ;  /* 0x0000000200147825 */ /* 0x041fe200078e0218 */
[----:B------:R-:W-:Y:S02]  /*8ed50*/  IADD3 R0, R0, c[0x0][0x198], RZ ;  /* 0x0000660000007a10 */ /* 0x000fe40007ffe0ff */
[----:B--2---:R-:W-:Y:S02]  /*8ed60*/  PRMT R22, R14, 0x7632, R22 ;  /* 0x000076320e167816 */ /* 0x004fe40000000016 */
[----:B---3--:R0:W-:Y:S02]  /*8ed70*/  @P3 STG.E.U16 [R20.64], R26 ;  /* 0x0000001a14003986 */ /* 0x0081e4000c101506 */
[----:B0-----:R-:W-:-:S05]  /*8ed80*/  IMAD.WIDE R20, R0, 0x2, R2 ;  /* 0x0000000200147825 */ /* 0x001fca00078e0202 */
[----:B------:R0:W-:Y:S02]  /*8ed90*/  @P2 STG.E.U16 [R20.64], R22 ;  /* 0x0000001614002986 */ /* 0x0001e4000c101506 */
[----:B0-----:R-:W-:Y:S01]  /*8eda0*/  PRMT R22, R26, 0x7632, R22 ;  /* 0x000076321a167816 */ /* 0x001fe20000000016 */
[C---:B------:R-:W-:Y:S01]  /*8edb0*/  IMAD.WIDE R20, R0.reuse, 0x2, R24 ;  /* 0x0000000200147825 */ /* 0x040fe200078e0218 */
[----:B------:R-:W-:Y:S01]  /*8edc0*/  IADD3 R0, R0, c[0x0][0x198], RZ ;  /* 0x0000660000007a10 */ /* 0x000fe20007ffe0ff */
[----:B------:R-:W2:Y:S04]  /*8edd0*/  LDL.LU R26, [R1+0x2280] ;  /* 0x00228000011a7983 */ /* 0x000ea80000300800 */
[----:B------:R0:W-:Y:S01]  /*8ede0*/  @P1 STG.E.U16 [R20.64], R22 ;  /* 0x0000001614001986 */ /* 0x0001e2000c101506 */
[----:B------:R-:W-:-:S03]  /*8edf0*/  ISETP.LT.AND P1, PT, R18, c[0x0][0x178], !P0 ;  /* 0x00005e0012007a0c */ /* 0x000fc60004721270 */
[----:B------:R-:W3:Y:S04]  /*8ee00*/  LDL.LU R15, [R1+0x1dfc] ;  /* 0x001dfc00010f7983 */ /* 0x000ee80000300800 */
[----:B------:R-:W2:Y:S01]  /*8ee10*/  LDL.LU R14, [R1+0x1e08] ;  /* 0x001e0800010e7983 */ /* 0x000ea20000300800 */
[----:B0-----:R-:W-:-:S05]  /*8ee20*/  IMAD.WIDE R20, R0, 0x2, R2 ;  /* 0x0000000200147825 */ /* 0x001fca00078e0202 */
[----:B------:R0:W-:Y:S01]  /*8ee30*/  @P1 STG.E.U16 [R20.64], R29 ;  /* 0x0000001d14001986 */ /* 0x0001e2000c101506 */
[----:B----4-:R-:W-:-:S03]  /*8ee40*/  ISETP.GE.AND P1, PT, R8, c[0x0][0x17c], PT ;  /* 0x00005f0008007a0c */ /* 0x010fc60003f26270 */
[----:B------:R-:W4:Y:S01]  /*8ee50*/  LDL.LU R8, [R1+0x1e04] ;  /* 0x001e040001087983 */ /* 0x000f220000300800 */
[----:B------:R-:W-:Y:S01]  /*8ee60*/  ISETP.LT.AND P0, PT, R17, c[0x0][0x178], !P0 ;  /* 0x00005e0011007a0c */ /* 0x000fe20004701270 */
[C---:B0-----:R-:W-:Y:S01]  /*8ee70*/  IMAD.WIDE R20, R0.reuse, 0x2, R24 ;  /* 0x0000000200147825 */ /* 0x041fe200078e0218 */
[----:B------:R-:W-:-:S11]  /*8ee80*/  IADD3 R22, R0, c[0x0][0x198], RZ ;  /* 0x0000660000167a10 */ /* 0x000fd60007ffe0ff */
[----:B------:R0:W-:Y:S01]  /*8ee90*/  @P0 STG.E.U16 [R20.64], R23 ;  /* 0x0000001714000986 */ /* 0x0001e2000c101506 */
[----:B------:R-:W-:Y:S02]  /*8eea0*/  ISETP.LT.AND P0, PT, R18, c[0x0][0x178], !P1 ;  /* 0x00005e0012007a0c */ /* 0x000fe40004f01270 */
[----:B------:R-:W-:Y:S02]  /*8eeb0*/  PRMT R0, R29, 0x7632, R0 ;  /* 0x000076321d007816 */ /* 0x000fe40000000000 */
[----:B------:R-:W5:Y:S01]  /*8eec0*/  LDL.LU R29, [R1+0x227c] ;  /* 0x00227c00011d7983 */ /* 0x000f620000300800 */
[----:B0-----:R-:W-:-:S08]  /*8eed0*/  IMAD.WIDE R20, R22, 0x2, R2 ;  /* 0x0000000216147825 */ /* 0x001fd000078e0202 */
[----:B------:R0:W-:Y:S04]  /*8eee0*/  @P0 STG.E.U16 [R20.64], R0 ;  /* 0x0000000014000986 */ /* 0x0001e8000c101506 */
[----:B0-----:R-:W5:Y:S04]  /*8eef0*/  LDL.LU R20, [R1+0x1df8] ;  /* 0x001df80001147983 */ /* 0x001f680000300800 */
[----:B------:R-:W5:Y:S01]  /*8ef00*/  LDL.LU R21, [R1+0x1e00] ;  /* 0x001e000001157983 */ /* 0x000f620000300800 */
[----:B---3--:R-:W-:-:S03]  /*8ef10*/  ISETP.GE.AND P5, PT, R15, c[0x0][0x17c], PT ;  /* 0x00005f000f007a0c */ /* 0x008fc60003fa6270 */
[----:B------:R-:W3:Y:S01]  /*8ef20*/  LDL.LU R15, [R1+0x2c0] ;  /* 0x0002c000010f7983 */ /* 0x000ee20000300800 */
[----:B--2---:R-:W-:-:S03]  /*8ef30*/  ISETP.GE.AND P3, PT, R14, c[0x0][0x17c], PT ;  /* 0x00005f000e007a0c */ /* 0x004fc60003f66270 */
[----:B------:R-:W2:Y:S01]  /*8ef40*/  LDL.LU R14, [R1+0x1e10] ;  /* 0x001e1000010e7983 */ /* 0x000ea20000300800 */
[----:B----4-:R-:W-:-:S03]  /*8ef50*/  ISETP.GE.AND P2, PT, R8, c[0x0][0x17c], PT ;  /* 0x00005f0008007a0c */ /* 0x010fc60003f46270 */
[----:B------:R-:W4:Y:S01]  /*8ef60*/  LDL.LU R8, [R1+0x1e0c] ;  /* 0x001e0c0001087983 */ /* 0x000f220000300800 */
[----:B------:R-:W-:Y:S02]  /*8ef70*/  ISETP.LT.AND P1, PT, R17, c[0x0][0x178], !P1 ;  /* 0x00005e0011007a0c */ /* 0x000fe40004f21270 */
[----:B------:R-:W-:Y:S02]  /*8ef80*/  ISETP.LT.AND P6, PT, R18, c[0x0][0x178], !P5 ;  /* 0x00005e0012007a0c */ /* 0x000fe40006fc1270 */
[----:B------:R-:W-:Y:S02]  /*8ef90*/  IADD3 R0, R22, c[0x0][0x198], RZ ;  /* 0x0000660016007a10 */ /* 0x000fe40007ffe0ff */
[----:B------:R-:W-:Y:S02]  /*8efa0*/  PRMT R26, R23, 0x7632, R26 ;  /* 0x00007632171a7816 */ /* 0x000fe4000000001a */
[----:B------:R-:W-:Y:S02]  /*8efb0*/  ISETP.LT.AND P5, PT, R17, c[0x0][0x178], !P5 ;  /* 0x00005e0011007a0c */ /* 0x000fe40006fa1270 */
[----:B-----5:R-:W-:-:S02]  /*8efc0*/  PRMT R29, R27, 0x7632, R29 ;  /* 0x000076321b1d7816 */ /* 0x020fc4000000001d */
[----:B------:R-:W-:Y:S02]  /*8efd0*/  ISETP.GE.AND P0, PT, R20, c[0x0][0x17c], PT ;  /* 0x00005f0014007a0c */ /* 0x000fe40003f06270 */
[----:B------:R-:W-:Y:S01]  /*8efe0*/  ISETP.GE.AND P4, PT, R21, c[0x0][0x17c], PT ;  /* 0x00005f0015007a0c */ /* 0x000fe20003f86270 */
[----:B------:R-:W-:-:S04]  /*8eff0*/  IMAD.WIDE R20, R22, 0x2, R24 ;  /* 0x0000000216147825 */ /* 0x000fc800078e0218 */
[----:B------:R-:W-:Y:S01]  /*8f000*/  IMAD.WIDE R22, R0, 0x2, R2 ;  /* 0x0000000200167825 */ /* 0x000fe200078e0202 */
[----:B------:R0:W-:Y:S01]  /*8f010*/  @P1 STG.E.U16 [R20.64], R26 ;  /* 0x0000001a14001986 */ /* 0x0001e2000c101506 */
[----:B------:R-:W-:-:S03]  /*8f020*/  ISETP.LT.AND P1, PT, R18, c[0x0][0x178], !P0 ;  /* 0x00005e0012007a0c */ /* 0x000fc60004721270 */
[----:B------:R1:W-:Y:S01]  /*8f030*/  @P6 STG.E.U16 [R22.64], R27 ;  /* 0x0000001b16006986 */ /* 0x0003e2000c101506 */
[C---:B0-----:R-:W-:Y:S01]  /*8f040*/  IMAD.WIDE R20, R0.reuse, 0x2, R24 ;  /* 0x0000000200147825 */ /* 0x041fe200078e0218 */
[----:B-1----:R-:W-:-:S04]  /*8f050*/  IADD3 R22, R0, c[0x0][0x198], RZ ;  /* 0x0000660000167a10 */ /* 0x002fc80007ffe0ff */
[----:B------:R0:W-:Y:S02]  /*8f060*/  @P5 STG.E.U16 [R20.64], R16 ;  /* 0x0000001014005986 */ /* 0x0001e4000c101506 */
[----:B0-----:R-:W-:-:S05]  /*8f070*/  IMAD.WIDE R20, R22, 0x2, R2 ;  /* 0x0000000216147825 */ /* 0x001fca00078e0202 */
[----:B------:R0:W-:Y:S01]  /*8f080*/  @P1 STG.E.U16 [R20.64], R29 ;  /* 0x0000001d14001986 */ /* 0x0001e2000c101506 */
[----:B--2---:R-:W-:-:S03]  /*8f090*/  ISETP.GE.AND P5, PT, R14, c[0x0][0x17c], PT ;  /* 0x00005f000e007a0c */ /* 0x004fc60003fa6270 */
[----:B------:R-:W2:Y:S01]  /*8f0a0*/  LDL.LU R14, [R1+0x1e18] ;  /* 0x001e1800010e7983 */ /* 0x000ea20000300800 */
[----:B----4-:R-:W-:-:S03]  /*8f0b0*/  ISETP.GE.AND P1, PT, R8, c[0x0][0x17c], PT ;  /* 0x00005f0008007a0c */ /* 0x010fc60003f26270 */
[----:B------:R-:W4:Y:S01]  /*8f0c0*/  LDL.LU R8, [R1+0x1e14] ;  /* 0x001e140001087983 */ /* 0x000f220000300800 */
[C---:B------:R-:W-:Y:S02]  /*8f0d0*/  ISETP.LT.AND P0, PT, R17.reuse, c[0x0][0x178], !P0 ;  /* 0x00005e0011007a0c */ /* 0x040fe40004701270 */
[----:B------:R-:W-:Y:S02]  /*8f0e0*/  ISETP.LT.AND P6, PT, R18, c[0x0][0x178], !P4 ;  /* 0x00005e0012007a0c */ /* 0x000fe400067c1270 */
[C---:B------:R-:W-:Y:S01]  /*8f0f0*/  IADD3 R0, R22.reuse, c[0x0][0x198], RZ ;  /* 0x0000660016007a10 */ /* 0x040fe20007ffe0ff */
[----:B------:R-:W-:Y:S01]  /*8f100*/  IMAD.WIDE R22, R22, 0x2, R24 ;  /* 0x0000000216167825 */ /* 0x000fe200078e0218 */
[----:B------:R-:W-:Y:S02]  /*8f110*/  PRMT R16, R16, 0x7632, R16 ;  /* 0x0000763210107816 */ /* 0x000fe40000000010 */
[----:B------:R-:W-:Y:S01]  /*8f120*/  ISETP.LT.AND P4, PT, R17, c[0x0][0x178], !P4 ;  /* 0x00005e0011007a0c */ /* 0x000fe20006781270 */
[----:B------:R-:W-:-:S04]  /*8f130*/  IMAD.WIDE R26, R0, 0x2, R2 ;  /* 0x00000002001a7825 */ /* 0x000fc800078e0202 */
[----:B------:R1:W-:Y:S01]  /*8f140*/  @P0 STG.E.U16 [R22.64], R16 ;  /* 0x0000001016000986 */ /* 0x0003e2000c101506 */
[----:B------:R-:W-:Y:S01]  /*8f150*/  ISETP.LT.AND P0, PT, R18, c[0x0][0x178], !P3 ;  /* 0x00005e0012007a0c */ /* 0x000fe20005f01270 */
[----:B0-----:R-:W-:Y:S01]  /*8f160*/  IMAD.WIDE R20, R0, 0x2, R24 ;  /* 0x0000000200147825 */ /* 0x001fe200078e0218 */
[----:B------:R-:W-:Y:S01]  /*8f170*/  ISETP.LT.AND P3, PT, R17, c[0x0][0x178], !P3 ;  /* 0x00005e0011007a0c */ /* 0x000fe20005f61270 */
[----:B---3--:R0:W-:Y:S01]  /*8f180*/  @P6 STG.E.U16 [R26.64], R15 ;  /* 0x0000000f1a006986 */ /* 0x0081e2000c101506 */
[----:B------:R-:W-:-:S03]  /*8f190*/  PRMT R29, R15, 0x7632, R29 ;  /* 0x000076320f1d7816 */ /* 0x000fc6000000001d */
[----:B------:R3:W-:Y:S01]  /*8f1a0*/  @P4 STG.E.U16 [R20.64], R4 ;  /* 0x0000000414004986 */ /* 0x0007e2000c101506 */
[----:B-1----:R-:W-:-:S03]  /*8f1b0*/  IADD3 R16, R0, c[0x0][0x198], RZ ;  /* 0x0000660000107a10 */ /* 0x002fc60007ffe0ff */
[----:B0-----:R-:W5:Y:S02]  /*8f1c0*/  LDL.LU R15, [R1+0x40] ;  /* 0x00004000010f7983 */ /* 0x001f640000300800 */
[----:B------:R-:W-:-:S04]  /*8f1d0*/  IMAD.WIDE R22, R16, 0x2, R24 ;  /* 0x0000000210167825 */ /* 0x000fc800078e0218 */
[----:B---3--:R-:W-:Y:S01]  /*8f1e0*/  IMAD.WIDE R20, R16, 0x2, R2 ;  /* 0x0000000210147825 */ /* 0x008fe200078e0202 */
[----:B------:R-:W-:-:S04]  /*8f1f0*/  PRMT R4, R4, 0x7632, R4 ;  /* 0x0000763204047816 */ /* 0x000fc80000000004 */
[----:B------:R-:W-:Y:S04]  /*8f200*/  @P0 STG.E.U16 [R20.64], R29 ;  /* 0x0000001d14000986 */ /* 0x000fe8000c101506 */
[----:B------:R0:W-:Y:S01]  /*8f210*/  @P3 STG.E.U16 [R22.64], R4 ;  /* 0x0000000416003986 */ /* 0x0001e2000c101506 */
[----:B--2---:R-:W-:-:S03]  /*8f220*/  ISETP.GE.AND P4, PT, R14, c[0x0][0x17c], PT ;  /* 0x00005f000e007a0c */ /* 0x004fc60003f86270 */
[----:B------:R-:W2:Y:S01]  /*8f230*/  LDL.LU R14, [R1+0x1e20] ;  /* 0x001e2000010e7983 */ /* 0x000ea20000300800 */
[----:B----4-:R-:W-:-:S03]  /*8f240*/  ISETP.GE.AND P0, PT, R8, c[0x0][0x17c], PT ;  /* 0x00005f0008007a0c */ /* 0x010fc60003f06270 */
[----:B------:R-:W3:Y:S04]  /*8f250*/  LDL.LU R8, [R1+0x1e1c] ;  /* 0x001e1c0001087983 */ /* 0x000ee80000300800 */
[----:B0-----:R-:W4:Y:S04]  /*8f260*/  LDL.LU R22, [R1+0x3e0] ;  /* 0x0003e00001167983 */ /* 0x001f280000300800 */
[----:B------:R-:W2:Y:S01]  /*8f270*/  LDL.LU R23, [R1+0x30] ;  /* 0x0000300001177983 */ /* 0x000ea20000300800 */
[----:B------:R-:W-:Y:S02]  /*8f280*/  ISETP.LT.AND P6, PT, R18, c[0x0][0x178], !P2 ;  /* 0x00005e0012007a0c */ /* 0x000fe400057c1270 */
[----:B------:R-:W-:-:S02]  /*8f290*/  ISETP.LT.AND P2, PT, R17, c[0x0][0x178], !P2 ;  /* 0x00005e0011007a0c */ /* 0x000fc40005741270 */
[----:B------:R-:W-:Y:S02]  /*8f2a0*/  IADD3 R0, R16, c[0x0][0x198], RZ ;  /* 0x0000660010007a10 */ /* 0x000fe40007ffe0ff */
[----:B------:R-:W-:-:S03]  /*8f2b0*/  ISETP.LT.AND P3, PT, R18, c[0x0][0x178], !P5 ;  /* 0x00005e0012007a0c */ /* 0x000fc60006f61270 */
[C---:B------:R-:W-:Y:S01]  /*8f2c0*/  IMAD.WIDE R26, R0.reuse, 0x2, R2 ;  /* 0x00000002001a7825 */ /* 0x040fe200078e0202 */
[----:B------:R-:W-:-:S03]  /*8f2d0*/  IADD3 R4, R0, c[0x0][0x198], RZ ;  /* 0x0000660000047a10 */ /* 0x000fc60007ffe0ff */
[----:B------:R-:W-:Y:S01]  /*8f2e0*/  IMAD.WIDE R20, R0, 0x2, R24 ;  /* 0x0000000200147825 */ /* 0x000fe200078e0218 */
[----:B------:R-:W-:Y:S01]  /*8f2f0*/  ISETP.LT.AND P5, PT, R17, c[0x0][0x178], !P5 ;  /* 0x00005e0011007a0c */ /* 0x000fe20006fa1270 */
[----:B----4-:R-:W-:Y:S01]  /*8f300*/  @P6 STG.E.U16 [R26.64], R22 ;  /* 0x000000161a006986 */ /* 0x010fe2000c101506 */
[----:B------:R-:W-:-:S03]  /*8f310*/  PRMT R29, R22, 0x7632, R29 ;  /* 0x00007632161d7816 */ /* 0x000fc6000000001d */
[----:B--2---:R0:W-:Y:S01]  /*8f320*/  @P2 STG.E.U16 [R20.64], R23 ;  /* 0x0000001714002986 */ /* 0x0041e2000c101506 */
[----:B------:R-:W-:Y:S02]  /*8f330*/  ISETP.LT.AND P6, PT, R18, c[0x0][0x178], !P1 ;  /* 0x00005e0012007a0c */ /* 0x000fe40004fc1270 */
[----:B------:R-:W-:Y:S02]  /*8f340*/  PRMT R16, R23, 0x7632, R16 ;  /* 0x0000763217107816 */ /* 0x000fe40000000010 */
[----:B------:R-:W-:Y:S02]  /*8f350*/  ISETP.LT.AND P1, PT, R17, c[0x0][0x178], !P1 ;  /* 0x00005e0011007a0c */ /* 0x000fe40004f21270 */
[----:B------:R-:W2:Y:S01]  /*8f360*/  LDL.LU R17, [R1+0x2278] ;  /* 0x0022780001117983 */ /* 0x000ea20000300800 */
[----:B0-----:R-:W-:Y:S01]  /*8f370*/  IMAD.WIDE R20, R4, 0x2, R2 ;  /* 0x0000000204147825 */ /* 0x001fe200078e0202 */
[----:B------:R-:W-:-:S03]  /*8f380*/  ISETP.GE.AND P2, PT, R14, c[0x0][0x17c], PT ;  /* 0x00005f000e007a0c */ /* 0x000fc60003f46270 */
[----:B------:R-:W-:Y:S01]  /*8f390*/  IMAD.WIDE R22, R4, 0x2, R24 ;  /* 0x0000000204167825 */ /* 0x000fe200078e0218 */
[----:B------:R0:W-:Y:S01]  /*8f3a0*/  @P3 STG.E.U16 [R20.64], R29 ;  /* 0x0000001d14003986 */ /* 0x0001e2000c101506 */
[----:B---3--:R-:W-:-:S03]  /*8f3b0*/  ISETP.GE.AND P3, PT, R8, c[0x0][0x17c], PT ;  /* 0x00005f0008007a0c */ /* 0x008fc60003f66270 */
[----:B------:R1:W-:Y:S04]  /*8f3c0*/  @P5 STG.E.U16 [R22.64], R16 ;  /* 0x0000001016005986 */ /* 0x0003e8000c101506 */
[----:B0-----:R-:W3:Y:S04]  /*8f3d0*/  LDL R29, [R1+0xcac] ;  /* 0x000cac00011d7983 */ /* 0x001ee80000100800 */
[----:B------:R-:W4:Y:S04]  /*8f3e0*/  LDL.LU R14, [R1+0x1e28] ;  /* 0x001e2800010e7983 */ /* 0x000f280000300800 */
[----:B------:R-:W2:Y:S04]  /*8f3f0*/  LDL.LU R8, [R1+0x1e24] ;  /* 0x001e240001087983 */ /* 0x000ea80000300800 */
[----:B-1----:R-:W2:Y:S01]  /*8f400*/  LDL.LU R23, [R1+0x3f0] ;  /* 0x0003f00001177983 */ /* 0x002ea20000300800 */
[----:B------:R-:W-:-:S02]  /*8f410*/  IADD3 R0, R4, c[0x0][0x198], RZ ;  /* 0x0000660004007a10 */ /* 0x000fc40007ffe0ff */
[----:B------:R-:W-:-:S03]  /*8f420*/  ISETP.LT.AND P5, PT, R18, c[0x0][0x178], !P4 ;  /* 0x00005e0012007a0c */ /* 0x000fc600067a1270 */
[C---:B------:R-:W-:Y:S01]  /*8f430*/  IMAD.WIDE R26, R0.reuse, 0x2, R2 ;  /* 0x00000002001a7825 */ /* 0x040fe200078e0202 */
[----:B------:R-:W-:-:S03]  /*8f440*/  IADD3 R22, R0, c[0x0][0x198], RZ ;  /* 0x0000660000167a10 */ /* 0x000fc60007ffe0ff */
[----:B------:R-:W-:Y:S01]  /*8f450*/  IMAD.WIDE R20, R0, 0x2, R24 ;  /* 0x0000000200147825 */ /* 0x000fe200078e0218 */
[----:B------:R-:W-:Y:S02]  /*8f460*/  IADD3 R0, R22, c[0x0][0x198], RZ ;  /* 0x0000660016007a10 */ /* 0x000fe40007ffe0ff */
[----:B-----5:R-:W-:Y:S02]  /*8f470*/  PRMT R16, R15, 0x7632, R16 ;  /* 0x000076320f107816 */ /* 0x020fe40000000010 */
[----:B---3--:R-:W-:Y:S01]  /*8f480*/  ISETP.LT.AND P4, PT, R29, c[0x0][0x178], !P4 ;  /* 0x00005e001d007a0c */ /* 0x008fe20006781270 */
[----:B--2---:R-:W-:Y:S01]  /*8f490*/  @P6 STG.E.U16 [R26.64], R23 ;  /* 0x000000171a006986 */ /* 0x004fe2000c101506 */
[----:B------:R-:W-:-:S03]  /*8f4a0*/  PRMT R4, R23, 0x7632, R4 ;  /* 0x0000763217047816 */ /* 0x000fc60000000004 */
[----:B------:R0:W-:Y:S01]  /*8f4b0*/  @P1 STG.E.U16 [R20.64], R15 ;  /* 0x0000000f14001986 */ /* 0x0001e2000c101506 */
[----:B----4-:R-:W-:Y:S01]  /*8f4c0*/  ISETP.GE.AND P1, PT, R14, c[0x0][0x17c], PT ;  /* 0x00005f000e007a0c */ /* 0x010fe20003f26270 */
[C---:B0-----:R-:W-:Y:S02]  /*8f4d0*/  IMAD.WIDE R20, R22.reuse, 0x2, R2 ;  /* 0x0000000216147825 */ /* 0x041fe400078e0202 */
[----:B------:R-:W2:Y:S02]  /*8f4e0*/  LDL.LU R15, [R1+0x410] ;  /* 0x00041000010f7983 */ /* 0x000ea40000300800 */
[----:B------:R-:W-:Y:S02]  /*8f4f0*/  IMAD.WIDE R22, R22, 0x2, R24 ;  /* 0x0000000216167825 */ /* 0x000fe400078e0218 */
[----:B------:R-:W-:Y:S01]  /*8f500*/  @P5 STG.E.U16 [R20.64], R4 ;  /* 0x0000000414005986 */ /* 0x000fe2000c101506 */
[----:B------:R-:W-:-:S03]  /*8f510*/  ISETP.GE.AND P5, PT, R8, c[0x0][0x17c], PT ;  /* 0x00005f0008007a0c */ /* 0x000fc60003fa6270 */
[----:B------:R-:W3:Y:S04]  /*8f520*/  LDL.LU R14, [R1+0x1e30] ;  /* 0x001e3000010e7983 */ /* 0x000ee80000300800 */
[----:B------:R-:W4:Y:S04]  /*8f530*/  LDL.LU R8, [R1+0x1e2c] ;  /* 0x001e2c0001087983 */ /* 0x000f280000300800 */
[----:B------:R0:W-:Y:S04]  /*8f540*/  @P4 STG.E.U16 [R22.64], R16 ;  /* 0x0000001016004986 */ /* 0x0001e8000c101506 */
[----:B0-----:R-:W5:Y:S01]  /*8f550*/  LDL.LU R23, [R1+0x400] ;  /* 0x0004000001177983 */ /* 0x001f620000300800 */
[----:B------:R-:W-:-:S02]  /*8f560*/  ISETP.LT.AND P6, PT, R18, c[0x0][0x178], !P0 ;  /* 0x00005e0012007a0c */ /* 0x000fc400047c1270 */
[C---:B------:R-:W-:Y:S01]  /*8f570*/  ISETP.LT.AND P0, PT, R29.reuse, c[0x0][0x178], !P0 ;  /* 0x00005e001d007a0c */ /* 0x040fe20004701270 */
[----:B------:R-:W-:Y:S01]  /*8f580*/  IMAD.WIDE R26, R0, 0x2, R2 ;  /* 0x00000002001a7825 */ /* 0x000fe200078e0202 */
[----:B------:R-:W-:Y:S02]  /*8f590*/  ISETP.LT.AND P4, PT, R18, c[0x0][0x178], !P2 ;  /* 0x00005e0012007a0c */ /* 0x000fe40005781270 */
[----:B------:R-:W-:Y:S01]  /*8f5a0*/  ISETP.LT.AND P2, PT, R29, c[0x0][0x178], !P2 ;  /* 0x00005e001d007a0c */ /* 0x000fe20005741270 */
[C---:B------:R-:W-:Y:S01]  /*8f5b0*/  IMAD.WIDE R20, R0.reuse, 0x2, R24 ;  /* 0x0000000200147825 */ /* 0x040fe200078e0218 */
[----:B------:R-:W-:Y:S02]  /*8f5c0*/  IADD3 R22, R0, c[0x0][0x198], RZ ;  /* 0x0000660000167a10 */ /* 0x000fe40007ffe0ff */
[----:B------:R-:W-:Y:S02]  /*8f5d0*/  PRMT R16, R17, 0x7632, R16 ;  /* 0x0000763211107816 */ /* 0x000fe40000000010 */
[----:B------:R-:W-:Y:S01]  /*8f5e0*/  IADD3 R0, R22, c[0x0][0x198], RZ ;  /* 0x0000660016007a10 */ /* 0x000fe20007ffe0ff */
[----:B-----5:R-:W-:Y:S01]  /*8f5f0*/  @P6 STG.E.U16 [R26.64], R23 ;  /* 0x000000171a006986 */ /* 0x020fe2000c101506 */
[----:B------:R-:W-:-:S03]  /*8f600*/  PRMT R4, R23, 0x7632, R4 ;  /* 0x0000763217047816 */ /* 0x000fc60000000004 */
[----:B------:R0:W-:Y:S01]  /*8f610*/  @P0 STG.E.U16 [R20.64], R17 ;  /* 0x0000001114000986 */ /* 0x0001e2000c101506 */
[----:B---3--:R-:W-:Y:S01]  /*8f620*/  ISETP.GE.AND P0, PT, R14, c[0x0][0x17c], PT ;  /* 0x00005f000e007a0c */ /* 0x008fe20003f06270 */
[C---:B0-----:R-:W-:Y:S02]  /*8f630*/  IMAD.WIDE R20, R22.reuse, 0x2, R2 ;  /* 0x0000000216147825 */ /* 0x041fe400078e0202 */
[----:B------:R-:W3:Y:S02]  /*8f640*/  LDL.LU R17, [R1+0x294] ;  /* 0x0002940001117983 */ /* 0x000ee40000300800 */
[----:B------:R-:W-:Y:S02]  /*8f650*/  IMAD.WIDE R22, R22, 0x2, R24 ;  /* 0x0000000216167825 */ /* 0x000fe400078e0218 */
[----:B------:R-:W-:Y:S01]  /*8f660*/  @P4 STG.E.U16 [R20.64], R4 ;  /* 0x0000000414004986 */ /* 0x000fe2000c101506 */
[----:B----4-:R-:W-:-:S03]  /*8f670*/  ISETP.GE.AND P4, PT, R8, c[0x0][0x17c], PT ;  /* 0x00005f0008007a0c */ /* 0x010fc60003f86270 */
[----:B------:R-:W4:Y:S04]  /*8f680*/  LDL.LU R14, [R1+0x1e38] ;  /* 0x001e3800010e7983 */ /* 0x000f280000300800 */
[----:B------:R-:W5:Y:S04]  /*8f690*/  LDL.LU R8, [R1+0x1e34] ;  /* 0x001e340001087983 */ /* 0x000f680000300800 */
[----:B------:R0:W-:Y:S04]  /*8f6a0*/  @P2 STG.E.U16 [R22.64], R16 ;  /* 0x0000001016002986 */ /* 0x0001e8000c101506 */
[----:B0-----:R-:W3:Y:S01]  /*8f6b0*/  LDL.LU R23, [R1+0x60] ;  /* 0x0000600001177983 */ /* 0x001ee20000300800 */
[----:B------:R-:W-:-:S02]  /*8f6c0*/  ISETP.LT.AND P6, PT, R18, c[0x0][0x178], !P3 ;  /* 0x00005e0012007a0c */ /* 0x000fc40005fc1270 */
[C---:B------:R-:W-:Y:S01]  /*8f6d0*/  ISETP.LT.AND P3, PT, R29.reuse, c[0x0][0x178], !P3 ;  /* 0x00005e001d007a0c */ /* 0x040fe20005f61270 */
[----:B------:R-:W-:Y:S01]  /*8f6e0*/  IMAD.WIDE R26, R0, 0x2, R2 ;  /* 0x00000002001a7825 */ /* 0x000fe200078e0202 */
[----:B------:R-:W-:Y:S02]  /*8f6f0*/  ISETP.LT.AND P2, PT, R18, c[0x0][0x178], !P1 ;  /* 0x00005e0012007a0c */ /* 0x000fe40004f41270 */
[----:B------:R-:W-:Y:S01]  /*8f700*/  ISETP.LT.AND P1, PT, R29, c[0x0][0x178], !P1 ;  /* 0x00005e001d007a0c */ /* 0x000fe20004f21270 */
[C---:B------:R-:W-:Y:S01]  /*8f710*/  IMAD.WIDE R20, R0.reuse, 0x2, R24 ;  /* 0x0000000200147825 */ /* 0x040fe200078e0218 */
[----:B------:R-:W-:Y:S02]  /*8f720*/  IADD3 R22, R0, c[0x0][0x198], RZ ;  /* 0x0000660000167a10 */ /* 0x000fe40007ffe0ff */
[----:B--2---:R-:W-:-:S03]  /*8f730*/  PRMT R4, R15, 0x7632, R4 ;  /* 0x000076320f047816 */ /* 0x004fc60000000004 */
[----:B------:R0:W-:Y:S01]  /*8f740*/  @P6 STG.E.U16 [R26.64], R15 ;  /* 0x0000000f1a006986 */ /* 0x0001e2000c101506 */
[----:B------:R-:W-:-:S03]  /*8f750*/  IADD3 R0, R22, c[0x0][0x198], RZ ;  /* 0x0000660016007a10 */ /* 0x000fc60007ffe0ff */
[----:B0-----:R-:W2:Y:S04]  /*8f760*/  LDL.LU R15, [R1+0x2a4] ;  /* 0x0002a400010f7983 */ /* 0x001ea80000300800 */
[----:B---3--:R0:W-:Y:S01]  /*8f770*/  @P3 STG.E.U16 [R20.64], R23 ;  /* 0x0000001714003986 */ /* 0x0081e2000c101506 */
[----:B------:R-:W-:Y:S02]  /*8f780*/  PRMT R16, R23, 0x7632, R16 ;  /* 0x0000763217107816 */ /* 0x000fe40000000010 */
[----:B----4-:R-:W-:Y:S02]  /*8f790*/  ISETP.GE.AND P3, PT, R14, c[0x0][0x17c], PT ;  /* 0x00005f000e007a0c */ /* 0x010fe40003f66270 */
[----:B------:R-:W3:Y:S01]  /*8f7a0*/  LDL.LU R14, [R1+0x1e40] ;  /* 0x001e4000010e7983 */ /* 0x000ee20000300800 */
[----:B0-----:R-:W-:-:S04]  /*8f7b0*/  IMAD.WIDE R20, R22, 0x2, R2 ;  /* 0x0000000216147825 */ /* 0x001fc800078e0202 */
[----:B------:R-:W-:Y:S01]  /*8f7c0*/  IMAD.WIDE R22, R22, 0x2, R24 ;  /* 0x0000000216167825 */ /* 0x000fe200078e0218 */
[----:B------:R-:W-:Y:S01]  /*8f7d0*/  @P2 STG.E.U16 [R20.64], R4 ;  /* 0x0000000414002986 */ /* 0x000fe2000c101506 */
[----:B-----5:R-:W-:-:S03]  /*8f7e0*/  ISETP.GE.AND P2, PT, R8, c[0x0][0x17c], PT ;  /* 0x00005f0008007a0c */ /* 0x020fc60003f46270 */
[----:B------:R-:W4:Y:S04]  /*8f7f0*/  LDL.LU R8, [R1+0x1e3c] ;  /* 0x001e3c0001087983 */ /* 0x000f280000300800 */
[----:B------:R0:W-:Y:S04]  /*8f800*/  @P1 STG.E.U16 [R22.64], R16 ;  /* 0x0000001016001986 */ /* 0x0001e8000c101506 */
[----:B0-----:R-:W5:Y:S01]  /*8f810*/  LDL.LU R23, [R1+0x4] ;  /* 0x0000040001177983 */ /* 0x001f620000300800 */
[----:B------:R-:W-:Y:S02]  /*8f820*/  ISETP.LT.AND P6, PT, R18, c[0x0][0x178], !P5 ;  /* 0x00005e0012007a0c */ /* 0x000fe40006fc1270 */
[----:B------:R-:W-:Y:S01]  /*8f830*/  ISETP.LT.AND P5, PT, R29, c[0x0][0x178], !P5 ;  /* 0x00005e001d007a0c */ /* 0x000fe20006fa1270 */
[----:B------:R-:W-:Y:S01]  /*8f840*/  IMAD.WIDE R26, R0, 0x2, R2 ;  /* 0x00000002001a7825 */ /* 0x000fe200078e0202 */
[----:B------:R-:W-:-:S02]  /*8f850*/  ISETP.LT.AND P1, PT, R18, c[0x0][0x178], !P0 ;  /* 0x00005e0012007a0c */ /* 0x000fc40004721270 */
[----:B------:R-:W-:Y:S01]  /*8f860*/  ISETP.LT.AND P0, PT, R29, c[0x0][0x178], !P0 ;  /* 0x00005e001d007a0c */ /* 0x000fe20004701270 */
[C---:B------:R-:W-:Y:S01]  /*8f870*/  IMAD.WIDE R20, R0.reuse, 0x2, R24 ;  /* 0x0000000200147825 */ /* 0x040fe200078e0218 */
[----:B------:R-:W-:Y:S02]  /*8f880*/  IADD3 R22, R0, c[0x0][0x198], RZ ;  /* 0x0000660000167a10 */ /* 0x000fe40007ffe0ff */
[----:B------:R-:W-:-:S03]  /*8f890*/  PRMT R4, R17, 0x7632, R4 ;  /* 0x0000763211047816 */ /* 0x000fc60000000004 */
[----:B------:R0:W-:Y:S01]  /*8f8a0*/  @P6 STG.E.U16 [R26.64], R17 ;  /* 0x000000111a006986 */ /* 0x0001e2000c101506 */
[----:B------:R-:W-:-:S03]  /*8f8b0*/  IADD3 R0, R22, c[0x0][0x198], RZ ;  /* 0x0000660016007a10 */ /* 0x000fc60007ffe0ff */
[----:B0-----:R-:W2:Y:S04]  /*8f8c0*/  LDL.LU R17, [R1+0x2274] ;  /* 0x0022740001117983 */ /* 0x001ea80000300800 */
[----:B-----5:R0:W-:Y:S01]  /*8f8d0*/  @P5 STG.E.U16 [R20.64], R23 ;  /* 0x0000001714005986 */ /* 0x0201e2000c101506 */
[----:B------:R-:W-:Y:S02]  /*8f8e0*/  PRMT R16, R23, 0x7632, R16 ;  /* 0x0000763217107816 */ /* 0x000fe40000000010 */
[----:B---3--:R-:W-:Y:S02]  /*8f8f0*/  ISETP.GE.AND P5, PT, R14, c[0x0][0x17c], PT ;  /* 0x00005f000e007a0c */ /* 0x008fe40003fa6270 */
[----:B------:R-:W3:Y:S01]  /*8f900*/  LDL.LU R14, [R1+0x1e48] ;  /* 0x001e4800010e7983 */ /* 0x000ee20000300800 */
[----:B0-----:R-:W-:-:S04]  /*8f910*/  IMAD.WIDE R20, R22, 0x2, R2 ;  /* 0x0000000216147825 */ /* 0x001fc800078e0202 */
[----:B------:R-:W-:Y:S01]  /*8f920*/  IMAD.WIDE R22, R22, 0x2, R24 ;  /* 0x0000000216167825 */ /* 0x000fe200078e0218 */
[----:B------:R-:W-:Y:S01]  /*8f930*/  @P1 STG.E.U16 [R20.64], R4 ;  /* 0x0000000414001986 */ /* 0x000fe2000c101506 */
[----:B----4-:R-:W-:-:S03]  /*8f940*/  ISETP.GE.AND P1, PT, R8, c[0x0][0x17c], PT ;  /* 0x00005f0008007a0c */ /* 0x010fc60003f26270 */
        /* <DEDUP_REMOVED lines=10> */
[----:B--2---:R-:W-:-:S03]  /*8f9f0*/  PRMT R4, R15, 0x7632, R4 ;  /* 0x000076320f047816 */ /* 0x004fc60000000004 */
        /* <DEDUP_REMOVED lines=18> */
[C---:B------:R-:W-:Y:S01]  /*8fb20*/  IADD3 R22, R0.reuse, c[0x0][0x198], RZ ;  /* 0x0000660000167a10 */ /* 0x040fe20007ffe0ff */
[----:B------:R-:W-:Y:S01]  /*8fb30*/  IMAD.WIDE R20, R0, 0x2, R24 ;  /* 0x0000000200147825 */ /* 0x000fe200078e0218 */
[----:B------:R-:W-:Y:S02]  /*8fb40*/  ISETP.LT.AND P5, PT, R29, c[0x0][0x178], !P5 ;  /* 0x00005e001d007a0c */ /* 0x000fe40006fa1270 */
[----:B------:R-:W-:-:S03]  /*8fb50*/  IADD3 R0, R22, c[0x0][0x198], RZ ;  /* 0x0000660016007a10 */ /* 0x000fc60007ffe0ff */
[----:B-----5:R0:W-:Y:S01]  /*8fb60*/  @P6 STG.E.U16 [R26.64], R23 ;  /* 0x000000171a006986 */ /* 0x0201e2000c101506 */
[----:B------:R-:W-:-:S03]  /*8fb70*/  PRMT R4, R23, 0x7632, R4 ;  /* 0x0000763217047816 */ /* 0x000fc60000000004 */
[----:B------:R1:W-:Y:S01]  /*8fb80*/  @P2 STG.E.U16 [R20.64], R17 ;  /* 0x0000001114002986 */ /* 0x0003e2000c101506 */
[----:B---3--:R-:W-:Y:S02]  /*8fb90*/  ISETP.GE.AND P2, PT, R14, c[0x0][0x17c], PT ;  /* 0x00005f000e007a0c */ /* 0x008fe40003f46270 */
[----:B0-----:R-:W-:Y:S01]  /*8fba0*/  PRMT R26, R17, 0x7632, R26 ;  /* 0x00007632111a7816 */ /* 0x001fe2000000001a */
[----:B------:R-:W3:Y:S01]  /*8fbb0*/  LDL.LU R27, [R1+0x34] ;  /* 0x00003400011b7983 */ /* 0x000ee20000300800 */
[----:B-1----:R-:W-:-:S03]  /*8fbc0*/  IMAD.WIDE R16, R22, 0x2, R2 ;  /* 0x0000000216107825 */ /* 0x002fc600078e0202 */
[----:B------:R-:W5:Y:S04]  /*8fbd0*/  LDL.LU R14, [R1+0x1e58] ;  /* 0x001e5800010e7983 */ /* 0x000f680000300800 */
[----:B------:R0:W-:Y:S01]  /*8fbe0*/  @P3 STG.E.U16 [R16.64], R4 ;  /* 0x0000000410003986 */ /* 0x0001e2000c101506 */
[----:B----4-:R-:W-:-:S03]  /*8fbf0*/  ISETP.GE.AND P3, PT, R8, c[0x0][0x17c], PT ;  /* 0x00005f0008007a0c */ /* 0x010fc60003f66270 */
[----:B------:R-:W4:Y:S01]  /*8fc00*/  LDL.LU R8, [R1+0x1e54] ;  /* 0x001e540001087983 */ /* 0x000f220000300800 */
[----:B------:R-:W-:Y:S01]  /*8fc10*/  ISETP.LT.AND P6, PT, R18, c[0x0][0x178], !P1 ;  /* 0x00005e0012007a0c */ /* 0x000fe20004fc1270 */
[----:B------:R-:W-:Y:S01]  /*8fc20*/  IMAD.WIDE R20, R22, 0x2, R24 ;  /* 0x0000000216147825 */ /* 0x000fe200078e0218 */
[----:B------:R-:W-:-:S04]  /*8fc30*/  ISETP.LT.AND P1, PT, R29, c[0x0][0x178], !P1 ;  /* 0x00005e001d007a0c */ /* 0x000fc80004f21270 */
[----:B------:R1:W-:Y:S01]  /*8fc40*/  @P5 STG.E.U16 [R20.64], R26 ;  /* 0x0000001a14005986 */ /* 0x0003e2000c101506 */
[----:B------:R-:W-:Y:S01]  /*8fc50*/  ISETP.LT.AND P5, PT, R18, c[0x0][0x178], !P4 ;  /* 0x00005e0012007a0c */ /* 0x000fe200067a1270 */
[----:B------:R-:W-:-:S04]  /*8fc60*/  IMAD.WIDE R22, R0, 0x2, R2 ;  /* 0x0000000200167825 */ /* 0x000fc800078e0202 */
[C---:B0-----:R-:W-:Y:S01]  /*8fc70*/  IMAD.WIDE R16, R0.reuse, 0x2, R24 ;  /* 0x0000000200107825 */ /* 0x041fe200078e0218 */
[----:B--2---:R0:W-:Y:S01]  /*8fc80*/  @P6 STG.E.U16 [R22.64], R15 ;  /* 0x0000000f16006986 */ /* 0x0041e2000c101506 */
[----:B-1----:R-:W-:-:S03]  /*8fc90*/  IADD3 R20, R0, c[0x0][0x198], RZ ;  /* 0x0000660000147a10 */ /* 0x002fc60007ffe0ff */
[----:B------:R1:W-:Y:S04]  /*8fca0*/  @P1 STG.E.U16 [R16.64], R5 ;  /* 0x0000000510001986 */ /* 0x0003e8000c101506 */
[----:B------:R-:W2:Y:S01]  /*8fcb0*/  LDL.LU R26, [R1+0x3f4] ;  /* 0x0003f400011a7983 */ /* 0x000ea20000300800 */
[----:B0-----:R-:W-:Y:S02]  /*8fcc0*/  PRMT R23, R5, 0x7632, R23 ;  /* 0x0000763205177816 */ /* 0x001fe40000000017 */
[----:B------:R-:W-:Y:S02]  /*8fcd0*/  PRMT R22, R15, 0x7632, R22 ;  /* 0x000076320f167816 */ /* 0x000fe40000000016 */
[----:B------:R-:W2:Y:S01]  /*8fce0*/  LDL.LU R15, [R1+0x44] ;  /* 0x00004400010f7983 */ /* 0x000ea20000300800 */
[----:B-1----:R-:W-:-:S05]  /*8fcf0*/  IMAD.WIDE R4, R20, 0x2, R2 ;  /* 0x0000000214047825 */ /* 0x002fca00078e0202 */
[----:B------:R0:W-:Y:S04]  /*8fd00*/  @P5 STG.E.U16 [R4.64], R22 ;  /* 0x0000001604005986 */ /* 0x0001e8000c101506 */
[----:B0-----:R-:W2:Y:S01]  /*8fd10*/  LDL.LU R22, [R1+0x3e4] ;  /* 0x0003e40001167983 */ /* 0x001ea20000300800 */
[----:B-----5:R-:W-:-:S03]  /*8fd20*/  ISETP.GE.AND P1, PT, R14, c[0x0][0x17c], PT ;  /* 0x00005f000e007a0c */ /* 0x020fc60003f26270 */
[----:B------:R-:W5:Y:S01]  /*8fd30*/  LDL.LU R14, [R1+0x1e60] ;  /* 0x001e6000010e7983 */ /* 0x000f620000300800 */
[----:B----4-:R-:W-:-:S03]  /*8fd40*/  ISETP.GE.AND P5, PT, R8, c[0x0][0x17c], PT ;  /* 0x00005f0008007a0c */ /* 0x010fc60003fa6270 */
[----:B------:R-:W4:Y:S01]  /*8fd50*/  LDL.LU R8, [R1+0x1e5c] ;  /* 0x001e5c0001087983 */ /* 0x000f220000300800 */
[C---:B------:R-:W-:Y:S01]  /*8fd60*/  ISETP.LT.AND P4, PT, R29.reuse, c[0x0][0x178], !P4 ;  /* 0x00005e001d007a0c */ /* 0x040fe20006781270 */
[----:B------:R-:W-:Y:S01]  /*8fd70*/  IMAD.WIDE R16, R20, 0x2, R24 ;  /* 0x0000000214107825 */ /* 0x000fe200078e0218 */
[----:B------:R-:W-:Y:S02]  /*8fd80*/  ISETP.LT.AND P6, PT, R18, c[0x0][0x178], !P0 ;  /* 0x00005e0012007a0c */ /* 0x000fe400047c1270 */
[----:B------:R-:W-:Y:S02]  /*8fd90*/  ISETP.LT.AND P0, PT, R29, c[0x0][0x178], !P0 ;  /* 0x00005e001d007a0c */ /* 0x000fe40004701270 */
[----:B------:R-:W-:-:S05]  /*8fda0*/  IADD3 R0, R20, c[0x0][0x198], RZ ;  /* 0x0000660014007a10 */ /* 0x000fca0007ffe0ff */
[----:B------:R-:W-:Y:S02]  /*8fdb0*/  IMAD.WIDE R20, R0, 0x2, R2 ;  /* 0x0000000200147825 */ /* 0x000fe400078e0202 */
[----:B------:R0:W-:Y:S01]  /*8fdc0*/  @P4 STG.E.U16 [R16.64], R23 ;  /* 0x0000001710004986 */ /* 0x0001e2000c101506 */
[----:B------:R-:W-:Y:S01]  /*8fdd0*/  ISETP.LT.AND P4, PT, R18, c[0x0][0x178], !P2 ;  /* 0x00005e0012007a0c */ /* 0x000fe20005781270 */
[C---:B------:R-:W-:Y:S01]  /*8fde0*/  IMAD.WIDE R4, R0.reuse, 0x2, R24 ;  /* 0x0000000200047825 */ /* 0x040fe200078e0218 */
[----:B0-----:R-:W-:Y:S02]  /*8fdf0*/  IADD3 R16, R0, c[0x0][0x198], RZ ;  /* 0x0000660000107a10 */ /* 0x001fe40007ffe0ff */
[----:B---3--:R-:W-:Y:S01]  /*8fe00*/  PRMT R23, R27, 0x7632, R23 ;  /* 0x000076321b177816 */ /* 0x008fe20000000017 */
[----:B--2---:R-:W-:Y:S01]  /*8fe10*/  @P6 STG.E.U16 [R20.64], R22 ;  /* 0x0000001614006986 */ /* 0x004fe2000c101506 */
[----:B------:R-:W-:-:S03]  /*8fe20*/  PRMT R0, R22, 0x7632, R0 ;  /* 0x0000763216007816 */ /* 0x000fc60000000000 */
[----:B------:R0:W-:Y:S02]  /*8fe30*/  @P0 STG.E.U16 [R4.64], R27 ;  /* 0x0000001b04000986 */ /* 0x0001e4000c101506 */
[----:B0-----:R-:W-:Y:S02]  /*8fe40*/  IMAD.WIDE R4, R16, 0x2, R2 ;  /* 0x0000000210047825 */ /* 0x001fe400078e0202 */
[----:B------:R-:W2:Y:S04]  /*8fe50*/  LDL.LU R27, [R1+0x54] ;  /* 0x00005400011b7983 */ /* 0x000ea80000300800 */
[----:B------:R0:W-:Y:S01]  /*8fe60*/  @P4 STG.E.U16 [R4.64], R0 ;  /* 0x0000000004004986 */ /* 0x0001e2000c101506 */
[----:B-----5:R-:W-:-:S03]  /*8fe70*/  ISETP.GE.AND P0, PT, R14, c[0x0][0x17c], PT ;  /* 0x00005f000e007a0c */ /* 0x020fc60003f06270 */
[----:B------:R-:W3:Y:S01]  /*8fe80*/  LDL.LU R14, [R1+0x1e68] ;  /* 0x001e6800010e7983 */ /* 0x000ee20000300800 */
[----:B----4-:R-:W-:-:S03]  /*8fe90*/  ISETP.GE.AND P4, PT, R8, c[0x0][0x17c], PT ;  /* 0x00005f0008007a0c */ /* 0x010fc60003f86270 */
[----:B------:R-:W4:Y:S01]  /*8fea0*/  LDL.LU R8, [R1+0x1e64] ;  /* 0x001e640001087983 */ /* 0x000f220000300800 */
[C---:B------:R-:W-:Y:S02]  /*8feb0*/  ISETP.LT.AND P2, PT, R29.reuse, c[0x0][0x178], !P2 ;  /* 0x00005e001d007a0c */ /* 0x040fe40005741270 */
[----:B------:R-:W-:Y:S02]  /*8fec0*/  ISETP.LT.AND P6, PT, R18, c[0x0][0x178], !P3 ;  /* 0x00005e0012007a0c */ /* 0x000fe40005fc1270 */
[C---:B------:R-:W-:Y:S01]  /*8fed0*/  IADD3 R22, R16.reuse, c[0x0][0x198], RZ ;  /* 0x0000660010167a10 */ /* 0x040fe20007ffe0ff */
[----:B------:R-:W-:Y:S01]  /*8fee0*/  IMAD.WIDE R16, R16, 0x2, R24 ;  /* 0x0000000210107825 */ /* 0x000fe200078e0218 */
[----:B------:R-:W-:-:S03]  /*8fef0*/  ISETP.LT.AND P3, PT, R29, c[0x0][0x178], !P3 ;  /* 0x00005e001d007a0c */ /* 0x000fc60005f61270 */
[----:B------:R-:W-:-:S04]  /*8ff00*/  IMAD.WIDE R20, R22, 0x2, R2 ;  /* 0x0000000216147825 */ /* 0x000fc800078e0202 */
[----:B------:R1:W-:Y:S01]  /*8ff10*/  @P2 STG.E.U16 [R16.64], R23 ;  /* 0x0000001710002986 */ /* 0x0003e2000c101506 */
[----:B------:R-:W-:Y:S01]  /*8ff20*/  ISETP.LT.AND P2, PT, R18, c[0x0][0x178], !P1 ;  /* 0x00005e0012007a0c */ /* 0x000fe20004f41270 */
[----:B0-----:R-:W-:Y:S01]  /*8ff30*/  IMAD.WIDE R4, R22, 0x2, R24 ;  /* 0x0000000216047825 */ /* 0x001fe200078e0218 */
[----:B------:R-:W-:Y:S01]  /*8ff40*/  ISETP.LT.AND P1, PT, R29, c[0x0][0x178], !P1 ;  /* 0x00005e001d007a0c */ /* 0x000fe20004f21270 */
[----:B------:R0:W-:Y:S01]  /*8ff50*/  @P6 STG.E.U16 [R20.64], R26 ;  /* 0x0000001a14006986 */ /* 0x0001e2000c101506 */
[----:B------:R-:W-:-:S03]  /*8ff60*/  PRMT R0, R26, 0x7632, R0 ;  /* 0x000076321a007816 */ /* 0x000fc60000000000 */
[----:B------:R5:W-:Y:S01]  /*8ff70*/  @P3 STG.E.U16 [R4.64], R15 ;  /* 0x0000000f04003986 */ /* 0x000be2000c101506 */
[----:B-1----:R-:W-:Y:S02]  /*8ff80*/  IADD3 R16, R22, c[0x0][0x198], RZ ;  /* 0x0000660016107a10 */ /* 0x002fe40007ffe0ff */
[----:B------:R-:W-:Y:S02]  /*8ff90*/  PRMT R23, R15, 0x7632, R23 ;  /* 0x000076320f177816 */ /* 0x000fe40000000017 */
[C---:B------:R-:W-:Y:S01]  /*8ffa0*/  IADD3 R22, R16.reuse, c[0x0][0x198], RZ ;  /* 0x0000660010167a10 */ /* 0x040fe20007ffe0ff */
[----:B0-----:R-:W2:Y:S01]  /*8ffb0*/  LDL.LU R26, [R1+0x414] ;  /* 0x00041400011a7983 */ /* 0x001ea20000300800 */
[----:B-----5:R-:W-:-:S03]  /*8ffc0*/  IMAD.WIDE R4, R16, 0x2, R2 ;  /* 0x0000000210047825 */ /* 0x020fc600078e0202 */
[----:B------:R-:W5:Y:S01]  /*8ffd0*/  LDL.LU R15, [R1+0x64] ;  /* 0x00006400010f7983 */ /* 0x000f620000300800 */
[----:B------:R-:W-:-:S03]  /*8ffe0*/  IMAD.WIDE R16, R16, 0x2, R24 ;  /* 0x0000000210107825 */ /* 0x000fc600078e0218 */
[----:B------:R-:W-:Y:S04]  /*8fff0*/  @P2 STG.E.U16 [R4.64], R0 ;  /* 0x0000000004002986 */ /* 0x000fe8000c101506 */
[----:B------:R0:W-:Y:S01]  /*90000*/  @P1 STG.E.U16 [R16.64], R23 ;  /* 0x0000001710001986 */ /* 0x0001e2000c101506 */
[----:B---3--:R-:W-:-:S03]  /*90010*/  ISETP.GE.AND P3, PT, R14, c[0x0][0x17c], PT ;  /* 0x00005f000e007a0c */ /* 0x008fc60003f66270 */
[----:B------:R-:W3:Y:S01]  /*90020*/  LDL.LU R14, [R1+0x1e70] ;  /* 0x001e7000010e7983 */ /* 0x000ee20000300800 */
[----:B----4-:R-:W-:-:S03]  /*90030*/  ISETP.GE.AND P2, PT, R8, c[0x0][0x17c], PT ;  /* 0x00005f0008007a0c */ /* 0x010fc60003f46270 */
[----:B------:R-:W4:Y:S04]  /*90040*/  LDL.LU R8, [R1+0x1e6c] ;  /* 0x001e6c0001087983 */ /* 0x000f280000300800 */
[----:B0-----:R-:W3:Y:S01]  /*90050*/  LDL.LU R17, [R1+0x404] ;  /* 0x0004040001117983 */ /* 0x001ee20000300800 */
[----:B------:R-:W-:Y:S02]  /*90060*/  ISETP.LT.AND P6, PT, R18, c[0x0][0x178], !P5 ;  /* 0x00005e0012007a0c */ /* 0x000fe40006fc1270 */
[----:B------:R-:W-:Y:S01]  /*90070*/  ISETP.LT.AND P5, PT, R29, c[0x0][0x178], !P5 ;  /* 0x00005e001d007a0c */ /* 0x000fe20006fa1270 */
[----:B------:R-:W-:Y:S01]  /*90080*/  IMAD.WIDE R20, R22, 0x2, R2 ;  /* 0x0000000216147825 */ /* 0x000fe200078e0202 */
[----:B------:R-:W-:-:S03]  /*90090*/  ISETP.LT.AND P1, PT, R18, c[0x0][0x178], !P0 ;  /* 0x00005e0012007a0c */ /* 0x000fc60004721270 */
[C---:B------:R-:W-:Y:S01]  /*900a0*/  IMAD.WIDE R4, R22.reuse, 0x2, R24 ;  /* 0x0000000216047825 */ /* 0x040fe200078e0218 */
[----:B------:R-:W-:Y:S02]  /*900b0*/  IADD3 R16, R22, c[0x0][0x198], RZ ;  /* 0x0000660016107a10 */ /* 0x000fe40007ffe0ff */
[----:B--2---:R-:W-:Y:S02]  /*900c0*/  PRMT R23, R27, 0x7632, R23 ;  /* 0x000076321b177816 */ /* 0x004fe40000000017 */
[----:B------:R-:W-:Y:S02]  /*900d0*/  ISETP.LT.AND P0, PT, R29, c[0x0][0x178], !P0 ;  /* 0x00005e001d007a0c */ /* 0x000fe40004701270 */
[----:B------:R-:W-:Y:S01]  /*900e0*/  IADD3 R22, R16, c[0x0][0x198], RZ ;  /* 0x0000660010167a10 */ /* 0x000fe20007ffe0ff */
[----:B---3--:R-:W-:Y:S04]  /*900f0*/  @P6 STG.E.U16 [R20.64], R17 ;  /* 0x0000001114006986 */ /* 0x008fe8000c101506 */
[----:B------:R0:W-:Y:S01]  /*90100*/  @P5 STG.E.U16 [R4.64], R27 ;  /* 0x0000001b04005986 */ /* 0x0001e2000c101506 */
[----:B------:R-:W-:-:S02]  /*90110*/  ISETP.GE.AND P5, PT, R14, c[0x0][0x17c], PT ;  /* 0x00005f000e007a0c */ /* 0x000fc40003fa6270 */
[----:B------:R-:W-:Y:S01]  /*90120*/  PRMT R0, R17, 0x7632, R0 ;  /* 0x0000763211007816 */ /* 0x000fe20000000000 */
[----:B0-----:R-:W2:Y:S01]  /*90130*/  LDL.LU R27, [R1+0x8] ;  /* 0x00000800011b7983 */ /* 0x001ea20000300800 */
[----:B------:R-:W-:-:S03]  /*90140*/  IMAD.WIDE R4, R16, 0x2, R2 ;  /* 0x0000000210047825 */ /* 0x000fc600078e0202 */
[----:B------:R-:W3:Y:S04]  /*90150*/  LDL.LU R14, [R1+0x1e78] ;  /* 0x001e7800010e7983 */ /* 0x000ee80000300800 */
        /* <DEDUP_REMOVED lines=10> */
[----:B------:R0:W-:Y:S01]  /*90200*/  @P6 STG.E.U16 [R20.64], R26 ;  /* 0x0000001a14006986 */ /* 0x0001e2000c101506 */
[----:B-1----:R-:W-:-:S03]  /*90210*/  IADD3 R16, R22, c[0x0][0x198], RZ ;  /* 0x0000660016107a10 */ /* 0x002fc60007ffe0ff */
[----:B-----5:R1:W-:Y:S01]  /*90220*/  @P4 STG.E.U16 [R4.64], R15 ;  /* 0x0000000f04004986 */ /* 0x0203e2000c101506 */
[----:B------:R-:W-:-:S03]  /*90230*/  PRMT R0, R26, 0x7632, R0 ;  /* 0x000076321a007816 */ /* 0x000fc60000000000 */
[----:B0-----:R-:W5:Y:S01]  /*90240*/  LDL.LU R26, [R1+0x2a8] ;  /* 0x0002a800011a7983 */ /* 0x001f620000300800 */
[----:B-1----:R-:W-:-:S05]  /*90250*/  IMAD.WIDE R4, R16, 0x2, R2 ;  /* 0x0000000210047825 */ /* 0x002fca00078e0202 */
[----:B------:R0:W-:Y:S01]  /*90260*/  @P0 STG.E.U16 [R4.64], R0 ;  /* 0x0000000004000986 */ /* 0x0001e2000c101506 */
[----:B------:R-:W-:Y:S02]  /*90270*/  PRMT R23, R15, 0x7632, R23 ;  /* 0x000076320f177816 */ /* 0x000fe40000000017 */
[----:B---3--:R-:W-:Y:S02]  /*90280*/  ISETP.GE.AND P4, PT, R14, c[0x0][0x17c], PT ;  /* 0x00005f000e007a0c */ /* 0x008fe40003f86270 */
[----:B------:R-:W3:Y:S04]  /*90290*/  LDL.LU R14, [R1+0x18] ;  /* 0x00001800010e7983 */ /* 0x000ee80000300800 */
[----:B0-----:R-:W3:Y:S01]  /*902a0*/  LDL.LU R0, [R1+0x298] ;  /* 0x0002980001007983 */ /* 0x001ee20000300800 */
[----:B----4-:R-:W-:-:S03]  /*902b0*/  ISETP.GE.AND P0, PT, R8, c[0x0][0x17c], PT ;  /* 0x00005f0008007a0c */ /* 0x010fc60003f06270 */
[----:B------:R-:W4:Y:S04]  /*902c0*/  LDL.LU R15, [R1+0x1e80] ;  /* 0x001e8000010f7983 */ /* 0x000f280000300800 */
[----:B------:R-:W5:Y:S01]  /*902d0*/  LDL.LU R8, [R1+0x1e7c] ;  /* 0x001e7c0001087983 */ /* 0x000f620000300800 */
        /* <DEDUP_REMOVED lines=8> */
[C---:B------:R-:W-:Y:S01]  /*90360*/  IMAD.WIDE R4, R22.reuse, 0x2, R24 ;  /* 0x0000000216047825 */ /* 0x040fe200078e0218 */
[----:B0-----:R-:W-:Y:S02]  /*90370*/  IADD3 R16, R22, c[0x0][0x198], RZ ;  /* 0x0000660016107a10 */ /* 0x001fe40007ffe0ff */
[----:B--2---:R-:W-:Y:S01]  /*90380*/  PRMT R23, R27, 0x7632, R23 ;  /* 0x000076321b177816 */ /* 0x004fe20000000017 */
[----:B---3--:R-:W-:Y:S01]  /*90390*/  @P6 STG.E.U16 [R20.64], R0 ;  /* 0x0000000014006986 */ /* 0x008fe2000c101506 */
[----:B------:R-:W-:-:S03]  /*903a0*/  PRMT R22, R0, 0x7632, R22 ;  /* 0x0000763200167816 */ /* 0x000fc60000000016 */
[----:B------:R0:W-:Y:S01]  /*903b0*/  @P2 STG.E.U16 [R4.64], R27 ;  /* 0x0000001b04002986 */ /* 0x0001e2000c101506 */
[----:B----4-:R-:W-:Y:S01]  /*903c0*/  ISETP.GE.AND P2, PT, R15, c[0x0][0x17c], PT ;  /* 0x00005f000f007a0c */ /* 0x010fe20003f46270 */
[----:B0-----:R-:W-:Y:S02]  /*903d0*/  IMAD.WIDE R4, R16, 0x2, R2 ;  /* 0x0000000210047825 */ /* 0x001fe400078e0202 */
[----:B------:R-:W2:Y:S04]  /*903e0*/  LDL.LU R27, [R1+0x2b8] ;  /* 0x0002b800011b7983 */ /* 0x000ea80000300800 */
[----:B------:R0:W-:Y:S01]  /*903f0*/  @P3 STG.E.U16 [R4.64], R22 ;  /* 0x0000001604003986 */ /* 0x0001e2000c101506 */
[----:B-----5:R-:W-:-:S03]  /*90400*/  ISETP.GE.AND P3, PT, R8, c[0x0][0x17c], PT ;  /* 0x00005f0008007a0c */ /* 0x020fc60003f66270 */
[----:B------:R-:W3:Y:S04]  /*90410*/  LDL.LU R15, [R1+0x1e88] ;  /* 0x001e8800010f7983 */ /* 0x000ee80000300800 */
        /* <DEDUP_REMOVED lines=9> */
[C---:B0-----:R-:W-:Y:S01]  /*904b0*/  IMAD.WIDE R4, R0.reuse, 0x2, R24 ;  /* 0x0000000200047825 */ /* 0x041fe200078e0218 */
[----:B------:R-:W-:Y:S01]  /*904c0*/  ISETP.LT.AND P4, PT, R29, c[0x0][0x178], !P4 ;  /* 0x00005e001d007a0c */ /* 0x000fe20006781270 */
[----:B------:R-:W-:Y:S04]  /*904d0*/  @P6 STG.E.U16 [R20.64], R26 ;  /* 0x0000001a14006986 */ /* 0x000fe8000c101506 */
[----:B------:R0:W-:Y:S01]  /*904e0*/  @P1 STG.E.U16 [R4.64], R14 ;  /* 0x0000000e04001986 */ /* 0x0001e2000c101506 */
[----:B-1----:R-:W-:Y:S02]  /*904f0*/  IADD3 R16, R0, c[0x0][0x198], RZ ;  /* 0x0000660000107a10 */ /* 0x002fe40007ffe0ff */
[----:B------:R-:W-:-:S02]  /*90500*/  PRMT R0, R26, 0x7632, R0 ;  /* 0x000076321a007816 */ /* 0x000fc40000000000 */
[----:B------:R-:W-:Y:S02]  /*90510*/  IADD3 R22, R16, c[0x0][0x198], RZ ;  /* 0x0000660010167a10 */ /* 0x000fe40007ffe0ff */
[----:B------:R-:W-:Y:S01]  /*90520*/  PRMT R23, R14, 0x7632, R23 ;  /* 0x000076320e177816 */ /* 0x000fe20000000017 */
[----:B0-----:R-:W-:Y:S01]  /*90530*/  IMAD.WIDE R4, R16, 0x2, R2 ;  /* 0x0000000210047825 */ /* 0x001fe200078e0202 */
[----:B------:R-:W-:Y:S02]  /*90540*/  ISETP.LT.AND P6, PT, R18, c[0x0][0x178], !P0 ;  /* 0x00005e0012007a0c */ /* 0x000fe400047c1270 */
[----:B------:R-:W5:Y:S01]  /*90550*/  LDL.LU R18, [R1+0x2270] ;  /* 0x0022700001127983 */ /* 0x000f620000300800 */
[----:B------:R-:W-:-:S03]  /*90560*/  IMAD.WIDE R16, R16, 0x2, R24 ;  /* 0x0000000210107825 */ /* 0x000fc600078e0218 */
[----:B------:R-:W5:Y:S04]  /*90570*/  LDL.LU R14, [R1+0x2c8] ;  /* 0x0002c800010e7983 */ /* 0x000f680000300800 */
[----:B------:R-:W-:Y:S04]  /*90580*/  @P5 STG.E.U16 [R4.64], R0 ;  /* 0x0000000004005986 */ /* 0x000fe8000c101506 */
[----:B------:R0:W-:Y:S01]  /*90590*/  @P4 STG.E.U16 [R16.64], R23 ;  /* 0x0000001710004986 */ /* 0x0001e2000c101506 */
[----:B---3--:R-:W-:-:S03]  /*905a0*/  ISETP.GE.AND P1, PT, R15, c[0x0][0x17c], PT ;  /* 0x00005f000f007a0c */ /* 0x008fc60003f26270 */
[----:B------:R-:W3:Y:S01]  /*905b0*/  LDL.LU R15, [R1+0x1e90] ;  /* 0x001e9000010f7983 */ /* 0x000ee20000300800 */
[----:B----4-:R-:W-:-:S03]  /*905c0*/  ISETP.GE.AND P5, PT, R8, c[0x0][0x17c], PT ;  /* 0x00005f0008007a0c */ /* 0x010fc60003fa6270 */
[----:B------:R-:W4:Y:S04]  /*905d0*/  LDL.LU R8, [R1+0x1e8c] ;  /* 0x001e8c0001087983 */ /* 0x000f280000300800 */
[----:B0-----:R-:W3:Y:S01]  /*905e0*/  LDL R23, [R1+0xca8] ;  /* 0x000ca80001177983 */ /* 0x001ee20000100800 */
[----:B------:R-:W-:Y:S01]  /*905f0*/  ISETP.LT.AND P0, PT, R29, c[0x0][0x178], !P0 ;  /* 0x00005e001d007a0c */ /* 0x000fe20004701270 */
[C---:B------:R-:W-:Y:S01]  /*90600*/  IMAD.WIDE R20, R22.reuse, 0x2, R2 ;  /* 0x0000000216147825 */ /* 0x040fe200078e0202 */
[C---:B------:R-:W-:Y:S01]  /*90610*/  IADD3 R16, R22.reuse, c[0x0][0x198], RZ ;  /* 0x0000660016107a10 */ /* 0x040fe20007ffe0ff */
[----:B------:R-:W4:Y:S02]  /*90620*/  LDL.LU R26, [R1+0x3e8] ;  /* 0x0003e800011a7983 */ /* 0x000f240000300800 */
[----:B------:R-:W-:-:S02]  /*90630*/  IMAD.WIDE R4, R22, 0x2, R24 ;  /* 0x0000000216047825 */ /* 0x000fc400078e0218 */
[----:B--2---:R-:W-:Y:S06]  /*90640*/  @P6 STG.E.U16 [R20.64], R27 ;  /* 0x0000001b14006986 */ /* 0x004fec000c101506 */
[----:B-----5:R0:W-:Y:S02]  /*90650*/  @P0 STG.E.U16 [R4.64], R18 ;  /* 0x0000001204000986 */ /* 0x0201e4000c101506 */
[----:B0-----:R-:W-:Y:S01]  /*90660*/  PRMT R18, R27, 0x7632, R18 ;  /* 0x000076321b127816 */ /* 0x001fe20000000012 */
[----:B------:R-:W-:Y:S01]  /*90670*/  IMAD.WIDE R4, R16, 0x2, R2 ;  /* 0x0000000210047825 */ /* 0x000fe200078e0202 */
[----:B------:R-:W2:Y:S01]  /*90680*/  LDL.LU R27, [R1+0x38] ;  /* 0x00003800011b7983 */ /* 0x000ea20000300800 */
[----:B---3--:R-:W-:-:S02]  /*90690*/  ISETP.LT.AND P4, PT, R23, c[0x0][0x178], !P2 ;  /* 0x00005e0017007a0c */ /* 0x008fc40005781270 */
[----:B------:R-:W-:Y:S02]  /*906a0*/  ISETP.GE.AND P0, PT, R15, c[0x0][0x17c], PT ;  /* 0x00005f000f007a0c */ /* 0x000fe40003f06270 */
[----:B------:R-:W3:Y:S09]  /*906b0*/  LDL.LU R15, [R1+0x1e98] ;  /* 0x001e9800010f7983 */ /* 0x000ef20000300800 */
[----:B------:R0:W-:Y:S01]  /*906c0*/  @P4 STG.E.U16 [R4.64], R18 ;  /* 0x0000001204004986 */ /* 0x0001e2000c101506 */
[----:B----4-:R-:W-:-:S03]  /*906d0*/  ISETP.GE.AND P4, PT, R8, c[0x0][0x17c], PT ;  /* 0x00005f0008007a0c */ /* 0x010fc60003f86270 */
[----:B------:R-:W4:Y:S01]  /*906e0*/  LDL.LU R8, [R1+0x1e94] ;  /* 0x001e940001087983 */ /* 0x000f220000300800 */
[----:B------:R-:W-:Y:S02]  /*906f0*/  ISETP.LT.AND P2, PT, R29, c[0x0][0x178], !P2 ;  /* 0x00005e001d007a0c */ /* 0x000fe40005741270 */
        /* <DEDUP_REMOVED lines=8> */
[C---:B0-----:R-:W-:Y:S02]  /*90780*/  IMAD.WIDE R4, R0.reuse, 0x2, R24 ;  /* 0x0000000200047825 */ /* 0x041fe400078e0218 */
[----:B------:R-:W-:Y:S04]  /*90790*/  @P6 STG.E.U16 [R20.64], R14 ;  /* 0x0000000e14006986 */ /* 0x000fe8000c101506 */
[----:B------:R0:W-:Y:S01]  /*907a0*/  @P3 STG.E.U16 [R4.64], R6 ;  /* 0x0000000604003986 */ /* 0x0001e2000c101506 */
[----:B-1----:R-:W-:Y:S02]  /*907b0*/  IADD3 R16, R0, c[0x0][0x198], RZ ;  /* 0x0000660000107a10 */ /* 0x002fe40007ffe0ff */
[----:B0-----:R-:W-:-:S03]  /*907c0*/  PRMT R6, R14, 0x7632, R6 ;  /* 0x000076320e067816 */ /* 0x001fc60000000006 */
[----:B------:R-:W-:Y:S01]  /*907d0*/  IMAD.WIDE R4, R16, 0x2, R2 ;  /* 0x0000000210047825 */ /* 0x000fe200078e0202 */
[----:B------:R-:W5:Y:S04]  /*907e0*/  LDL.LU R14, [R1+0x3f8] ;  /* 0x0003f800010e7983 */ /* 0x000f680000300800 */
[----:B------:R0:W-:Y:S01]  /*907f0*/  @P2 STG.E.U16 [R4.64], R6 ;  /* 0x0000000604002986 */ /* 0x0001e2000c101506 */
[----:B---3--:R-:W-:-:S03]  /*90800*/  ISETP.GE.AND P3, PT, R15, c[0x0][0x17c], PT ;  /* 0x00005f000f007a0c */ /* 0x008fc60003f66270 */
[----:B------:R-:W3:Y:S01]  /*90810*/  LDL.LU R15, [R1+0x1ea0] ;  /* 0x001ea000010f7983 */ /* 0x000ee20000300800 */
        /* <DEDUP_REMOVED lines=13> */
[----:B------:R0:W-:Y:S01]  /*908f0*/  @P6 STG.E.U16 [R20.64], R26 ;  /* 0x0000001a14006986 */ /* 0x0001e2000c101506 */
[----:B------:R-:W-:-:S03]  /*90900*/  PRMT R6, R26, 0x7632, R6 ;  /* 0x000076321a067816 */ /* 0x000fc60000000006 */
[----:B--2---:R2:W-:Y:S01]  /*90910*/  @P5 STG.E.U16 [R4.64], R27 ;  /* 0x0000001b04005986 */ /* 0x0045e2000c101506 */
[----:B-1----:R-:W-:Y:S02]  /*90920*/  IADD3 R16, R0, c[0x0][0x198], RZ ;  /* 0x0000660000107a10 */ /* 0x002fe40007ffe0ff */
[----:B------:R-:W-:Y:S02]  /*90930*/  PRMT R18, R27, 0x7632, R18 ;  /* 0x000076321b127816 */ /* 0x000fe40000000012 */
[C---:B------:R-:W-:Y:S01]  /*90940*/  IADD3 R0, R16.reuse, c[0x0][0x198], RZ ;  /* 0x0000660010007a10 */ /* 0x040fe20007ffe0ff */
[----:B0-----:R-:W5:Y:S01]  /*90950*/  LDL.LU R26, [R1+0x408] ;  /* 0x00040800011a7983 */ /* 0x001f620000300800 */
[----:B--2---:R-:W-:-:S03]  /*90960*/  IMAD.WIDE R4, R16, 0x2, R2 ;  /* 0x0000000210047825 */ /* 0x004fc600078e0202 */
[----:B------:R-:W2:Y:S01]  /*90970*/  LDL.LU R27, [R1+0x58] ;  /* 0x00005800011b7983 */ /* 0x000ea20000300800 */
[----:B------:R-:W-:-:S03]  /*90980*/  IMAD.WIDE R16, R16, 0x2, R24 ;  /* 0x0000000210107825 */ /* 0x000fc600078e0218 */
[----:B------:R-:W-:Y:S04]  /*90990*/  @P1 STG.E.U16 [R4.64], R6 ;  /* 0x0000000604001986 */ /* 0x000fe8000c101506 */
[----:B------:R0:W-:Y:S01]  /*909a0*/  @P0 STG.E.U16 [R16.64], R18 ;  /* 0x0000001210000986 */ /* 0x0001e2000c101506 */
[----:B---3--:R-:W-:-:S03]  /*909b0*/  ISETP.GE.AND P5, PT, R15, c[0x0][0x17c], PT ;  /* 0x00005f000f007a0c */ /* 0x008fc60003fa6270 */
[----:B------:R-:W3:Y:S01]  /*909c0*/  LDL.LU R15, [R1+0x1ea8] ;  /* 0x001ea800010f7983 */ /* 0x000ee20000300800 */
[----:B----4-:R-:W-:-:S03]  /*909d0*/  ISETP.GE.AND P1, PT, R8, c[0x0][0x17c], PT ;  /* 0x00005f0008007a0c */ /* 0x010fc60003f26270 */
[----:B------:R-:W4:Y:S04]  /*909e0*/  LDL.LU R8, [R1+0x1ea4] ;  /* 0x001ea40001087983 */ /* 0x000f280000300800 */
[----:B0-----:R-:W2:Y:S01]  /*909f0*/  LDL.LU R17, [R1+0x48] ;  /* 0x0000480001117983 */ /* 0x001ea20000300800 */
[----:B------:R-:W-:Y:S02]  /*90a00*/  ISETP.LT.AND P6, PT, R23, c[0x0][0x178], !P4 ;  /* 0x00005e0017007a0c */ /* 0x000fe400067c1270 */
[----:B------:R-:W-:Y:S01]  /*90a10*/  ISETP.LT.AND P4, PT, R29, c[0x0][0x178], !P4 ;  /* 0x00005e001d007a0c */ /* 0x000fe20006781270 */
[C---:B------:R-:W-:Y:S01]  /*90a20*/  IMAD.WIDE R20, R0.reuse, 0x2, R2 ;  /* 0x0000000200147825 */ /* 0x040fe200078e0202 */
[----:B------:R-:W-:Y:S02]  /*90a30*/  ISETP.LT.AND P0, PT, R23, c[0x0][0x178], !P3 ;  /* 0x00005e0017007a0c */ /* 0x000fe40005f01270 */
[C---:B------:R-:W-:Y:S01]  /*90a40*/  IADD3 R16, R0.reuse, c[0x0][0x198], RZ ;  /* 0x0000660000107a10 */ /* 0x040fe20007ffe0ff */
[----:B------:R-:W-:Y:S01]  /*90a50*/  IMAD.WIDE R4, R0, 0x2, R24 ;  /* 0x0000000200047825 */ /* 0x000fe200078e0218 */
[----:B-----5:R-:W-:-:S05]  /*90a60*/  PRMT R6, R14, 0x7632, R6 ;  /* 0x000076320e067816 */ /* 0x020fca0000000006 */
[----:B------:R0:W-:Y:S04]  /*90a70*/  @P6 STG.E.U16 [R20.64], R14 ;  /* 0x0000000e14006986 */ /* 0x0001e8000c101506 */
[----:B0-----:R-:W5:Y:S04]  /*90a80*/  LDL.LU R14, [R1+0x418] ;  /* 0x00041800010e7983 */ /* 0x001f680000300800 */
[----:B--2---:R0:W-:Y:S01]  /*90a90*/  @P4 STG.E.U16 [R4.64], R17 ;  /* 0x0000001104004986 */ /* 0x0041e2000c101506 */
[----:B---3--:R-:W-:-:S03]  /*90aa0*/  ISETP.GE.AND P4, PT, R15, c[0x0][0x17c], PT ;  /* 0x00005f000f007a0c */ /* 0x008fc60003f86270 */
[----:B------:R-:W2:Y:S01]  /*90ab0*/  LDL.LU R15, [R1+0x1eb0] ;  /* 0x001eb000010f7983 */ /* 0x000ea20000300800 */
[----:B0-----:R-:W-:-:S05]  /*90ac0*/  IMAD.WIDE R4, R16, 0x2, R2 ;  /* 0x0000000210047825 */ /* 0x001fca00078e0202 */
[----:B------:R0:W-:Y:S01]  /*90ad0*/  @P0 STG.E.U16 [R4.64], R6 ;  /* 0x0000000604000986 */ /* 0x0001e2000c101506 */
[----:B----4-:R-:W-:-:S03]  /*90ae0*/  ISETP.GE.AND P0, PT, R8, c[0x0][0x17c], PT ;  /* 0x00005f0008007a0c */ /* 0x010fc60003f06270 */
[----:B------:R-:W3:Y:S01]  /*90af0*/  LDL.LU R8, [R1+0x1eac] ;  /* 0x001eac0001087983 */ /* 0x000ee20000300800 */
[----:B------:R-:W-:Y:S02]  /*90b00*/  ISETP.LT.AND P3, PT, R29, c[0x0][0x178], !P3 ;  /* 0x00005e001d007a0c */ /* 0x000fe40005f61270 */
[----:B------:R-:W-:Y:S02]  /*90b10*/  ISETP.LT.AND P6, PT, R23, c[0x0][0x178], !P2 ;  /* 0x00005e0017007a0c */ /* 0x000fe400057c1270 */
[C---:B------:R-:W-:Y:S02]  /*90b20*/  IADD3 R0, R16.reuse, c[0x0][0x198], RZ ;  /* 0x0000660010007a10 */ /* 0x040fe40007ffe0ff */
[----:B------:R-:W-:Y:S01]  /*90b30*/  PRMT R18, R17, 0x7632, R18 ;  /* 0x0000763211127816 */ /* 0x000fe20000000012 */
[----:B------:R-:W-:Y:S01]  /*90b40*/  IMAD.WIDE R16, R16, 0x2, R24 ;  /* 0x0000000210107825 */ /* 0x000fe200078e0218 */
[----:B------:R-:W-:-:S03]  /*90b50*/  ISETP.LT.AND P2, PT, R29, c[0x0][0x178], !P2 ;  /* 0x00005e001d007a0c */ /* 0x000fc60005741270 */
[C---:B------:R-:W-:Y:S02]  /*90b60*/  IMAD.WIDE R20, R0.reuse, 0x2, R2 ;  /* 0x0000000200147825 */ /* 0x040fe400078e0202 */
[----:B------:R1:W-:Y:S01]  /*90b70*/  @P3 STG.E.U16 [R16.64], R18 ;  /* 0x0000001210003986 */ /* 0x0003e2000c101506 */
[----:B------:R-:W-:Y:S01]  /*90b80*/  ISETP.LT.AND P3, PT, R23, c[0x0][0x178], !P5 ;  /* 0x00005e0017007a0c */ /* 0x000fe20006f61270 */
[----:B0-----:R-:W-:Y:S02]  /*90b90*/  IMAD.WIDE R4, R0, 0x2, R24 ;  /* 0x0000000200047825 */ /* 0x001fe400078e0218 */
[----:B------:R-:W-:Y:S01]  /*90ba0*/  @P6 STG.E.U16 [R20.64], R26 ;  /* 0x0000001a14006986 */ /* 0x000fe2000c101506 */
[----:B------:R-:W-:-:S03]  /*90bb0*/  PRMT R6, R26, 0x7632, R6 ;  /* 0x000076321a067816 */ /* 0x000fc60000000006 */
[----:B------:R0:W-:Y:S01]  /*90bc0*/  @P2 STG.E.U16 [R4.64], R27 ;  /* 0x0000001b04002986 */ /* 0x0001e2000c101506 */
[----:B-1----:R-:W-:Y:S02]  /*90bd0*/  IADD3 R16, R0, c[0x0][0x198], RZ ;  /* 0x0000660000107a10 */ /* 0x002fe40007ffe0ff */
[----:B------:R-:W-:-:S03]  /*90be0*/  PRMT R18, R27, 0x7632, R18 ;  /* 0x000076321b127816 */ /* 0x000fc60000000012 */
[----:B0-----:R-:W-:Y:S01]  /*90bf0*/  IMAD.WIDE R4, R16, 0x2, R2 ;  /* 0x0000000210047825 */ /* 0x001fe200078e0202 */
[----:B------:R-:W4:Y:S04]  /*90c00*/  LDL.LU R27, [R1+0xc] ;  /* 0x00000c00011b7983 */ /* 0x000f280000300800 */
[----:B------:R0:W-:Y:S01]  /*90c10*/  @P3 STG.E.U16 [R4.64], R6 ;  /* 0x0000000604003986 */ /* 0x0001e2000c101506 */
[----:B--2---:R-:W-:-:S03]  /*90c20*/  ISETP.GE.AND P2, PT, R15, c[0x0][0x17c], PT ;  /* 0x00005f000f007a0c */ /* 0x004fc60003f46270 */
[----:B------:R-:W2:Y:S01]  /*90c30*/  LDL.LU R15, [R1+0x1eb8] ;  /* 0x001eb800010f7983 */ /* 0x000ea20000300800 */
[----:B---3--:R-:W-:-:S03]  /*90c40*/  ISETP.GE.AND P3, PT, R8, c[0x0][0x17c], PT ;  /* 0x00005f0008007a0c */ /* 0x008fc60003f66270 */
[----:B------:R-:W3:Y:S01]  /*90c50*/  LDL.LU R8, [R1+0x1eb4] ;  /* 0x001eb40001087983 */ /* 0x000ee20000300800 */
[----:B------:R-:W-:Y:S02]  /*90c60*/  ISETP.LT.AND P5, PT, R29, c[0x0][0x178], !P5 ;  /* 0x00005e001d007a0c */ /* 0x000fe40006fa1270 */
        /* <DEDUP_REMOVED lines=9> */
[----:B-----5:R-:W-:Y:S01]  /*90d00*/  @P6 STG.E.U16 [R20.64], R14 ;  /* 0x0000000e14006986 */ /* 0x020fe2000c101506 */
[----:B------:R-:W-:-:S03]  /*90d10*/  PRMT R6, R14, 0x7632, R6 ;  /* 0x000076320e067816 */ /* 0x000fc60000000006 */
[----:B------:R0:W-:Y:S01]  /*90d20*/  @P1 STG.E.U16 [R4.64], R19 ;  /* 0x0000001304001986 */ /* 0x0001e2000c101506 */
[----:B-1----:R-:W-:Y:S02]  /*90d30*/  IADD3 R16, R0, c[0x0][0x198], RZ ;  /* 0x0000660000107a10 */ /* 0x002fe40007ffe0ff */
[----:B------:R-:W-:Y:S02]  /*90d40*/  PRMT R18, R19, 0x7632, R18 ;  /* 0x0000763213127816 */ /* 0x000fe40000000012 */
[C---:B------:R-:W-:Y:S01]  /*90d50*/  IADD3 R0, R16.reuse, c[0x0][0x198], RZ ;  /* 0x0000660010007a10 */ /* 0x040fe20007ffe0ff */
[C---:B0-----:R-:W-:Y:S01]  /*90d60*/  IMAD.WIDE R4, R16.reuse, 0x2, R2 ;  /* 0x0000000210047825 */ /* 0x041fe200078e0202 */
[----:B------:R-:W5:Y:S03]  /*90d70*/  LDL.LU R19, [R1+0x226c] ;  /* 0x00226c0001137983 */ /* 0x000f660000300800 */
[----:B------:R-:W-:Y:S01]  /*90d80*/  IMAD.WIDE R16, R16, 0x2, R24 ;  /* 0x0000000210107825 */ /* 0x000fe200078e0218 */
[----:B------:R-:W5:Y:S04]  /*90d90*/  LDL.LU R14, [R1+0x1ebc] ;  /* 0x001ebc00010e7983 */ /* 0x000f680000300800 */
[----:B------:R-:W5:Y:S04]  /*90da0*/  LDL.LU R26, [R1+0x2ac] ;  /* 0x0002ac00011a7983 */ /* 0x000f680000300800 */
[----:B------:R-:W-:Y:S04]  /*90db0*/  @P5 STG.E.U16 [R4.64], R6 ;  /* 0x0000000604005986 */ /* 0x000fe8000c101506 */
[----:B------:R0:W-:Y:S01]  /*90dc0*/  @P4 STG.E.U16 [R16.64], R18 ;  /* 0x0000001210004986 */ /* 0x0001e2000c101506 */
[----:B--2---:R-:W-:-:S03]  /*90dd0*/  ISETP.GE.AND P1, PT, R15, c[0x0][0x17c], PT ;  /* 0x00005f000f007a0c */ /* 0x004fc60003f26270 */
[----:B------:R-:W2:Y:S01]  /*90de0*/  LDL.LU R15, [R1+0x1c] ;  /* 0x00001c00010f7983 */ /* 0x000ea20000300800 */
[----:B---3--:R-:W-:-:S03]  /*90df0*/  ISETP.GE.AND P5, PT, R8, c[0x0][0x17c], PT ;  /* 0x00005f0008007a0c */ /* 0x008fc60003fa6270 */
[----:B------:R-:W3:Y:S04]  /*90e00*/  LDL.LU R8, [R1+0x1ec0] ;  /* 0x001ec00001087983 */ /* 0x000ee80000300800 */
[----:B0-----:R-:W2:Y:S01]  /*90e10*/  LDL.LU R17, [R1+0x29c] ;  /* 0x00029c0001117983 */ /* 0x001ea20000300800 */
[----:B------:R-:W-:Y:S02]  /*90e20*/  ISETP.LT.AND P6, PT, R23, c[0x0][0x178], !P0 ;  /* 0x00005e0017007a0c */ /* 0x000fe400047c1270 */
[----:B------:R-:W-:Y:S01]  /*90e30*/  ISETP.LT.AND P0, PT, R29, c[0x0][0x178], !P0 ;  /* 0x00005e001d007a0c */ /* 0x000fe20004701270 */
[C---:B------:R-:W-:Y:S01]  /*90e40*/  IMAD.WIDE R20, R0.reuse, 0x2, R2 ;  /* 0x0000000200147825 */ /* 0x040fe200078e0202 */
[----:B------:R-:W-:Y:S02]  /*90e50*/  ISETP.LT.AND P4, PT, R23, c[0x0][0x178], !P2 ;  /* 0x00005e0017007a0c */ /* 0x000fe40005781270 */
[C---:B------:R-:W-:Y:S01]  /*90e60*/  IADD3 R6, R0.reuse, c[0x0][0x198], RZ ;  /* 0x0000660000067a10 */ /* 0x040fe20007ffe0ff */
[----:B------:R-:W-:Y:S01]  /*90e70*/  IMAD.WIDE R4, R0, 0x2, R24 ;  /* 0x0000000200047825 */ /* 0x000fe200078e0218 */
[----:B----4-:R-:W-:-:S02]  /*90e80*/  PRMT R22, R27, 0x7632, R22 ;  /* 0x000076321b167816 */ /* 0x010fc40000000016 */
[----:B------:R-:W-:-:S03]  /*90e90*/  ISETP.LT.AND P2, PT, R29, c[0x0][0x178], !P2 ;  /* 0x00005e001d007a0c */ /* 0x000fc60005741270 */
[----:B--2---:R-:W-:Y:S01]  /*90ea0*/  @P6 STG.E.U16 [R20.64], R17 ;  /* 0x0000001114006986 */ /* 0x004fe2000c101506 */
[----:B------:R-:W-:-:S03]  /*90eb0*/  PRMT R18, R17, 0x7632, R18 ;  /* 0x0000763211127816 */ /* 0x000fc60000000012 */
[----:B------:R0:W-:Y:S01]  /*90ec0*/  @P0 STG.E.U16 [R4.64], R27 ;  /* 0x0000001b04000986 */ /* 0x0001e2000c101506 */
[----:B-----5:R-:W-:-:S03]  /*90ed0*/  ISETP.GE.AND P0, PT, R14, c[0x0][0x17c], PT ;  /* 0x00005f000e007a0c */ /* 0x020fc60003f06270 */
[----:B------:R-:W2:Y:S01]  /*90ee0*/  LDL.LU R14, [R1+0x2bc] ;  /* 0x0002bc00010e7983 */ /* 0x000ea20000300800 */
[----:B0-----:R-:W-:-:S03]  /*90ef0*/  IMAD.WIDE R4, R6, 0x2, R2 ;  /* 0x0000000206047825 */ /* 0x001fc600078e0202 */
[----:B------:R-:W4:Y:S04]  /*90f00*/  LDL.LU R27, [R1+0x1ec8] ;  /* 0x001ec800011b7983 */ /* 0x000f280000300800 */
[----:B------:R0:W-:Y:S01]  /*90f10*/  @P4 STG.E.U16 [R4.64], R18 ;  /* 0x0000001204004986 */ /* 0x0001e2000c101506 */
[----:B---3--:R-:W-:-:S03]  /*90f20*/  ISETP.GE.AND P4, PT, R8, c[0x0][0x17c], PT ;  /* 0x00005f0008007a0c */ /* 0x008fc60003f86270 */
[----:B------:R-:W3:Y:S01]  /*90f30*/  LDL.LU R8, [R1+0x1ec4] ;  /* 0x001ec40001087983 */ /* 0x000ee20000300800 */
[----:B------:R-:W-:Y:S01]  /*90f40*/  ISETP.LT.AND P6, PT, R23, c[0x0][0x178], !P3 ;  /* 0x00005e0017007a0c */ /* 0x000fe20005fc1270 */
[C---:B------:R-:W-:Y:S01]  /*90f50*/  IMAD.WIDE R16, R6.reuse, 0x2, R24 ;  /* 0x0000000206107825 */ /* 0x040fe200078e0218 */
[----:B------:R-:W-:Y:S02]  /*90f60*/  ISETP.LT.AND P3, PT, R29, c[0x0][0x178], !P3 ;  /* 0x00005e001d007a0c */ /* 0x000fe40005f61270 */
[----:B------:R-:W-:Y:S02]  /*90f70*/  IADD3 R0, R6, c[0x0][0x198], RZ ;  /* 0x0000660006007a10 */ /* 0x000fe40007ffe0ff */
[----:B------:R1:W-:Y:S01]  /*90f80*/  @P2 STG.E.U16 [R16.64], R22 ;  /* 0x0000001610002986 */ /* 0x0003e2000c101506 */
[----:B------:R-:W-:Y:S02]  /*90f90*/  ISETP.LT.AND P2, PT, R23, c[0x0][0x178], !P1 ;  /* 0x00005e0017007a0c */ /* 0x000fe40004f41270 */
[----:B------:R-:W-:-:S04]  /*90fa0*/  IMAD.WIDE R20, R0, 0x2, R2 ;  /* 0x0000000200147825 */ /* 0x000fc800078e0202 */
[C---:B0-----:R-:W-:Y:S01]  /*90fb0*/  IMAD.WIDE R4, R0.reuse, 0x2, R24 ;  /* 0x0000000200047825 */ /* 0x041fe200078e0218 */
[----:B------:R0:W-:Y:S01]  /*90fc0*/  @P6 STG.E.U16 [R20.64], R26 ;  /* 0x0000001a14006986 */ /* 0x0001e2000c101506 */
[----:B-1----:R-:W-:-:S03]  /*90fd0*/  IADD3 R16, R0, c[0x0][0x198], RZ ;  /* 0x0000660000107a10 */ /* 0x002fc60007ffe0ff */
[----:B------:R1:W-:Y:S01]  /*90fe0*/  @P3 STG.E.U16 [R4.64], R15 ;  /* 0x0000000f04003986 */ /* 0x0003e2000c101506 */
[----:B------:R-:W-:Y:S02]  /*90ff0*/  PRMT R0, R26, 0x7632, R0 ;  /* 0x000076321a007816 */ /* 0x000fe40000000000 */
[----:B------:R-:W-:Y:S01]  /*91000*/  PRMT R6, R15, 0x7632, R6 ;  /* 0x000076320f067816 */ /* 0x000fe20000000006 */
[----:B0-----:R-:W5:Y:S01]  /*91010*/  LDL.LU R26, [R1+0x1ecc] ;  /* 0x001ecc00011a7983 */ /* 0x001f620000300800 */
[----:B-1----:R-:W-:-:S03]  /*91020*/  IMAD.WIDE R4, R16, 0x2, R2 ;  /* 0x0000000210047825 */ /* 0x002fc600078e0202 */
[----:B------:R-:W4:Y:S04]  /*91030*/  LDL.LU R15, [R1+0x2cc] ;  /* 0x0002cc00010f7983 */ /* 0x000f280000300800 */
[----:B------:R0:W-:Y:S01]  /*91040*/  @P2 STG.E.U16 [R4.64], R0 ;  /* 0x0000000004002986 */ /* 0x0001e2000c101506 */
        /* <DEDUP_REMOVED lines=11> */
[----:B------:R-:W-:Y:S01]  /*91100*/  IADD3 R0, R18, c[0x0][0x198], RZ ;  /* 0x0000660012007a10 */ /* 0x000fe20007ffe0ff */
[----:B--2---:R-:W-:Y:S04]  /*91110*/  @P6 STG.E.U16 [R20.64], R14 ;  /* 0x0000000e14006986 */ /* 0x004fe8000c101506 */
[----:B------:R0:W-:Y:S01]  /*91120*/  @P5 STG.E.U16 [R4.64], R19 ;  /* 0x0000001304005986 */ /* 0x0001e2000c101506 */
[----:B-1----:R-:W-:Y:S01]  /*91130*/  IMAD.WIDE R16, R0, 0x2, R2 ;  /* 0x0000000200107825 */ /* 0x002fe200078e0202 */
[----:B-----5:R-:W-:-:S02]  /*91140*/  ISETP.GE.AND P5, PT, R26, c[0x0][0x17c], PT ;  /* 0x00005f001a007a0c */ /* 0x020fc40003fa6270 */
[----:B------:R-:W2:Y:S01]  /*91150*/  LDL.LU R26, [R1+0x3ec] ;  /* 0x0003ec00011a7983 */ /* 0x000ea20000300800 */
[----:B0-----:R-:W-:Y:S02]  /*91160*/  PRMT R5, R14, 0x7632, R5 ;  /* 0x000076320e057816 */ /* 0x001fe40000000005 */
[----:B----4-:R-:W-:Y:S01]  /*91170*/  ISETP.GE.AND P3, PT, R27, c[0x0][0x17c], PT ;  /* 0x00005f001b007a0c */ /* 0x010fe20003f66270 */
[----:B------:R-:W4:Y:S04]  /*91180*/  LDL.LU R14, [R1+0x3c] ;  /* 0x00003c00010e7983 */ /* 0x000f280000300800 */
[----:B------:R0:W-:Y:S04]  /*91190*/  @P1 STG.E.U16 [R16.64], R5 ;  /* 0x0000000510001986 */ /* 0x0001e8000c101506 */
[----:B------:R-:W5:Y:S01]  /*911a0*/  LDL.LU R27, [R1+0x1ed8] ;  /* 0x001ed800011b7983 */ /* 0x000f620000300800 */
[----:B---3--:R-:W-:-:S03]  /*911b0*/  ISETP.GE.AND P1, PT, R8, c[0x0][0x17c], PT ;  /* 0x00005f0008007a0c */ /* 0x008fc60003f26270 */
[----:B------:R-:W3:Y:S01]  /*911c0*/  LDL.LU R8, [R1+0x1ed4] ;  /* 0x001ed40001087983 */ /* 0x000ee20000300800 */
[----:B------:R-:W-:Y:S02]  /*911d0*/  ISETP.LT.AND P0, PT, R29, c[0x0][0x178], !P0 ;  /* 0x00005e001d007a0c */ /* 0x000fe40004701270 */
[----:B------:R-:W-:Y:S02]  /*911e0*/  ISETP.LT.AND P6, PT, R23, c[0x0][0x178], !P4 ;  /* 0x00005e0017007a0c */ /* 0x000fe400067c1270 */
[C---:B------:R-:W-:Y:S02]  /*911f0*/  IADD3 R4, R0.reuse, c[0x0][0x198], RZ ;  /* 0x0000660000047a10 */ /* 0x040fe40007ffe0ff */
[----:B------:R-:W-:Y:S01]  /*91200*/  PRMT R6, R19, 0x7632, R6 ;  /* 0x0000763213067816 */ /* 0x000fe20000000006 */
[----:B------:R-:W-:Y:S01]  /*91210*/  IMAD.WIDE R18, R0, 0x2, R24 ;  /* 0x0000000200127825 */ /* 0x000fe200078e0218 */
[----:B------:R-:W-:-:S03]  /*91220*/  ISETP.LT.AND P4, PT, R29, c[0x0][0x178], !P4 ;  /* 0x00005e001d007a0c */ /* 0x000fc60006781270 */
[----:B------:R-:W-:Y:S01]  /*91230*/  IMAD.WIDE R20, R4, 0x2, R2 ;  /* 0x0000000204147825 */ /* 0x000fe200078e0202 */
[----:B------:R-:W-:Y:S01]  /*91240*/  PRMT R0, R15, 0x7632, R0 ;  /* 0x000076320f007816 */ /* 0x000fe20000000000 */
[----:B------:R-:W-:Y:S01]  /*91250*/  @P0 STG.E.U16 [R18.64], R6 ;  /* 0x0000000612000986 */ /* 0x000fe2000c101506 */
[----:B------:R-:W-:-:S03]  /*91260*/  ISETP.LT.AND P0, PT, R23, c[0x0][0x178], !P3 ;  /* 0x00005e0017007a0c */ /* 0x000fc60005f01270 */
[----:B------:R1:W-:Y:S01]  /*91270*/  @P6 STG.E.U16 [R20.64], R15 ;  /* 0x0000000f14006986 */ /* 0x0003e2000c101506 */
[----:B0-----:R-:W-:-:S03]  /*91280*/  IMAD.WIDE R16, R4, 0x2, R24 ;  /* 0x0000000204107825 */ /* 0x001fc600078e0218 */
[----:B-1----:R-:W4:Y:S01]  /*91290*/  LDL.LU R15, [R1+0x1edc] ;  /* 0x001edc00010f7983 */ /* 0x002f220000300800 */
[----:B------:R-:W-:Y:S02]  /*912a0*/  IADD3 R18, R4, c[0x0][0x198], RZ ;  /* 0x0000660004127a10 */ /* 0x000fe40007ffe0ff */
[----:B------:R-:W-:Y:S01]  /*912b0*/  PRMT R4, R7, 0x7632, R4 ;  /* 0x0000763207047816 */ /* 0x000fe20000000004 */
[----:B------:R0:W-:Y:S02]  /*912c0*/  @P4 STG.E.U16 [R16.64], R7 ;  /* 0x0000000710004986 */ /* 0x0001e4000c101506 */
[----:B0-----:R-:W-:-:S05]  /*912d0*/  IMAD.WIDE R6, R18, 0x2, R2 ;  /* 0x0000000212067825 */ /* 0x001fca00078e0202 */
[----:B------:R0:W-:Y:S01]  /*912e0*/  @P0 STG.E.U16 [R6.64], R0 ;  /* 0x0000000006000986 */ /* 0x0001e2000c101506 */
[----:B---3--:R-:W-:-:S03]  /*912f0*/  ISETP.GE.AND P0, PT, R8, c[0x0][0x17c], PT ;  /* 0x00005f0008007a0c */ /* 0x008fc60003f06270 */
[----:B------:R-:W3:Y:S01]  /*91300*/  LDL.LU R8, [R1+0x1ee0] ;  /* 0x001ee00001087983 */ /* 0x000ee20000300800 */
[----:B------:R-:W-:Y:S01]  /*91310*/  ISETP.LT.AND P3, PT, R29, c[0x0][0x178], !P3 ;  /* 0x00005e001d007a0c */ /* 0x000fe20005f61270 */
[C---:B------:R-:W-:Y:S01]  /*91320*/  IMAD.WIDE R16, R18.reuse, 0x2, R24 ;  /* 0x0000000212107825 */ /* 0x040fe200078e0218 */
[----:B------:R-:W-:Y:S02]  /*91330*/  ISETP.LT.AND P6, PT, R23, c[0x0][0x178], !P2 ;  /* 0x00005e0017007a0c */ /* 0x000fe400057c1270 */
[----:B------:R-:W-:Y:S02]  /*91340*/  IADD3 R5, R18, c[0x0][0x198], RZ ;  /* 0x0000660012057a10 */ /* 0x000fe40007ffe0ff */
[----:B------:R-:W-:-:S03]  /*91350*/  ISETP.LT.AND P2, PT, R29, c[0x0][0x178], !P2 ;  /* 0x00005e001d007a0c */ /* 0x000fc60005741270 */
[----:B------:R-:W-:-:S04]  /*91360*/  IMAD.WIDE R18, R5, 0x2, R2 ;  /* 0x0000000205127825 */ /* 0x000fc800078e0202 */
[----:B------:R1:W-:Y:S01]  /*91370*/  @P3 STG.E.U16 [R16.64], R4 ;  /* 0x0000000410003986 */ /* 0x0003e2000c101506 */
[----:B------:R-:W-:Y:S01]  /*91380*/  ISETP.LT.AND P3, PT, R23, c[0x0][0x178], !P5 ;  /* 0x00005e0017007a0c */ /* 0x000fe20006f61270 */
[----:B0-----:R-:W-:Y:S02]  /*91390*/  IMAD.WIDE R6, R5, 0x2, R24 ;  /* 0x0000000205067825 */ /* 0x001fe400078e0218 */
[----:B--2---:R0:W-:Y:S01]  /*913a0*/  @P6 STG.E.U16 [R18.64], R26 ;  /* 0x0000001a12006986 */ /* 0x0041e2000c101506 */
[----:B-----5:R-:W-:Y:S02]  /*913b0*/  ISETP.GE.AND P4, PT, R27, c[0x0][0x17c], PT ;  /* 0x00005f001b007a0c */ /* 0x020fe40003f86270 */
[----:B-1----:R-:W-:Y:S01]  /*913c0*/  IADD3 R16, R5, c[0x0][0x198], RZ ;  /* 0x0000660005107a10 */ /* 0x002fe20007ffe0ff */
[----:B----4-:R1:W-:Y:S01]  /*913d0*/  @P2 STG.E.U16 [R6.64], R14 ;  /* 0x0000000e06002986 */ /* 0x0103e2000c101506 */
[----:B0-----:R-:W-:-:S03]  /*913e0*/  PRMT R18, R26, 0x7632, R18 ;  /* 0x000076321a127816 */ /* 0x001fc60000000012 */
[----:B------:R-:W-:Y:S01]  /*913f0*/  IMAD.WIDE R4, R16, 0x2, R2 ;  /* 0x0000000210047825 */ /* 0x000fe200078e0202 */
[----:B------:R-:W2:Y:S01]  /*91400*/  LDL.LU R27, [R1+0x4c] ;  /* 0x00004c00011b7983 */ /* 0x000ea20000300800 */
[----:B------:R-:W-:Y:S02]  /*91410*/  ISETP.GE.AND P2, PT, R15, c[0x0][0x17c], PT ;  /* 0x00005f000f007a0c */ /* 0x000fe40003f46270 */
[----:B------:R-:W-:Y:S01]  /*91420*/  PRMT R19, R14, 0x7632, R19 ;  /* 0x000076320e137816 */ /* 0x000fe20000000013 */
[----:B------:R-:W4:Y:S04]  /*91430*/  LDL.LU R15, [R1+0x40c] ;  /* 0x00040c00010f7983 */ /* 0x000f280000300800 */
[----:B-1----:R-:W5:Y:S04]  /*91440*/  LDL.LU R14, [R1+0x5c] ;  /* 0x00005c00010e7983 */ /* 0x002f680000300800 */
[----:B------:R0:W-:Y:S04]  /*91450*/  @P3 STG.E.U16 [R4.64], R18 ;  /* 0x0000001204003986 */ /* 0x0001e8000c101506 */
[----:B0-----:R-:W4:Y:S04]  /*91460*/  LDL.LU R5, [R1+0x3fc] ;  /* 0x0003fc0001057983 */ /* 0x001f280000300800 */
[----:B------:R-:W5:Y:S01]  /*91470*/  LDL.LU R26, [R1+0x1ee8] ;  /* 0x001ee800011a7983 */ /* 0x000f620000300800 */
[----:B---3--:R-:W-:-:S03]  /*91480*/  ISETP.GE.AND P3, PT, R8, c[0x0][0x17c], PT ;  /* 0x00005f0008007a0c */ /* 0x008fc60003f66270 */
[----:B------:R-:W3:Y:S01]  /*91490*/  LDL.LU R8, [R1+0x1ee4] ;  /* 0x001ee40001087983 */ /* 0x000ee20000300800 */
[----:B------:R-:W-:Y:S02]  /*914a0*/  ISETP.LT.AND P5, PT, R29, c[0x0][0x178], !P5 ;  /* 0x00005e001d007a0c */ /* 0x000fe40006fa1270 */
[----:B------:R-:W-:Y:S02]  /*914b0*/  ISETP.LT.AND P6, PT, R23, c[0x0][0x178], !P1 ;  /* 0x00005e0017007a0c */ /* 0x000fe40004fc1270 */
[----:B------:R-:W-:Y:S01]  /*914c0*/  ISETP.LT.AND P1, PT, R29, c[0x0][0x178], !P1 ;  /* 0x00005e001d007a0c */ /* 0x000fe20004f21270 */
[C---:B------:R-:W-:Y:S01]  /*914d0*/  IMAD.WIDE R6, R16.reuse, 0x2, R24 ;  /* 0x0000000210067825 */ /* 0x040fe200078e0218 */
[----:B------:R-:W-:-:S05]  /*914e0*/  IADD3 R0, R16, c[0x0][0x198], RZ ;  /* 0x0000660010007a10 */ /* 0x000fca0007ffe0ff */
[C---:B------:R-:W-:Y:S02]  /*914f0*/  IMAD.WIDE R16, R0.reuse, 0x2, R2 ;  /* 0x0000000200107825 */ /* 0x040fe400078e0202 */
[----:B------:R0:W-:Y:S01]  /*91500*/  @P5 STG.E.U16 [R6.64], R19 ;  /* 0x0000001306005986 */ /* 0x0001e2000c101506 */
[----:B------:R-:W-:Y:S01]  /*91510*/  ISETP.LT.AND P5, PT, R23, c[0x0][0x178], !P4 ;  /* 0x00005e0017007a0c */ /* 0x000fe200067a1270 */
[C---:B0-----:R-:W-:Y:S01]  /*91520*/  IMAD.WIDE R6, R0.reuse, 0x2, R24 ;  /* 0x0000000200067825 */ /* 0x041fe200078e0218 */
[----:B--2---:R-:W-:Y:S01]  /*91530*/  PRMT R4, R27, 0x7632, R4 ;  /* 0x000076321b047816 */ /* 0x004fe20000000004 */
[----:B----4-:R0:W-:Y:S04]  /*91540*/  @P6 STG.E.U16 [R16.64], R5 ;  /* 0x0000000510006986 */ /* 0x0101e8000c101506 */
[----:B------:R1:W-:Y:S01]  /*91550*/  @P1 STG.E.U16 [R6.64], R27 ;  /* 0x0000001b06001986 */ /* 0x0003e2000c101506 */
[----:B0-----:R-:W-:-:S03]  /*91560*/  IADD3 R16, R0, c[0x0][0x198], RZ ;  /* 0x0000660000107a10 */ /* 0x001fc60007ffe0ff */
[----:B-1----:R-:W2:Y:S01]  /*91570*/  LDL.LU R27, [R1+0x1eec] ;  /* 0x001eec00011b7983 */ /* 0x002ea20000300800 */
[----:B------:R-:W-:Y:S01]  /*91580*/  PRMT R0, R5, 0x7632, R0 ;  /* 0x0000763205007816 */ /* 0x000fe20000000000 */
[----:B------:R-:W-:-:S05]  /*91590*/  IMAD.WIDE R6, R16, 0x2, R2 ;  /* 0x0000000210067825 */ /* 0x000fca00078e0202 */
[----:B------:R0:W-:Y:S01]  /*915a0*/  @P5 STG.E.U16 [R6.64], R0 ;  /* 0x0000000006005986 */ /* 0x0001e2000c101506 */
[----:B---3--:R-:W-:-:S03]  /*915b0*/  ISETP.GE.AND P5, PT, R8, c[0x0][0x17c], PT ;  /* 0x00005f0008007a0c */ /* 0x008fc60003fa6270 */
[----:B------:R-:W3:Y:S01]  /*915c0*/  LDL.LU R8, [R1+0x1ef0] ;  /* 0x001ef00001087983 */ /* 0x000ee20000300800 */
[----:B------:R-:W-:Y:S02]  /*915d0*/  ISETP.LT.AND P4, PT, R29, c[0x0][0x178], !P4 ;  /* 0x00005e001d007a0c */ /* 0x000fe40006781270 */
[C---:B------:R-:W-:Y:S01]  /*915e0*/  IADD3 R5, R16.reuse, c[0x0][0x198], RZ ;  /* 0x0000660010057a10 */ /* 0x040fe20007ffe0ff */
[----:B------:R-:W-:Y:S01]  /*915f0*/  IMAD.WIDE R16, R16, 0x2, R24 ;  /* 0x0000000210107825 */ /* 0x000fe200078e0218 */
[----:B------:R-:W-:Y:S02]  /*91600*/  ISETP.LT.AND P6, PT, R23, c[0x0][0x178], !P0 ;  /* 0x00005e0017007a0c */ /* 0x000fe400047c1270 */
[----:B------:R-:W-:Y:S01]  /*91610*/  ISETP.LT.AND P0, PT, R29, c[0x0][0x178], !P0 ;  /* 0x00005e001d007a0c */ /* 0x000fe20004701270 */
[----:B------:R-:W-:-:S06]  /*91620*/  IMAD.WIDE R18, R5, 0x2, R2 ;  /* 0x0000000205127825 */ /* 0x000fcc00078e0202 */
[----:B------:R1:W-:Y:S01]  /*91630*/  @P4 STG.E.U16 [R16.64], R4 ;  /* 0x0000000410004986 */ /* 0x0003e2000c101506 */
[----:B------:R-:W-:Y:S01]  /*91640*/  ISETP.LT.AND P4, PT, R23, c[0x0][0x178], !P2 ;  /* 0x00005e0017007a0c */ /* 0x000fe20005781270 */
[C---:B0-----:R-:W-:Y:S02]  /*91650*/  IMAD.WIDE R6, R5.reuse, 0x2, R24 ;  /* 0x0000000205067825 */ /* 0x041fe400078e0218 */
[----:B------:R0:W-:Y:S01]  /*91660*/  @P6 STG.E.U16 [R18.64], R15 ;  /* 0x0000000f12006986 */ /* 0x0001e2000c101506 */
[----:B-----5:R-:W-:Y:S02]  /*91670*/  ISETP.GE.AND P1, PT, R26, c[0x0][0x17c], PT ;  /* 0x00005f001a007a0c */ /* 0x020fe40003f26270 */
[----:B-1----:R-:W-:Y:S01]  /*91680*/  IADD3 R16, R5, c[0x0][0x198], RZ ;  /* 0x0000660005107a10 */ /* 0x002fe20007ffe0ff */
[----:B------:R-:W-:Y:S01]  /*91690*/  @P0 STG.E.U16 [R6.64], R14 ;  /* 0x0000000e06000986 */ /* 0x000fe2000c101506 */
[----:B0-----:R-:W-:-:S03]  /*916a0*/  PRMT R18, R15, 0x7632, R18 ;  /* 0x000076320f127816 */ /* 0x001fc60000000012 */
[----:B------:R-:W-:Y:S01]  /*916b0*/  IMAD.WIDE R4, R16, 0x2, R2 ;  /* 0x0000000210047825 */ /* 0x000fe200078e0202 */
[----:B------:R-:W4:Y:S04]  /*916c0*/  LDL.LU R26, [R1+0x6c] ;  /* 0x00006c00011a7983 */ /* 0x000f280000300800 */
[----:B------:R0:W-:Y:S01]  /*916d0*/  @P4 STG.E.U16 [R4.64], R18 ;  /* 0x0000001204004986 */ /* 0x0001e2000c101506 */
[----:B------:R-:W-:Y:S02]  /*916e0*/  PRMT R19, R14, 0x7632, R19 ;  /* 0x000076320e137816 */ /* 0x000fe40000000013 */
[----:B--2---:R-:W-:Y:S02]  /*916f0*/  ISETP.GE.AND P0, PT, R27, c[0x0][0x17c], PT ;  /* 0x00005f001b007a0c */ /* 0x004fe40003f06270 */
[----:B------:R-:W2:Y:S04]  /*91700*/  LDL.LU R27, [R1+0xa0] ;  /* 0x0000a000011b7983 */ /* 0x000ea80000300800 */
[----:B------:R-:W5:Y:S04]  /*91710*/  LDL.LU R15, [R1+0x80] ;  /* 0x00008000010f7983 */ /* 0x000f680000300800 */
[----:B0-----:R-:W2:Y:S04]  /*91720*/  LDL.LU R5, [R1+0x41c] ;  /* 0x00041c0001057983 */ /* 0x001ea80000300800 */
[----:B------:R-:W5:Y:S01]  /*91730*/  LDL.LU R14, [R1+0x1ef8] ;  /* 0x001ef800010e7983 */ /* 0x000f620000300800 */
        /* <DEDUP_REMOVED lines=11> */
[----:B----4-:R-:W-:Y:S01]  /*917f0*/  PRMT R4, R26, 0x7632, R4 ;  /* 0x000076321a047816 */ /* 0x010fe20000000004 */
[----:B--2---:R0:W-:Y:S04]  /*91800*/  @P6 STG.E.U16 [R16.64], R5 ;  /* 0x0000000510006986 */ /* 0x0041e8000c101506 */
[----:B------:R1:W-:Y:S01]  /*91810*/  @P3 STG.E.U16 [R6.64], R26 ;  /* 0x0000001a06003986 */ /* 0x0003e2000c101506 */
[----:B0-----:R-:W-:Y:S02]  /*91820*/  IADD3 R16, R0, c[0x0][0x198], RZ ;  /* 0x0000660000107a10 */ /* 0x001fe40007ffe0ff */
[----:B------:R-:W-:Y:S01]  /*91830*/  PRMT R0, R5, 0x7632, R0 ;  /* 0x0000763205007816 */ /* 0x000fe20000000000 */
[----:B-1----:R-:W2:Y:S02]  /*91840*/  LDL.LU R26, [R1+0x90] ;  /* 0x00009000011a7983 */ /* 0x002ea40000300800 */
[----:B------:R-:W-:Y:S01]  /*91850*/  IMAD.WIDE R6, R16, 0x2, R2 ;  /* 0x0000000210067825 */ /* 0x000fe200078e0202 */
[----:B-----5:R-:W-:-:S02]  /*91860*/  ISETP.GE.AND P3, PT, R14, c[0x0][0x17c], PT ;  /* 0x00005f000e007a0c */ /* 0x020fc40003f66270 */
[----:B------:R-:W4:Y:S04]  /*91870*/  LDL.LU R14, [R1+0x1f00] ;  /* 0x001f0000010e7983 */ /* 0x000f280000300800 */
        /* <DEDUP_REMOVED lines=8> */
[C---:B------:R-:W-:Y:S01]  /*91900*/  IMAD.WIDE R18, R5.reuse, 0x2, R2 ;  /* 0x0000000205127825 */ /* 0x040fe200078e0202 */
[----:B0-----:R-:W-:-:S05]  /*91910*/  IADD3 R6, R5, c[0x0][0x198], RZ ;  /* 0x0000660005067a10 */ /* 0x001fca0007ffe0ff */
[----:B------:R0:W-:Y:S01]  /*91920*/  @P1 STG.E.U16 [R16.64], R4 ;  /* 0x0000000410001986 */ /* 0x0001e2000c101506 */
[----:B------:R-:W-:Y:S02]  /*91930*/  ISETP.LT.AND P1, PT, R23, c[0x0][0x178], !P0 ;  /* 0x00005e0017007a0c */ /* 0x000fe40004721270 */
[----:B------:R-:W-:Y:S01]  /*91940*/  ISETP.LT.AND P0, PT, R29, c[0x0][0x178], !P0 ;  /* 0x00005e001d007a0c */ /* 0x000fe20004701270 */
[----:B------:R1:W-:Y:S01]  /*91950*/  @P6 STG.E.U16 [R18.64], R27 ;  /* 0x0000001b12006986 */ /* 0x0003e2000c101506 */
[----:B------:R-:W-:Y:S01]  /*91960*/  IADD3 R0, R6, c[0x0][0x198], RZ ;  /* 0x0000660006007a10 */ /* 0x000fe20007ffe0ff */
[----:B0-----:R-:W-:Y:S01]  /*91970*/  IMAD.WIDE R16, R5, 0x2, R24 ;  /* 0x0000000205107825 */ /* 0x001fe200078e0218 */
[----:B-1----:R-:W-:-:S03]  /*91980*/  PRMT R18, R27, 0x7632, R18 ;  /* 0x000076321b127816 */ /* 0x002fc60000000012 */
[C---:B------:R-:W-:Y:S01]  /*91990*/  IMAD.WIDE R4, R6.reuse, 0x2, R2 ;  /* 0x0000000206047825 */ /* 0x040fe200078e0202 */
[----:B------:R-:W-:Y:S01]  /*919a0*/  PRMT R19, R15, 0x7632, R19 ;  /* 0x000076320f137816 */ /* 0x000fe20000000013 */
[----:B------:R0:W-:Y:S02]  /*919b0*/  @P5 STG.E.U16 [R16.64], R15 ;  /* 0x0000000f10005986 */ /* 0x0001e4000c101506 */
[----:B------:R-:W-:Y:S02]  /*919c0*/  IMAD.WIDE R6, R6, 0x2, R24 ;  /* 0x0000000206067825 */ /* 0x000fe400078e0218 */
[----:B------:R-:W5:Y:S04]  /*919d0*/  LDL.LU R27, [R1+0xc0] ;  /* 0x0000c000011b7983 */ /* 0x000f680000300800 */
[----:B------:R-:W-:Y:S04]  /*919e0*/  @P1 STG.E.U16 [R4.64], R18 ;  /* 0x0000001204001986 */ /* 0x000fe8000c101506 */
[----:B0-----:R-:W5:Y:S04]  /*919f0*/  LDL.LU R15, [R1+0x70] ;  /* 0x00007000010f7983 */ /* 0x001f680000300800 */
[----:B------:R0:W-:Y:S01]  /*91a00*/  @P0 STG.E.U16 [R6.64], R19 ;  /* 0x0000001306000986 */ /* 0x0001e2000c101506 */
[----:B----4-:R-:W-:-:S03]  /*91a10*/  ISETP.GE.AND P5, PT, R14, c[0x0][0x17c], PT ;  /* 0x00005f000e007a0c */ /* 0x010fc60003fa6270 */
[----:B------:R-:W4:Y:S01]  /*91a20*/  LDL.LU R14, [R1+0x1f08] ;  /* 0x001f0800010e7983 */ /* 0x000f220000300800 */
[----:B---3--:R-:W-:-:S03]  /*91a30*/  ISETP.GE.AND P1, PT, R8, c[0x0][0x17c], PT ;  /* 0x00005f0008007a0c */ /* 0x008fc60003f26270 */
[----:B------:R-:W3:Y:S04]  /*91a40*/  LDL.LU R8, [R1+0x1f04] ;  /* 0x001f040001087983 */ /* 0x000ee80000300800 */
[----:B0-----:R-:W3:Y:S01]  /*91a50*/  LDL.LU R7, [R1+0xb0] ;  /* 0x0000b00001077983 */ /* 0x001ee20000300800 */
[----:B------:R-:W-:Y:S02]  /*91a60*/  ISETP.LT.AND P6, PT, R23, c[0x0][0x178], !P4 ;  /* 0x00005e0017007a0c */ /* 0x000fe400067c1270 */
[----:B------:R-:W-:Y:S01]  /*91a70*/  ISETP.LT.AND P4, PT, R29, c[0x0][0x178], !P4 ;  /* 0x00005e001d007a0c */ /* 0x000fe20006781270 */
[C---:B------:R-:W-:Y:S01]  /*91a80*/  IMAD.WIDE R16, R0.reuse, 0x2, R2 ;  /* 0x0000000200107825 */ /* 0x040fe200078e0202 */
[----:B------:R-:W-:Y:S02]  /*91a90*/  ISETP.LT.AND P0, PT, R23, c[0x0][0x178], !P3 ;  /* 0x00005e0017007a0c */ /* 0x000fe40005f01270 */
[C---:B------:R-:W-:Y:S01]  /*91aa0*/  IADD3 R6, R0.reuse, c[0x0][0x198], RZ ;  /* 0x0000660000067a10 */ /* 0x040fe20007ffe0ff */
[----:B------:R-:W-:Y:S01]  /*91ab0*/  IMAD.WIDE R4, R0, 0x2, R24 ;  /* 0x0000000200047825 */ /* 0x000fe200078e0218 */
[----:B--2---:R-:W-:-:S02]  /*91ac0*/  PRMT R19, R26, 0x7632, R19 ;  /* 0x000076321a137816 */ /* 0x004fc40000000013 */
[----:B------:R-:W-:-:S03]  /*91ad0*/  ISETP.LT.AND P3, PT, R29, c[0x0][0x178], !P3 ;  /* 0x00005e001d007a0c */ /* 0x000fc60005f61270 */
[----:B---3--:R-:W-:Y:S01]  /*91ae0*/  @P6 STG.E.U16 [R16.64], R7 ;  /* 0x0000000710006986 */ /* 0x008fe2000c101506 */
[----:B------:R-:W-:-:S03]  /*91af0*/  PRMT R18, R7, 0x7632, R18 ;  /* 0x0000763207127816 */ /* 0x000fc60000000012 */
[----:B------:R0:W-:Y:S01]  /*91b00*/  @P4 STG.E.U16 [R4.64], R26 ;  /* 0x0000001a04004986 */ /* 0x0001e2000c101506 */
[----:B----4-:R-:W-:Y:S01]  /*91b10*/  ISETP.GE.AND P4, PT, R14, c[0x0][0x17c], PT ;  /* 0x00005f000e007a0c */ /* 0x010fe20003f86270 */
[----:B0-----:R-:W-:Y:S02]  /*91b20*/  IMAD.WIDE R4, R6, 0x2, R2 ;  /* 0x0000000206047825 */ /* 0x001fe400078e0202 */
[----:B------:R-:W2:Y:S04]  /*91b30*/  LDL.LU R26, [R1+0x20] ;  /* 0x00002000011a7983 */ /* 0x000ea80000300800 */
[----:B------:R0:W-:Y:S01]  /*91b40*/  @P0 STG.E.U16 [R4.64], R18 ;  /* 0x0000001204000986 */ /* 0x0001e2000c101506 */
[----:B------:R-:W-:-:S03]  /*91b50*/  ISETP.GE.AND P0, PT, R8, c[0x0][0x17c], PT ;  /* 0x00005f0008007a0c */ /* 0x000fc60003f06270 */
[----:B------:R-:W3:Y:S04]  /*91b60*/  LDL.LU R14, [R1+0x1f10] ;  /* 0x001f1000010e7983 */ /* 0x000ee80000300800 */
[----:B------:R-:W4:Y:S01]  /*91b70*/  LDL.LU R8, [R1+0x1f0c] ;  /* 0x001f0c0001087983 */ /* 0x000f220000300800 */
[----:B------:R-:W-:Y:S02]  /*91b80*/  ISETP.LT.AND P6, PT, R23, c[0x0][0x178], !P2 ;  /* 0x00005e0017007a0c */ /* 0x000fe400057c1270 */
[C---:B------:R-:W-:Y:S01]  /*91b90*/  IADD3 R0, R6.reuse, c[0x0][0x198], RZ ;  /* 0x0000660006007a10 */ /* 0x040fe20007ffe0ff */
[----:B------:R-:W-:Y:S01]  /*91ba0*/  IMAD.WIDE R6, R6, 0x2, R24 ;  /* 0x0000000206067825 */ /* 0x000fe200078e0218 */
[----:B------:R-:W-:-:S04]  /*91bb0*/  ISETP.LT.AND P2, PT, R29, c[0x0][0x178], !P2 ;  /* 0x00005e001d007a0c */ /* 0x000fc80005741270 */
[----:B------:R1:W-:Y:S01]  /*91bc0*/  @P3 STG.E.U16 [R6.64], R19 ;  /* 0x0000001306003986 */ /* 0x0003e2000c101506 */
[----:B------:R-:W-:Y:S01]  /*91bd0*/  ISETP.LT.AND P3, PT, R23, c[0x0][0x178], !P5 ;  /* 0x00005e0017007a0c */ /* 0x000fe20006f61270 */
[----:B------:R-:W-:Y:S01]  /*91be0*/  IMAD.WIDE R16, R0, 0x2, R2 ;  /* 0x0000000200107825 */ /* 0x000fe200078e0202 */
[----:B------:R-:W-:-:S03]  /*91bf0*/  ISETP.LT.AND P5, PT, R29, c[0x0][0x178], !P5 ;  /* 0x00005e001d007a0c */ /* 0x000fc60006fa1270 */
[C---:B0-----:R-:W-:Y:S01]  /*91c00*/  IMAD.WIDE R4, R0.reuse, 0x2, R24 ;  /* 0x0000000200047825 */ /* 0x041fe200078e0218 */
[----:B-----5:R0:W-:Y:S01]  /*91c10*/  @P6 STG.E.U16 [R16.64], R27 ;  /* 0x0000001b10006986 */ /* 0x0201e2000c101506 */
[----:B-1----:R-:W-:-:S03]  /*91c20*/  IADD3 R6, R0, c[0x0][0x198], RZ ;  /* 0x0000660000067a10 */ /* 0x002fc60007ffe0ff */
[----:B------:R1:W-:Y:S01]  /*91c30*/  @P2 STG.E.U16 [R4.64], R15 ;  /* 0x0000000f04002986 */ /* 0x0003e2000c101506 */
[----:B------:R-:W-:Y:S02]  /*91c40*/  PRMT R18, R27, 0x7632, R18 ;  /* 0x000076321b127816 */ /* 0x000fe40000000012 */
[C---:B------:R-:W-:Y:S02]  /*91c50*/  IADD3 R0, R6.reuse, c[0x0][0x198], RZ ;  /* 0x0000660006007a10 */ /* 0x040fe40007ffe0ff */
[----:B------:R-:W-:Y:S01]  /*91c60*/  PRMT R19, R15, 0x7632, R19 ;  /* 0x000076320f137816 */ /* 0x000fe20000000013 */
[----:B0-----:R-:W5:Y:S01]  /*91c70*/  LDL.LU R27, [R1+0x100] ;  /* 0x00010000011b7983 */ /* 0x001f620000300800 */
[----:B-1----:R-:W-:-:S03]  /*91c80*/  IMAD.WIDE R4, R6, 0x2, R2 ;  /* 0x0000000206047825 */ /* 0x002fc600078e0202 */
        /* <DEDUP_REMOVED lines=20> */
[----:B------:R-:W-:Y:S01]  /*91dd0*/  ISETP.GE.AND P1, PT, R14, c[0x0][0x17c], PT ;  /* 0x00005f000e007a0c */ /* 0x000fe20003f26270 */
[----:B0-----:R-:W-:Y:S02]  /*91de0*/  IMAD.WIDE R4, R6, 0x2, R2 ;  /* 0x0000000206047825 */ /* 0x001fe400078e0202 */
[----:B------:R-:W2:Y:S04]  /*91df0*/  LDL.LU R26, [R1+0x110] ;  /* 0x00011000011a7983 */ /* 0x000ea80000300800 */
[----:B------:R0:W-:Y:S01]  /*91e00*/  @P5 STG.E.U16 [R4.64], R18 ;  /* 0x0000001204005986 */ /* 0x0001e2000c101506 */
[----:B----4-:R-:W-:-:S03]  /*91e10*/  ISETP.GE.AND P5, PT, R8, c[0x0][0x17c], PT ;  /* 0x00005f0008007a0c */ /* 0x010fc60003fa6270 */
        /* <DEDUP_REMOVED lines=255> */
[----:B------:R-:W-:Y:S02]  /*92e10*/  ISETP.LT.AND P4, PT, R29, c[0x0][0x178], !P4 ;  /* 0x00005e001d007a0c */ /* 0x000fe40006781270 */
[----:B------:R-:W-:Y:S01]  /*92e20*/  IADD3 R18, R6, c[0x0][0x198], RZ ;  /* 0x0000660006127a10 */ /* 0x000fe20007ffe0ff */
        /* <DEDUP_REMOVED lines=17> */
[----:B-----5:R0:W-:Y:S01]  /*92f40*/  @P6 STG.E.U16 [R16.64], R27 ;  /* 0x0000001b10006986 */ /* 0x0201e2000c101506 */
[----:B-1----:R-:W-:-:S03]  /*92f50*/  IADD3 R6, R18, c[0x0][0x198], RZ ;  /* 0x0000660012067a10 */ /* 0x002fc60007ffe0ff */
[----:B------:R1:W-:Y:S01]  /*92f60*/  @P0 STG.E.U16 [R4.64], R15 ;  /* 0x0000000f04000986 */ /* 0x0003e2000c101506 */
[----:B------:R-:W-:Y:S02]  /*92f70*/  PRMT R18, R27, 0x7632, R18 ;  /* 0x000076321b127816 */ /* 0x000fe40000000012 */
[----:B------:R-:W-:Y:S01]  /*92f80*/  PRMT R19, R15, 0x7632, R19 ;  /* 0x000076320f137816 */ /* 0x000fe20000000013 */
[----:B0-----:R-:W5:Y:S01]  /*92f90*/  LDL.LU R27, [R1+0xc8] ;  /* 0x0000c800011b7983 */ /* 0x001f620000300800 */
[----:B-1----:R-:W-:-:S03]  /*92fa0*/  IMAD.WIDE R4, R6, 0x2, R2 ;  /* 0x0000000206047825 */ /* 0x002fc600078e0202 */
[----:B------:R-:W5:Y:S04]  /*92fb0*/  LDL.LU R15, [R1+0x78] ;  /* 0x00007800010f7983 */ /* 0x000f680000300800 */
[----:B------:R0:W-:Y:S04]  /*92fc0*/  @P4 STG.E.U16 [R4.64], R18 ;  /* 0x0000001204004986 */ /* 0x0001e8000c101506 */
[----:B0-----:R-:W5:Y:S01]  /*92fd0*/  LDL.LU R18, [R1+0xb8] ;  /* 0x0000b80001127983 */ /* 0x001f620000300800 */
        /* <DEDUP_REMOVED lines=15> */
[----:B-----5:R-:W-:Y:S01]  /*930d0*/  @P6 STG.E.U16 [R16.64], R18 ;  /* 0x0000001210006986 */ /* 0x020fe2000c101506 */
[----:B------:R-:W-:-:S03]  /*930e0*/  PRMT R0, R18, 0x7632, R0 ;  /* 0x0000763212007816 */ /* 0x000fc60000000000 */
[----:B------:R0:W-:Y:S02]  /*930f0*/  @P3 STG.E.U16 [R4.64], R26 ;  /* 0x0000001a04003986 */ /* 0x0001e4000c101506 */
[----:B0-----:R-:W-:Y:S02]  /*93100*/  IMAD.WIDE R4, R6, 0x2, R2 ;  /* 0x0000000206047825 */ /* 0x001fe400078e0202 */
[----:B------:R-:W2:Y:S04]  /*93110*/  LDL.LU R26, [R1+0x28] ;  /* 0x00002800011a7983 */ /* 0x000ea80000300800 */
        /* <DEDUP_REMOVED lines=15> */
[----:B------:R0:W-:Y:S04]  /*93210*/  @P6 STG.E.U16 [R16.64], R27 ;  /* 0x0000001b10006986 */ /* 0x0001e8000c101506 */
[----:B------:R5:W-:Y:S01]  /*93220*/  @P5 STG.E.U16 [R4.64], R15 ;  /* 0x0000000f04005986 */ /* 0x000be2000c101506 */
[----:B-1----:R-:W-:Y:S02]  /*93230*/  IADD3 R6, R18, c[0x0][0x198], RZ ;  /* 0x0000660012067a10 */ /* 0x002fe40007ffe0ff */
[----:B------:R-:W-:-:S02]  /*93240*/  PRMT R18, R27, 0x7632, R18 ;  /* 0x000076321b127816 */ /* 0x000fc40000000012 */
[C---:B------:R-:W-:Y:S01]  /*93250*/  IADD3 R0, R6.reuse, c[0x0][0x198], RZ ;  /* 0x0000660006007a10 */ /* 0x040fe20007ffe0ff */
[----:B0-----:R-:W2:Y:S01]  /*93260*/  LDL.LU R27, [R1+0x108] ;  /* 0x00010800011b7983 */ /* 0x001ea20000300800 */
[----:B------:R-:W-:Y:S01]  /*93270*/  PRMT R19, R15, 0x7632, R19 ;  /* 0x000076320f137816 */ /* 0x000fe20000000013 */
[C---:B-----5:R-:W-:Y:S02]  /*93280*/  IMAD.WIDE R4, R6.reuse, 0x2, R2 ;  /* 0x0000000206047825 */ /* 0x060fe400078e0202 */
[----:B------:R-:W5:Y:S02]  /*93290*/  LDL.LU R15, [R1+0xe8] ;  /* 0x0000e800010f7983 */ /* 0x000f640000300800 */
[----:B------:R-:W-:Y:S02]  /*932a0*/  IMAD.WIDE R6, R6, 0x2, R24 ;  /* 0x0000000206067825 */ /* 0x000fe400078e0218 */
        /* <DEDUP_REMOVED lines=34> */
[----:B------:R0:W-:Y:S01]  /*934d0*/  @P6 STG.E.U16 [R16.64], R27 ;  /* 0x0000001b10006986 */ /* 0x0001e2000c101506 */
[----:B-1----:R-:W-:-:S03]  /*934e0*/  IADD3 R6, R0, c[0x0][0x198], RZ ;  /* 0x0000660000067a10 */ /* 0x002fc60007ffe0ff */
[----:B-----5:R1:W-:Y:S01]  /*934f0*/  @P2 STG.E.U16 [R4.64], R15 ;  /* 0x0000000f04002986 */ /* 0x0203e2000c101506 */
[----:B------:R-:W-:Y:S02]  /*93500*/  PRMT R18, R27, 0x7632, R18 ;  /* 0x000076321b127816 */ /* 0x000fe40000000012 */
[C---:B------:R-:W-:Y:S02]  /*93510*/  IADD3 R0, R6.reuse, c[0x0][0x198], RZ ;  /* 0x0000660006007a10 */ /* 0x040fe40007ffe0ff */
[----:B------:R-:W-:Y:S01]  /*93520*/  PRMT R19, R15, 0x7632, R19 ;  /* 0x000076320f137816 */ /* 0x000fe20000000013 */
[----:B0-----:R-:W5:Y:S01]  /*93530*/  LDL.LU R27, [R1+0x438] ;  /* 0x00043800011b7983 */ /* 0x001f620000300800 */
[----:B-1----:R-:W-:-:S04]  /*93540*/  IMAD.WIDE R4, R6, 0x2, R2 ;  /* 0x0000000206047825 */ /* 0x002fc800078e0202 */
[----:B------:R-:W-:Y:S01]  /*93550*/  IMAD.WIDE R6, R6, 0x2, R24 ;  /* 0x0000000206067825 */ /* 0x000fe200078e0218 */
[----:B------:R-:W-:Y:S04]  /*93560*/  @P3 STG.E.U16 [R4.64], R18 ;  /* 0x0000001204003986 */ /* 0x000fe8000c101506 */
[----:B------:R0:W-:Y:S01]  /*93570*/  @P5 STG.E.U16 [R6.64], R19 ;  /* 0x0000001306005986 */ /* 0x0001e2000c101506 */
[----:B---3--:R-:W-:-:S03]  /*93580*/  ISETP.GE.AND P2, PT, R14, c[0x0][0x17c], PT ;  /* 0x00005f000e007a0c */ /* 0x008fc60003f46270 */
[----:B------:R-:W3:Y:S01]  /*93590*/  LDL.LU R14, [R1+0x128] ;  /* 0x00012800010e7983 */ /* 0x000ee20000300800 */
[----:B----4-:R-:W-:-:S03]  /*935a0*/  ISETP.GE.AND P3, PT, R8, c[0x0][0x17c], PT ;  /* 0x00005f0008007a0c */ /* 0x010fc60003f66270 */
[----:B------:R-:W4:Y:S04]  /*935b0*/  LDL.LU R15, [R1+0x1fa8] ;  /* 0x001fa800010f7983 */ /* 0x000f280000300800 */
[----:B------:R-:W3:Y:S04]  /*935c0*/  LDL.LU R8, [R1+0x1fa4] ;  /* 0x001fa40001087983 */ /* 0x000ee80000300800 */
[----:B0-----:R-:W3:Y:S01]  /*935d0*/  LDL.LU R7, [R1+0x428] ;  /* 0x0004280001077983 */ /* 0x001ee20000300800 */
[----:B------:R-:W-:Y:S02]  /*935e0*/  ISETP.LT.AND P6, PT, R23, c[0x0][0x178], !P1 ;  /* 0x00005e0017007a0c */ /* 0x000fe40004fc1270 */
[----:B------:R-:W-:Y:S01]  /*935f0*/  ISETP.LT.AND P1, PT, R29, c[0x0][0x178], !P1 ;  /* 0x00005e001d007a0c */ /* 0x000fe20004f21270 */
[----:B------:R-:W-:Y:S01]  /*93600*/  IMAD.WIDE R16, R0, 0x2, R2 ;  /* 0x0000000200107825 */ /* 0x000fe200078e0202 */
[----:B------:R-:W-:-:S02]  /*93610*/  ISETP.LT.AND P5, PT, R23, c[0x0][0x178], !P4 ;  /* 0x00005e0017007a0c */ /* 0x000fc400067a1270 */
[C---:B------:R-:W-:Y:S01]  /*93620*/  IADD3 R6, R0.reuse, c[0x0][0x198], RZ ;  /* 0x0000660000067a10 */ /* 0x040fe20007ffe0ff */
[----:B------:R-:W-:Y:S01]  /*93630*/  IMAD.WIDE R4, R0, 0x2, R24 ;  /* 0x0000000200047825 */ /* 0x000fe200078e0218 */
[----:B--2---:R-:W-:Y:S02]  /*93640*/  PRMT R19, R26, 0x7632, R19 ;  /* 0x000076321a137816 */ /* 0x004fe40000000013 */
[----:B------:R-:W-:-:S03]  /*93650*/  ISETP.LT.AND P4, PT, R29, c[0x0][0x178], !P4 ;  /* 0x00005e001d007a0c */ /* 0x000fc60006781270 */
[----:B---3--:R-:W-:Y:S01]  /*93660*/  @P6 STG.E.U16 [R16.64], R7 ;  /* 0x0000000710006986 */ /* 0x008fe2000c101506 */
[----:B------:R-:W-:-:S03]  /*93670*/  PRMT R18, R7, 0x7632, R18 ;  /* 0x0000763207127816 */ /* 0x000fc60000000012 */
[----:B------:R0:W-:Y:S01]  /*93680*/  @P1 STG.E.U16 [R4.64], R26 ;  /* 0x0000001a04001986 */ /* 0x0001e2000c101506 */
[----:B----4-:R-:W-:-:S03]  /*93690*/  ISETP.GE.AND P1, PT, R15, c[0x0][0x17c], PT ;  /* 0x00005f000f007a0c */ /* 0x010fc60003f26270 */
[----:B------:R-:W2:Y:S01]  /*936a0*/  LDL.LU R15, [R1+0x138] ;  /* 0x00013800010f7983 */ /* 0x000ea20000300800 */
[----:B0-----:R-:W-:-:S03]  /*936b0*/  IMAD.WIDE R4, R6, 0x2, R2 ;  /* 0x0000000206047825 */ /* 0x001fc600078e0202 */
[----:B------:R-:W3:Y:S04]  /*936c0*/  LDL.LU R26, [R1+0x1fb0] ;  /* 0x001fb000011a7983 */ /* 0x000ee80000300800 */
[----:B------:R0:W-:Y:S01]  /*936d0*/  @P5 STG.E.U16 [R4.64], R18 ;  /* 0x0000001204005986 */ /* 0x0001e2000c101506 */
[----:B------:R-:W-:-:S03]  /*936e0*/  ISETP.GE.AND P5, PT, R8, c[0x0][0x17c], PT ;  /* 0x00005f0008007a0c */ /* 0x000fc60003fa6270 */
        /* <DEDUP_REMOVED lines=14> */
[----:B------:R-:W-:Y:S02]  /*937d0*/  IADD3 R0, R6, c[0x0][0x198], RZ ;  /* 0x0000660006007a10 */ /* 0x000fe40007ffe0ff */
        /* <DEDUP_REMOVED lines=22> */
[----:B------:R0:W-:Y:S02]  /*93940*/  @P3 STG.E.U16 [R4.64], R15 ;  /* 0x0000000f04003986 */ /* 0x0001e4000c101506 */
[----:B0-----:R-:W-:Y:S02]  /*93950*/  IMAD.WIDE R4, R6, 0x2, R2 ;  /* 0x0000000206047825 */ /* 0x001fe400078e0202 */
[----:B------:R-:W2:Y:S04]  /*93960*/  LDL.LU R15, [R1+0x1fbc] ;  /* 0x001fbc00010f7983 */ /* 0x000ea80000300800 */
[----:B------:R0:W-:Y:S01]  /*93970*/  @P2 STG.E.U16 [R4.64], R18 ;  /* 0x0000001204002986 */ /* 0x0001e2000c101506 */
[----:B----4-:R-:W-:-:S03]  /*93980*/  ISETP.GE.AND P2, PT, R8, c[0x0][0x17c], PT ;  /* 0x00005f0008007a0c */ /* 0x010fc60003f46270 */
[----:B------:R-:W3:Y:S01]  /*93990*/  LDL.LU R8, [R1+0x1fc0] ;  /* 0x001fc00001087983 */ /* 0x000ee20000300800 */
        /* <DEDUP_REMOVED lines=9> */
[----:B-----5:R-:W-:Y:S01]  /*93a30*/  @P6 STG.E.U16 [R16.64], R27 ;  /* 0x0000001b10006986 */ /* 0x020fe2000c101506 */
[----:B-1----:R-:W-:-:S03]  /*93a40*/  IADD3 R6, R0, c[0x0][0x198], RZ ;  /* 0x0000660000067a10 */ /* 0x002fc60007ffe0ff */
[----:B------:R0:W-:Y:S01]  /*93a50*/  @P5 STG.E.U16 [R4.64], R14 ;  /* 0x0000000e04005986 */ /* 0x0001e2000c101506 */
[----:B------:R-:W-:Y:S02]  /*93a60*/  PRMT R18, R27, 0x7632, R18 ;  /* 0x000076321b127816 */ /* 0x000fe40000000012 */
[----:B------:R-:W-:Y:S02]  /*93a70*/  IADD3 R0, R6, c[0x0][0x198], RZ ;  /* 0x0000660006007a10 */ /* 0x000fe40007ffe0ff */
[----:B------:R-:W-:Y:S02]  /*93a80*/  ISETP.GE.AND P3, PT, R26, c[0x0][0x17c], PT ;  /* 0x00005f001a007a0c */ /* 0x000fe40003f66270 */
[----:B------:R-:W-:Y:S01]  /*93a90*/  PRMT R19, R14, 0x7632, R19 ;  /* 0x000076320e137816 */ /* 0x000fe20000000013 */
[----:B------:R-:W4:Y:S01]  /*93aa0*/  LDL.LU R26, [R1+0x9c] ;  /* 0x00009c00011a7983 */ /* 0x000f220000300800 */
[----:B0-----:R-:W-:-:S04]  /*93ab0*/  IMAD.WIDE R4, R6, 0x2, R2 ;  /* 0x0000000206047825 */ /* 0x001fc800078e0202 */
[----:B------:R-:W-:Y:S01]  /*93ac0*/  IMAD.WIDE R6, R6, 0x2, R24 ;  /* 0x0000000206067825 */ /* 0x000fe200078e0218 */
[----:B------:R-:W-:Y:S04]  /*93ad0*/  @P1 STG.E.U16 [R4.64], R18 ;  /* 0x0000001204001986 */ /* 0x000fe8000c101506 */
[----:B------:R0:W-:Y:S01]  /*93ae0*/  @P0 STG.E.U16 [R6.64], R19 ;  /* 0x0000001306000986 */ /* 0x0001e2000c101506 */
[----:B--2---:R-:W-:-:S03]  /*93af0*/  ISETP.GE.AND P5, PT, R15, c[0x0][0x17c], PT ;  /* 0x00005f000f007a0c */ /* 0x004fc60003fa6270 */
[----:B------:R-:W2:Y:S04]  /*93b00*/  LDL.LU R15, [R1+0xcc] ;  /* 0x0000cc00010f7983 */ /* 0x000ea80000300800 */
[----:B------:R-:W5:Y:S01]  /*93b10*/  LDL.LU R14, [R1+0x7c] ;  /* 0x00007c00010e7983 */ /* 0x000f620000300800 */
[----:B---3--:R-:W-:-:S03]  /*93b20*/  ISETP.GE.AND P1, PT, R8, c[0x0][0x17c], PT ;  /* 0x00005f0008007a0c */ /* 0x008fc60003f26270 */
[----:B------:R-:W3:Y:S04]  /*93b30*/  LDL.LU R27, [R1+0x1fc8] ;  /* 0x001fc800011b7983 */ /* 0x000ee80000300800 */
[----:B------:R-:W2:Y:S04]  /*93b40*/  LDL.LU R8, [R1+0x1fc4] ;  /* 0x001fc40001087983 */ /* 0x000ea80000300800 */
[----:B0-----:R-:W2:Y:S01]  /*93b50*/  LDL.LU R7, [R1+0xbc] ;  /* 0x0000bc0001077983 */ /* 0x001ea20000300800 */
[----:B------:R-:W-:Y:S02]  /*93b60*/  ISETP.LT.AND P6, PT, R23, c[0x0][0x178], !P4 ;  /* 0x00005e0017007a0c */ /* 0x000fe400067c1270 */
[----:B------:R-:W-:Y:S01]  /*93b70*/  ISETP.LT.AND P4, PT, R29, c[0x0][0x178], !P4 ;  /* 0x00005e001d007a0c */ /* 0x000fe20006781270 */
[----:B------:R-:W-:Y:S01]  /*93b80*/  IMAD.WIDE R16, R0, 0x2, R2 ;  /* 0x0000000200107825 */ /* 0x000fe200078e0202 */
[----:B------:R-:W-:-:S03]  /*93b90*/  ISETP.LT.AND P0, PT, R23, c[0x0][0x178], !P3 ;  /* 0x00005e0017007a0c */ /* 0x000fc60005f01270 */
[C---:B------:R-:W-:Y:S01]  /*93ba0*/  IMAD.WIDE R4, R0.reuse, 0x2, R24 ;  /* 0x0000000200047825 */ /* 0x040fe200078e0218 */
[----:B------:R-:W-:Y:S02]  /*93bb0*/  IADD3 R6, R0, c[0x0][0x198], RZ ;  /* 0x0000660000067a10 */ /* 0x000fe40007ffe0ff */
[----:B----4-:R-:W-:Y:S02]  /*93bc0*/  PRMT R18, R26, 0x7632, R18 ;  /* 0x000076321a127816 */ /* 0x010fe40000000012 */
[----:B------:R-:W-:Y:S01]  /*93bd0*/  ISETP.LT.AND P3, PT, R29, c[0x0][0x178], !P3 ;  /* 0x00005e001d007a0c */ /* 0x000fe20005f61270 */
[----:B--2---:R-:W-:Y:S04]  /*93be0*/  @P6 STG.E.U16 [R16.64], R7 ;  /* 0x0000000710006986 */ /* 0x004fe8000c101506 */
[----:B------:R0:W-:Y:S01]  /*93bf0*/  @P4 STG.E.U16 [R4.64], R26 ;  /* 0x0000001a04004986 */ /* 0x0001e2000c101506 */
[----:B------:R-:W-:-:S03]  /*93c00*/  PRMT R0, R7, 0x7632, R0 ;  /* 0x0000763207007816 */ /* 0x000fc60000000000 */
[----:B0-----:R-:W2:Y:S01]  /*93c10*/  LDL.LU R26, [R1+0x1fcc] ;  /* 0x001fcc00011a7983 */ /* 0x001ea20000300800 */
[----:B------:R-:W-:-:S05]  /*93c20*/  IMAD.WIDE R4, R6, 0x2, R2 ;  /* 0x0000000206047825 */ /* 0x000fca00078e0202 */
        /* <DEDUP_REMOVED lines=9> */
[C---:B------:R-:W-:Y:S01]  /*93cc0*/  IMAD.WIDE R16, R19.reuse, 0x2, R2 ;  /* 0x0000000213107825 */ /* 0x040fe200078e0202 */
[----:B0-----:R-:W-:-:S03]  /*93cd0*/  IADD3 R0, R19, c[0x0][0x198], RZ ;  /* 0x0000660013007a10 */ /* 0x001fc60007ffe0ff */
[----:B------:R-:W-:Y:S01]  /*93ce0*/  IMAD.WIDE R4, R19, 0x2, R24 ;  /* 0x0000000213047825 */ /* 0x000fe200078e0218 */
[----:B------:R-:W-:Y:S01]  /*93cf0*/  @P6 STG.E.U16 [R16.64], R15 ;  /* 0x0000000f10006986 */ /* 0x000fe2000c101506 */
[----:B---3--:R-:W-:-:S03]  /*93d00*/  ISETP.GE.AND P4, PT, R27, c[0x0][0x17c], PT ;  /* 0x00005f001b007a0c */ /* 0x008fc60003f86270 */
[----:B-----5:R0:W-:Y:S01]  /*93d10*/  @P2 STG.E.U16 [R4.64], R14 ;  /* 0x0000000e04002986 */ /* 0x0201e2000c101506 */
[----:B-1----:R-:W-:-:S03]  /*93d20*/  IMAD.WIDE R6, R0, 0x2, R2 ;  /* 0x0000000200067825 */ /* 0x002fc600078e0202 */
[----:B------:R-:W3:Y:S01]  /*93d30*/  LDL.LU R27, [R1+0x2c] ;  /* 0x00002c00011b7983 */ /* 0x000ee20000300800 */
[----:B0-----:R-:W-:-:S05]  /*93d40*/  PRMT R5, R15, 0x7632, R5 ;  /* 0x000076320f057816 */ /* 0x001fca0000000005 */
[----:B------:R0:W-:Y:S01]  /*93d50*/  @P3 STG.E.U16 [R6.64], R5 ;  /* 0x0000000506003986 */ /* 0x0001e2000c101506 */
[----:B------:R-:W-:Y:S02]  /*93d60*/  PRMT R20, R14, 0x7632, R20 ;  /* 0x000076320e147816 */ /* 0x000fe40000000014 */
[----:B--2---:R-:W-:Y:S02]  /*93d70*/  ISETP.GE.AND P2, PT, R26, c[0x0][0x17c], PT ;  /* 0x00005f001a007a0c */ /* 0x004fe40003f46270 */
[----:B------:R-:W2:Y:S04]  /*93d80*/  LDL.LU R26, [R1+0x10c] ;  /* 0x00010c00011a7983 */ /* 0x000ea80000300800 */
[----:B------:R-:W5:Y:S04]  /*93d90*/  LDL.LU R15, [R1+0xec] ;  /* 0x0000ec00010f7983 */ /* 0x000f680000300800 */
[----:B0-----:R-:W2:Y:S01]  /*93da0*/  LDL.LU R5, [R1+0xfc] ;  /* 0x0000fc0001057983 */ /* 0x001ea20000300800 */
[----:B----4-:R-:W-:-:S03]  /*93db0*/  ISETP.GE.AND P3, PT, R8, c[0x0][0x17c], PT ;  /* 0x00005f0008007a0c */ /* 0x010fc60003f66270 */
[----:B------:R-:W4:Y:S04]  /*93dc0*/  LDL.LU R14, [R1+0x1fd8] ;  /* 0x001fd800010e7983 */ /* 0x000f280000300800 */
[----:B------:R-:W5:Y:S01]  /*93dd0*/  LDL.LU R8, [R1+0x1fd4] ;  /* 0x001fd40001087983 */ /* 0x000f620000300800 */
[----:B------:R-:W-:Y:S01]  /*93de0*/  ISETP.LT.AND P5, PT, R29, c[0x0][0x178], !P5 ;  /* 0x00005e001d007a0c */ /* 0x000fe20006fa1270 */
[C---:B------:R-:W-:Y:S01]  /*93df0*/  IMAD.WIDE R16, R0.reuse, 0x2, R24 ;  /* 0x0000000200107825 */ /* 0x040fe200078e0218 */
[----:B------:R-:W-:Y:S02]  /*93e00*/  ISETP.LT.AND P6, PT, R23, c[0x0][0x178], !P1 ;  /* 0x00005e0017007a0c */ /* 0x000fe40004fc1270 */
[----:B------:R-:W-:Y:S02]  /*93e10*/  ISETP.LT.AND P1, PT, R29, c[0x0][0x178], !P1 ;  /* 0x00005e001d007a0c */ /* 0x000fe40004f21270 */
[----:B------:R-:W-:-:S05]  /*93e20*/  IADD3 R4, R0, c[0x0][0x198], RZ ;  /* 0x0000660000047a10 */ /* 0x000fca0007ffe0ff */
[C---:B------:R-:W-:Y:S02]  /*93e30*/  IMAD.WIDE R18, R4.reuse, 0x2, R2 ;  /* 0x0000000204127825 */ /* 0x040fe400078e0202 */
[----:B------:R0:W-:Y:S01]  /*93e40*/  @P5 STG.E.U16 [R16.64], R20 ;  /* 0x0000001410005986 */ /* 0x0001e2000c101506 */
[----:B------:R-:W-:Y:S01]  /*93e50*/  ISETP.LT.AND P5, PT, R23, c[0x0][0x178], !P4 ;  /* 0x00005e0017007a0c */ /* 0x000fe200067a1270 */
[C---:B------:R-:W-:Y:S01]  /*93e60*/  IMAD.WIDE R6, R4.reuse, 0x2, R24 ;  /* 0x0000000204067825 */ /* 0x040fe200078e0218 */
[----:B0-----:R-:W-:Y:S02]  /*93e70*/  IADD3 R16, R4, c[0x0][0x198], RZ ;  /* 0x0000660004107a10 */ /* 0x001fe40007ffe0ff */
[----:B---3--:R-:W-:Y:S01]  /*93e80*/  PRMT R4, R27, 0x7632, R4 ;  /* 0x000076321b047816 */ /* 0x008fe20000000004 */
[----:B--2---:R-:W-:Y:S01]  /*93e90*/  @P6 STG.E.U16 [R18.64], R5 ;  /* 0x0000000512006986 */ /* 0x004fe2000c101506 */
[----:B------:R-:W-:-:S03]  /*93ea0*/  PRMT R0, R5, 0x7632, R0 ;  /* 0x0000763205007816 */ /* 0x000fc60000000000 */
[----:B------:R0:W-:Y:S01]  /*93eb0*/  @P1 STG.E.U16 [R6.64], R27 ;  /* 0x0000001b06001986 */ /* 0x0001e2000c101506 */
[----:B----4-:R-:W-:Y:S01]  /*93ec0*/  ISETP.GE.AND P1, PT, R14, c[0x0][0x17c], PT ;  /* 0x00005f000e007a0c */ /* 0x010fe20003f26270 */
[----:B0-----:R-:W-:Y:S02]  /*93ed0*/  IMAD.WIDE R6, R16, 0x2, R2 ;  /* 0x0000000210067825 */ /* 0x001fe400078e0202 */
[----:B------:R-:W2:Y:S04]  /*93ee0*/  LDL.LU R27, [R1+0x42c] ;  /* 0x00042c00011b7983 */ /* 0x000ea80000300800 */
[----:B------:R-:W3:Y:S04]  /*93ef0*/  LDL.LU R14, [R1+0x2268] ;  /* 0x00226800010e7983 */ /* 0x000ee80000300800 */
[----:B------:R0:W-:Y:S01]  /*93f00*/  @P5 STG.E.U16 [R6.64], R0 ;  /* 0x0000000006005986 */ /* 0x0001e2000c101506 */
[----:B-----5:R-:W-:-:S03]  /*93f10*/  ISETP.GE.AND P5, PT, R8, c[0x0][0x17c], PT ;  /* 0x00005f0008007a0c */ /* 0x020fc60003fa6270 */
[----:B0-----:R-:W4:Y:S04]  /*93f20*/  LDL.LU R0, [R1+0x1fdc] ;  /* 0x001fdc0001007983 */ /* 0x001f280000300800 */
[----:B------:R-:W5:Y:S01]  /*93f30*/  LDL.LU R8, [R1+0x1fe0] ;  /* 0x001fe00001087983 */ /* 0x000f620000300800 */
        /* <DEDUP_REMOVED lines=8> */
[C---:B------:R-:W-:Y:S02]  /*93fc0*/  IMAD.WIDE R6, R5.reuse, 0x2, R24 ;  /* 0x0000000205067825 */ /* 0x040fe400078e0218 */
[----:B------:R1:W-:Y:S01]  /*93fd0*/  @P6 STG.E.U16 [R18.64], R26 ;  /* 0x0000001a12006986 */ /* 0x0003e2000c101506 */
[----:B0-----:R-:W-:Y:S02]  /*93fe0*/  IADD3 R16, R5, c[0x0][0x198], RZ ;  /* 0x0000660005107a10 */ /* 0x001fe40007ffe0ff */
[----:B-1----:R-:W-:-:S03]  /*93ff0*/  PRMT R18, R26, 0x7632, R18 ;  /* 0x000076321a127816 */ /* 0x002fc60000000012 */
[----:B------:R-:W-:Y:S01]  /*94000*/  IMAD.WIDE R4, R16, 0x2, R2 ;  /* 0x0000000210047825 */ /* 0x000fe200078e0202 */
[----:B------:R-:W-:Y:S04]  /*94010*/  @P0 STG.E.U16 [R6.64], R15 ;  /* 0x0000000f06000986 */ /* 0x000fe8000c101506 */
[----:B------:R-:W3:Y:S04]  /*94020*/  LDL.LU R26, [R1+0x12c] ;  /* 0x00012c00011a7983 */ /* 0x000ee80000300800 */
[----:B------:R0:W-:Y:S01]  /*94030*/  @P4 STG.E.U16 [R4.64], R18 ;  /* 0x0000001204004986 */ /* 0x0001e2000c101506 */
[----:B------:R-:W-:-:S03]  /*94040*/  PRMT R19, R15, 0x7632, R19 ;  /* 0x000076320f137816 */ /* 0x000fc60000000013 */
[----:B0-----:R-:W3:Y:S04]  /*94050*/  LDL.LU R18, [R1+0x11c] ;  /* 0x00011c0001127983 */ /* 0x001ee80000300800 */
[----:B------:R-:W3:Y:S01]  /*94060*/  LDL.LU R15, [R1+0x1fe8] ;  /* 0x001fe800010f7983 */ /* 0x000ee20000300800 */
[----:B-----5:R-:W-:-:S03]  /*94070*/  ISETP.GE.AND P4, PT, R8, c[0x0][0x17c], PT ;  /* 0x00005f0008007a0c */ /* 0x020fc60003f86270 */
[----:B------:R-:W5:Y:S01]  /*94080*/  LDL.LU R8, [R1+0x1fe4] ;  /* 0x001fe40001087983 */ /* 0x000f620000300800 */
[----:B------:R-:W-:Y:S02]  /*94090*/  ISETP.LT.AND P2, PT, R29, c[0x0][0x178], !P2 ;  /* 0x00005e001d007a0c */ /* 0x000fe40005741270 */
[----:B------:R-:W-:Y:S02]  /*940a0*/  ISETP.LT.AND P6, PT, R23, c[0x0][0x178], !P3 ;  /* 0x00005e0017007a0c */ /* 0x000fe40005fc1270 */
[----:B----4-:R-:W-:Y:S02]  /*940b0*/  ISETP.GE.AND P0, PT, R0, c[0x0][0x17c], PT ;  /* 0x00005f0000007a0c */ /* 0x010fe40003f06270 */
[C---:B------:R-:W-:Y:S01]  /*940c0*/  IADD3 R0, R16.reuse, c[0x0][0x198], RZ ;  /* 0x0000660010007a10 */ /* 0x040fe20007ffe0ff */
[----:B------:R-:W-:Y:S01]  /*940d0*/  IMAD.WIDE R6, R16, 0x2, R24 ;  /* 0x0000000210067825 */ /* 0x000fe200078e0218 */
[----:B------:R-:W-:-:S03]  /*940e0*/  ISETP.LT.AND P3, PT, R29, c[0x0][0x178], !P3 ;  /* 0x00005e001d007a0c */ /* 0x000fc60005f61270 */
[C---:B------:R-:W-:Y:S02]  /*940f0*/  IMAD.WIDE R16, R0.reuse, 0x2, R2 ;  /* 0x0000000200107825 */ /* 0x040fe400078e0202 */
[----:B------:R0:W-:Y:S01]  /*94100*/  @P2 STG.E.U16 [R6.64], R19 ;  /* 0x0000001306002986 */ /* 0x0001e2000c101506 */
[----:B------:R-:W-:Y:S02]  /*94110*/  ISETP.LT.AND P2, PT, R23, c[0x0][0x178], !P1 ;  /* 0x00005e0017007a0c */ /* 0x000fe40004f41270 */
[----:B------:R-:W-:Y:S01]  /*94120*/  ISETP.LT.AND P1, PT, R29, c[0x0][0x178], !P1 ;  /* 0x00005e001d007a0c */ /* 0x000fe20004f21270 */
[----:B--2---:R1:W-:Y:S01]  /*94130*/  @P6 STG.E.U16 [R16.64], R27 ;  /* 0x0000001b10006986 */ /* 0x0043e2000c101506 */
[C---:B0-----:R-:W-:Y:S01]  /*94140*/  IMAD.WIDE R6, R0.reuse, 0x2, R24 ;  /* 0x0000000200067825 */ /* 0x041fe200078e0218 */
[----:B-1----:R-:W-:Y:S02]  /*94150*/  IADD3 R16, R0, c[0x0][0x198], RZ ;  /* 0x0000660000107a10 */ /* 0x002fe40007ffe0ff */
[----:B------:R-:W-:-:S02]  /*94160*/  PRMT R0, R27, 0x7632, R0 ;  /* 0x000076321b007816 */ /* 0x000fc40000000000 */
[----:B------:R-:W-:Y:S01]  /*94170*/  IADD3 R5, R16, c[0x0][0x198], RZ ;  /* 0x0000660010057a10 */ /* 0x000fe20007ffe0ff */
[----:B------:R-:W2:Y:S04]  /*94180*/  LDL.LU R27, [R1+0x44c] ;  /* 0x00044c00011b7983 */ /* 0x000ea80000300800 */
[----:B---3--:R0:W-:Y:S01]  /*94190*/  @P3 STG.E.U16 [R6.64], R18 ;  /* 0x0000001206003986 */ /* 0x0081e2000c101506 */
[----:B------:R-:W-:Y:S02]  /*941a0*/  PRMT R4, R18, 0x7632, R4 ;  /* 0x0000763212047816 */ /* 0x000fe40000000004 */
[----:B------:R-:W-:Y:S02]  /*941b0*/  ISETP.GE.AND P3, PT, R15, c[0x0][0x17c], PT ;  /* 0x00005f000f007a0c */ /* 0x000fe40003f66270 */
[----:B------:R-:W3:Y:S01]  /*941c0*/  LDL.LU R15, [R1+0x2264] ;  /* 0x00226400010f7983 */ /* 0x000ee20000300800 */
[----:B0-----:R-:W-:-:S04]  /*941d0*/  IMAD.WIDE R6, R16, 0x2, R2 ;  /* 0x0000000210067825 */ /* 0x001fc800078e0202 */
[----:B------:R-:W-:Y:S01]  /*941e0*/  IMAD.WIDE R16, R16, 0x2, R24 ;  /* 0x0000000210107825 */ /* 0x000fe200078e0218 */
[----:B------:R0:W-:Y:S04]  /*941f0*/  @P2 STG.E.U16 [R6.64], R0 ;  /* 0x0000000006002986 */ /* 0x0001e8000c101506 */
[----:B------:R1:W-:Y:S04]  /*94200*/  @P1 STG.E.U16 [R16.64], R4 ;  /* 0x0000000410001986 */ /* 0x0003e8000c101506 */
[----:B0-----:R-:W4:Y:S01]  /*94210*/  LDL.LU R0, [R1+0x1fec] ;  /* 0x001fec0001007983 */ /* 0x001f220000300800 */
[----:B-----5:R-:W-:-:S03]  /*94220*/  ISETP.GE.AND P2, PT, R8, c[0x0][0x17c], PT ;  /* 0x00005f0008007a0c */ /* 0x020fc60003f46270 */
[----:B------:R-:W5:Y:S04]  /*94230*/  LDL.LU R8, [R1+0x1ff0] ;  /* 0x001ff00001087983 */ /* 0x000f680000300800 */
[----:B-1----:R-:W2:Y:S01]  /*94240*/  LDL.LU R17, [R1+0x43c] ;  /* 0x00043c0001117983 */ /* 0x002ea20000300800 */
[----:B------:R-:W-:Y:S02]  /*94250*/  ISETP.LT.AND P6, PT, R23, c[0x0][0x178], !P5 ;  /* 0x00005e0017007a0c */ /* 0x000fe40006fc1270 */
[----:B------:R-:W-:Y:S02]  /*94260*/  ISETP.LT.AND P5, PT, R29, c[0x0][0x178], !P5 ;  /* 0x00005e001d007a0c */ /* 0x000fe40006fa1270 */
[----:B------:R-:W-:Y:S01]  /*94270*/  ISETP.LT.AND P1, PT, R23, c[0x0][0x178], !P0 ;  /* 0x00005e0017007a0c */ /* 0x000fe20004721270 */
[C---:B------:R-:W-:Y:S01]  /*94280*/  IMAD.WIDE R18, R5.reuse, 0x2, R2 ;  /* 0x0000000205127825 */ /* 0x040fe200078e0202 */
[----:B------:R-:W-:-:S03]  /*94290*/  IADD3 R16, R5, c[0x0][0x198], RZ ;  /* 0x0000660005107a10 */ /* 0x000fc60007ffe0ff */
[----:B------:R-:W-:-:S04]  /*942a0*/  IMAD.WIDE R6, R5, 0x2, R24 ;  /* 0x0000000205067825 */ /* 0x000fc800078e0218 */
[----:B------:R-:W-:Y:S01]  /*942b0*/  IMAD.WIDE R4, R16, 0x2, R2 ;  /* 0x0000000210047825 */ /* 0x000fe200078e0202 */
[----:B--2---:R0:W-:Y:S04]  /*942c0*/  @P6 STG.E.U16 [R18.64], R17 ;  /* 0x0000001112006986 */ /* 0x0041e8000c101506 */
[----:B------:R-:W-:Y:S01]  /*942d0*/  @P5 STG.E.U16 [R6.64], R26 ;  /* 0x0000001a06005986 */ /* 0x000fe2000c101506 */
[----:B0-----:R-:W-:-:S05]  /*942e0*/  PRMT R18, R17, 0x7632, R18 ;  /* 0x0000763211127816 */ /* 0x001fca0000000012 */
[----:B------:R0:W-:Y:S01]  /*942f0*/  @P1 STG.E.U16 [R4.64], R18 ;  /* 0x0000001204001986 */ /* 0x0001e2000c101506 */
[----:B------:R-:W-:-:S03]  /*94300*/  PRMT R19, R26, 0x7632, R19 ;  /* 0x000076321a137816 */ /* 0x000fc60000000013 */
[----:B0-----:R-:W2:Y:S01]  /*94310*/  LDL.LU R18, [R1+0x13c] ;  /* 0x00013c0001127983 */ /* 0x001ea20000300800 */
[----:B-----5:R-:W-:-:S03]  /*94320*/  ISETP.GE.AND P1, PT, R8, c[0x0][0x17c], PT ;  /* 0x00005f0008007a0c */ /* 0x020fc60003f26270 */
[----:B------:R-:W5:Y:S04]  /*94330*/  LDL.LU R26, [R1+0x1ff8] ;  /* 0x001ff800011a7983 */ /* 0x000f680000300800 */
[----:B------:R-:W3:Y:S01]  /*94340*/  LDL.LU R8, [R1+0x1ff4] ;  /* 0x001ff40001087983 */ /* 0x000ee20000300800 */
[----:B------:R-:W-:Y:S02]  /*94350*/  ISETP.LT.AND P0, PT, R29, c[0x0][0x178], !P0 ;  /* 0x00005e001d007a0c */ /* 0x000fe40004701270 */
[----:B------:R-:W-:Y:S02]  /*94360*/  ISETP.LT.AND P6, PT, R23, c[0x0][0x178], !P4 ;  /* 0x00005e0017007a0c */ /* 0x000fe400067c1270 */
[----:B----4-:R-:W-:Y:S02]  /*94370*/  ISETP.GE.AND P5, PT, R0, c[0x0][0x17c], PT ;  /* 0x00005f0000007a0c */ /* 0x010fe40003fa6270 */
[C---:B------:R-:W-:Y:S01]  /*94380*/  IADD3 R0, R16.reuse, c[0x0][0x198], RZ ;  /* 0x0000660010007a10 */ /* 0x040fe20007ffe0ff */
[----:B------:R-:W-:Y:S01]  /*94390*/  IMAD.WIDE R6, R16, 0x2, R24 ;  /* 0x0000000210067825 */ /* 0x000fe200078e0218 */
[----:B------:R-:W-:-:S03]  /*943a0*/  ISETP.LT.AND P4, PT, R29, c[0x0][0x178], !P4 ;  /* 0x00005e001d007a0c */ /* 0x000fc60006781270 */
[----:B------:R-:W-:Y:S02]  /*943b0*/  IMAD.WIDE R16, R0, 0x2, R2 ;  /* 0x0000000200107825 */ /* 0x000fe400078e0202 */
[----:B------:R0:W-:Y:S01]  /*943c0*/  @P0 STG.E.U16 [R6.64], R19 ;  /* 0x0000001306000986 */ /* 0x0001e2000c101506 */
[----:B------:R-:W-:-:S03]  /*943d0*/  ISETP.LT.AND P0, PT, R23, c[0x0][0x178], !P3 ;  /* 0x00005e0017007a0c */ /* 0x000fc60005f01270 */
[----:B------:R1:W-:Y:S01]  /*943e0*/  @P6 STG.E.U16 [R16.64], R27 ;  /* 0x0000001b10006986 */ /* 0x0003e2000c101506 */
[C---:B0-----:R-:W-:Y:S01]  /*943f0*/  IMAD.WIDE R6, R0.reuse, 0x2, R24 ;  /* 0x0000000200067825 */ /* 0x041fe200078e0218 */
[----:B-1----:R-:W-:Y:S02]  /*94400*/  IADD3 R16, R0, c[0x0][0x198], RZ ;  /* 0x0000660000107a10 */ /* 0x002fe40007ffe0ff */
[----:B------:R-:W-:Y:S02]  /*94410*/  PRMT R0, R27, 0x7632, R0 ;  /* 0x000076321b007816 */ /* 0x000fe40000000000 */
[----:B------:R-:W4:Y:S04]  /*94420*/  LDL.LU R27, [R1+0x1a0] ;  /* 0x0001a000011b7983 */ /* 0x000f280000300800 */
[----:B--2---:R0:W-:Y:S02]  /*94430*/  @P4 STG.E.U16 [R6.64], R18 ;  /* 0x0000001206004986 */ /* 0x0041e4000c101506 */
[----:B0-----:R-:W-:-:S05]  /*94440*/  IMAD.WIDE R6, R16, 0x2, R2 ;  /* 0x0000000210067825 */ /* 0x001fca00078e0202 */
[----:B------:R0:W-:Y:S01]  /*94450*/  @P0 STG.E.U16 [R6.64], R0 ;  /* 0x0000000006000986 */ /* 0x0001e2000c101506 */
[----:B-----5:R-:W-:Y:S02]  /*94460*/  ISETP.GE.AND P4, PT, R26, c[0x0][0x17c], PT ;  /* 0x00005f001a007a0c */ /* 0x020fe40003f86270 */
[----:B---3--:R-:W-:Y:S01]  /*94470*/  ISETP.GE.AND P0, PT, R8, c[0x0][0x17c], PT ;  /* 0x00005f0008007a0c */ /* 0x008fe20003f06270 */
[----:B0-----:R-:W2:Y:S04]  /*94480*/  LDL.LU R0, [R1+0x190] ;  /* 0x0001900001007983 */ /* 0x001ea80000300800 */
[----:B------:R-:W3:Y:S04]  /*94490*/  LDL.LU R7, [R1+0x160] ;  /* 0x0001600001077983 */ /* 0x000ee80000300800 */
[----:B------:R-:W5:Y:S04]  /*944a0*/  LDL.LU R26, [R1+0x2000] ;  /* 0x00200000011a7983 */ /* 0x000f680000300800 */
[----:B------:R-:W4:Y:S01]  /*944b0*/  LDL.LU R8, [R1+0x1ffc] ;  /* 0x001ffc0001087983 */ /* 0x000f220000300800 */
[----:B------:R-:W-:-:S02]  /*944c0*/  ISETP.LT.AND P3, PT, R29, c[0x0][0x178], !P3 ;  /* 0x00005e001d007a0c */ /* 0x000fc40005f61270 */
[C---:B------:R-:W-:Y:S01]  /*944d0*/  IADD3 R5, R16.reuse, c[0x0][0x198], RZ ;  /* 0x0000660010057a10 */ /* 0x040fe20007ffe0ff */
[----:B------:R-:W-:Y:S01]  /*944e0*/  IMAD.WIDE R16, R16, 0x2, R24 ;  /* 0x0000000210107825 */ /* 0x000fe200078e0218 */
[----:B------:R-:W-:Y:S02]  /*944f0*/  ISETP.LT.AND P6, PT, R23, c[0x0][0x178], !P2 ;  /* 0x00005e0017007a0c */ /* 0x000fe400057c1270 */
[----:B------:R-:W-:Y:S02]  /*94500*/  PRMT R4, R18, 0x7632, R4 ;  /* 0x0000763212047816 */ /* 0x000fe40000000004 */
[----:B------:R-:W-:Y:S01]  /*94510*/  ISETP.LT.AND P2, PT, R29, c[0x0][0x178], !P2 ;  /* 0x00005e001d007a0c */ /* 0x000fe20005741270 */
[----:B------:R-:W-:-:S04]  /*94520*/  IMAD.WIDE R18, R5, 0x2, R2 ;  /* 0x0000000205127825 */ /* 0x000fc800078e0202 */
[----:B------:R0:W-:Y:S01]  /*94530*/  @P3 STG.E.U16 [R16.64], R4 ;  /* 0x0000000410003986 */ /* 0x0001e2000c101506 */
[----:B------:R-:W-:Y:S02]  /*94540*/  ISETP.LT.AND P3, PT, R23, c[0x0][0x178], !P5 ;  /* 0x00005e0017007a0c */ /* 0x000fe40006f61270 */
[----:B------:R-:W-:Y:S02]  /*94550*/  ISETP.LT.AND P5, PT, R29, c[0x0][0x178], !P5 ;  /* 0x00005e001d007a0c */ /* 0x000fe40006fa1270 */
[C---:B------:R-:W-:Y:S01]  /*94560*/  IADD3 R6, R5.reuse, c[0x0][0x198], RZ ;  /* 0x0000660005067a10 */ /* 0x040fe20007ffe0ff */
[----:B0-----:R-:W-:-:S04]  /*94570*/  IMAD.WIDE R16, R5, 0x2, R24 ;  /* 0x0000000205107825 */ /* 0x001fc800078e0218 */
[----:B------:R-:W-:Y:S01]  /*94580*/  IMAD.WIDE R4, R6, 0x2, R2 ;  /* 0x0000000206047825 */ /* 0x000fe200078e0202 */
[----:B--2---:R0:W-:Y:S04]  /*94590*/  @P6 STG.E.U16 [R18.64], R0 ;  /* 0x0000000012006986 */ /* 0x0041e8000c101506 */
[----:B---3--:R1:W-:Y:S01]  /*945a0*/  @P2 STG.E.U16 [R16.64], R7 ;  /* 0x0000000710002986 */ /* 0x0083e2000c101506 */
[----:B0-----:R-:W-:Y:S02]  /*945b0*/  PRMT R18, R0, 0x7632, R18 ;  /* 0x0000763200127816 */ /* 0x001fe40000000012 */
[C---:B------:R-:W-:Y:S02]  /*945c0*/  IADD3 R0, R6.reuse, c[0x0][0x198], RZ ;  /* 0x0000660006007a10 */ /* 0x040fe40007ffe0ff */
[----:B------:R-:W-:Y:S01]  /*945d0*/  PRMT R19, R7, 0x7632, R19 ;  /* 0x0000763207137816 */ /* 0x000fe20000000013 */
[----:B-1----:R-:W-:Y:S01]  /*945e0*/  IMAD.WIDE R6, R6, 0x2, R24 ;  /* 0x0000000206067825 */ /* 0x002fe200078e0218 */
[----:B------:R-:W-:Y:S01]  /*945f0*/  @P3 STG.E.U16 [R4.64], R18 ;  /* 0x0000001204003986 */ /* 0x000fe2000c101506 */
[----:B----4-:R-:W-:-:S02]  /*94600*/  ISETP.GE.AND P3, PT, R8, c[0x0][0x17c], PT ;  /* 0x00005f0008007a0c */ /* 0x010fc40003f66270 */
[----:B-----5:R-:W-:Y:S01]  /*94610*/  ISETP.GE.AND P2, PT, R26, c[0x0][0x17c], PT ;  /* 0x00005f001a007a0c */ /* 0x020fe20003f46270 */
[----:B------:R-:W2:Y:S04]  /*94620*/  LDL.LU R8, [R1+0x2008] ;  /* 0x0020080001087983 */ /* 0x000ea80000300800 */
[----:B------:R-:W3:Y:S04]  /*94630*/  LDL.LU R26, [R1+0x2004] ;  /* 0x00200400011a7983 */ /* 0x000ee80000300800 */
[----:B------:R0:W-:Y:S04]  /*94640*/  @P5 STG.E.U16 [R6.64], R19 ;  /* 0x0000001306005986 */ /* 0x0001e8000c101506 */
[----:B0-----:R-:W4:Y:S01]  /*94650*/  LDL.LU R7, [R1+0x140] ;  /* 0x0001400001077983 */ /* 0x001f220000300800 */
[----:B------:R-:W-:-:S02]  /*94660*/  ISETP.LT.AND P6, PT, R23, c[0x0][0x178], !P1 ;  /* 0x00005e0017007a0c */ /* 0x000fc40004fc1270 */
[----:B------:R-:W-:Y:S01]  /*94670*/  ISETP.LT.AND P1, PT, R29, c[0x0][0x178], !P1 ;  /* 0x00005e001d007a0c */ /* 0x000fe20004f21270 */
[C---:B------:R-:W-:Y:S01]  /*94680*/  IMAD.WIDE R16, R0.reuse, 0x2, R2 ;  /* 0x0000000200107825 */ /* 0x040fe200078e0202 */
[----:B------:R-:W-:Y:S02]  /*94690*/  ISETP.LT.AND P5, PT, R23, c[0x0][0x178], !P4 ;  /* 0x00005e0017007a0c */ /* 0x000fe400067a1270 */
[----:B------:R-:W-:Y:S01]  /*946a0*/  ISETP.LT.AND P4, PT, R29, c[0x0][0x178], !P4 ;  /* 0x00005e001d007a0c */ /* 0x000fe20006781270 */
[C---:B------:R-:W-:Y:S01]  /*946b0*/  IMAD.WIDE R4, R0.reuse, 0x2, R24 ;  /* 0x0000000200047825 */ /* 0x040fe200078e0218 */
[----:B------:R-:W-:Y:S02]  /*946c0*/  IADD3 R6, R0, c[0x0][0x198], RZ ;  /* 0x0000660000067a10 */ /* 0x000fe40007ffe0ff */
[----:B------:R-:W-:-:S03]  /*946d0*/  PRMT R18, R27, 0x7632, R18 ;  /* 0x000076321b127816 */ /* 0x000fc60000000012 */
[----:B------:R0:W-:Y:S01]  /*946e0*/  @P6 STG.E.U16 [R16.64], R27 ;  /* 0x0000001b10006986 */ /* 0x0001e2000c101506 */
[----:B------:R-:W-:-:S03]  /*946f0*/  IADD3 R0, R6, c[0x0][0x198], RZ ;  /* 0x0000660006007a10 */ /* 0x000fc60007ffe0ff */
[----:B0-----:R-:W5:Y:S04]  /*94700*/  LDL.LU R27, [R1+0x1b0] ;  /* 0x0001b000011b7983 */ /* 0x001f680000300800 */
[----:B----4-:R0:W-:Y:S01]  /*94710*/  @P1 STG.E.U16 [R4.64], R7 ;  /* 0x0000000704001986 */ /* 0x0101e2000c101506 */
[----:B------:R-:W-:Y:S02]  /*94720*/  PRMT R19, R7, 0x7632, R19 ;  /* 0x0000763207137816 */ /* 0x000fe40000000013 */
[----:B--2---:R-:W-:Y:S02]  /*94730*/  ISETP.GE.AND P1, PT, R8, c[0x0][0x17c], PT ;  /* 0x00005f0008007a0c */ /* 0x004fe40003f26270 */
[----:B------:R-:W2:Y:S01]  /*94740*/  LDL.LU R8, [R1+0x2260] ;  /* 0x0022600001087983 */ /* 0x000ea20000300800 */
[----:B0-----:R-:W-:-:S04]  /*94750*/  IMAD.WIDE R4, R6, 0x2, R2 ;  /* 0x0000000206047825 */ /* 0x001fc800078e0202 */
[----:B------:R-:W-:Y:S01]  /*94760*/  IMAD.WIDE R6, R6, 0x2, R24 ;  /* 0x0000000206067825 */ /* 0x000fe200078e0218 */
[----:B------:R-:W-:Y:S01]  /*94770*/  @P5 STG.E.U16 [R4.64], R18 ;  /* 0x0000001204005986 */ /* 0x000fe2000c101506 */
[----:B---3--:R-:W-:-:S03]  /*94780*/  ISETP.GE.AND P5, PT, R26, c[0x0][0x17c], PT ;  /* 0x00005f001a007a0c */ /* 0x008fc60003fa6270 */
[----:B------:R-:W3:Y:S04]  /*94790*/  LDL.LU R26, [R1+0x2010] ;  /* 0x00201000011a7983 */ /* 0x000ee80000300800 */
[----:B------:R0:W-:Y:S04]  /*947a0*/  @P4 STG.E.U16 [R6.64], R19 ;  /* 0x0000001306004986 */ /* 0x0001e8000c101506 */
[----:B0-----:R-:W4:Y:S04]  /*947b0*/  LDL.LU R7, [R1+0x1c0] ;  /* 0x0001c00001077983 */ /* 0x001f280000300800 */
[----:B------:R-:W2:Y:S01]  /*947c0*/  LDL.LU R19, [R1+0x200c] ;  /* 0x00200c0001137983 */ /* 0x000ea20000300800 */
[----:B------:R-:W-:-:S02]  /*947d0*/  ISETP.LT.AND P6, PT, R23, c[0x0][0x178], !P0 ;  /* 0x00005e0017007a0c */ /* 0x000fc400047c1270 */
[----:B------:R-:W-:Y:S01]  /*947e0*/  ISETP.LT.AND P0, PT, R29, c[0x0][0x178], !P0 ;  /* 0x00005e001d007a0c */ /* 0x000fe20004701270 */
[----:B------:R-:W-:Y:S01]  /*947f0*/  IMAD.WIDE R16, R0, 0x2, R2 ;  /* 0x0000000200107825 */ /* 0x000fe200078e0202 */
[----:B------:R-:W-:-:S03]  /*94800*/  ISETP.LT.AND P4, PT, R23, c[0x0][0x178], !P2 ;  /* 0x00005e0017007a0c */ /* 0x000fc60005781270 */
[C---:B------:R-:W-:Y:S01]  /*94810*/  IMAD.WIDE R4, R0.reuse, 0x2, R24 ;  /* 0x0000000200047825 */ /* 0x040fe200078e0218 */
[----:B------:R-:W-:Y:S02]  /*94820*/  ISETP.LT.AND P2, PT, R29, c[0x0][0x178], !P2 ;  /* 0x00005e001d007a0c */ /* 0x000fe40005741270 */
[----:B------:R-:W-:-:S04]  /*94830*/  IADD3 R6, R0, c[0x0][0x198], RZ ;  /* 0x0000660000067a10 */ /* 0x000fc80007ffe0ff */
[----:B------:R-:W-:Y:S01]  /*94840*/  IADD3 R0, R6, c[0x0][0x198], RZ ;  /* 0x0000660006007a10 */ /* 0x000fe20007ffe0ff */
[----:B----4-:R-:W-:Y:S04]  /*94850*/  @P6 STG.E.U16 [R16.64], R7 ;  /* 0x0000000710006986 */ /* 0x010fe8000c101506 */
[----:B--2---:R0:W-:Y:S01]  /*94860*/  @P0 STG.E.U16 [R4.64], R8 ;  /* 0x0000000804000986 */ /* 0x0041e2000c101506 */
[----:B---3--:R-:W-:-:S03]  /*94870*/  ISETP.GE.AND P0, PT, R26, c[0x0][0x17c], PT ;  /* 0x00005f001a007a0c */ /* 0x008fc60003f06270 */
[----:B------:R-:W2:Y:S01]  /*94880*/  LDL.LU R26, [R1+0x150] ;  /* 0x00015000011a7983 */ /* 0x000ea20000300800 */
[----:B0-----:R-:W-:Y:S01]  /*94890*/  PRMT R8, R7, 0x7632, R8 ;  /* 0x0000763207087816 */ /* 0x001fe20000000008 */
[----:B------:R-:W-:-:S03]  /*948a0*/  IMAD.WIDE R4, R6, 0x2, R2 ;  /* 0x0000000206047825 */ /* 0x000fc600078e0202 */
[----:B------:R-:W-:Y:S01]  /*948b0*/  PRMT R18, R8, 0x7632, R18 ;  /* 0x0000763208127816 */ /* 0x000fe20000000012 */
[----:B------:R-:W-:Y:S01]  /*948c0*/  IMAD.WIDE R6, R6, 0x2, R24 ;  /* 0x0000000206067825 */ /* 0x000fe200078e0218 */
[----:B------:R-:W-:Y:S01]  /*948d0*/  @P4 STG.E.U16 [R4.64], R8 ;  /* 0x0000000804004986 */ /* 0x000fe2000c101506 */
[----:B------:R-:W-:-:S03]  /*948e0*/  ISETP.GE.AND P4, PT, R19, c[0x0][0x17c], PT ;  /* 0x00005f0013007a0c */ /* 0x000fc60003f86270 */
[----:B------:R-:W3:Y:S04]  /*948f0*/  LDL.LU R19, [R1+0x2014] ;  /* 0x0020140001137983 */ /* 0x000ee80000300800 */
[----:B------:R0:W-:Y:S04]  /*94900*/  @P2 STG.E.U16 [R6.64], R18 ;  /* 0x0000001206002986 */ /* 0x0001e8000c101506 */
[----:B0-----:R-:W4:Y:S01]  /*94910*/  LDL.LU R18, [R1+0x2018] ;  /* 0x0020180001127983 */ /* 0x001f220000300800 */
[----:B------:R-:W-:Y:S02]  /*94920*/  ISETP.LT.AND P6, PT, R23, c[0x0][0x178], !P3 ;  /* 0x00005e0017007a0c */ /* 0x000fe40005fc1270 */
[----:B------:R-:W-:Y:S01]  /*94930*/  ISETP.LT.AND P3, PT, R29, c[0x0][0x178], !P3 ;  /* 0x00005e001d007a0c */ /* 0x000fe20005f61270 */
[----:B------:R-:W-:Y:S01]  /*94940*/  IMAD.WIDE R16, R0, 0x2, R2 ;  /* 0x0000000200107825 */ /* 0x000fe200078e0202 */
[----:B------:R-:W-:-:S02]  /*94950*/  ISETP.LT.AND P2, PT, R23, c[0x0][0x178], !P1 ;  /* 0x00005e0017007a0c */ /* 0x000fc40004f41270 */
[----:B------:R-:W-:Y:S01]  /*94960*/  ISETP.LT.AND P1, PT, R29, c[0x0][0x178], !P1 ;  /* 0x00005e001d007a0c */ /* 0x000fe20004f21270 */
[C---:B------:R-:W-:Y:S01]  /*94970*/  IMAD.WIDE R4, R0.reuse, 0x2, R24 ;  /* 0x0000000200047825 */ /* 0x040fe200078e0218 */
[----:B------:R-:W-:Y:S02]  /*94980*/  IADD3 R6, R0, c[0x0][0x198], RZ ;  /* 0x0000660000067a10 */ /* 0x000fe40007ffe0ff */
[----:B-----5:R-:W-:-:S03]  /*94990*/  PRMT R8, R27, 0x7632, R8 ;  /* 0x000076321b087816 */ /* 0x020fc60000000008 */
[----:B------:R0:W-:Y:S01]  /*949a0*/  @P6 STG.E.U16 [R16.64], R27 ;  /* 0x0000001b10006986 */ /* 0x0001e2000c101506 */
[----:B------:R-:W-:-:S03]  /*949b0*/  IADD3 R0, R6, c[0x0][0x198], RZ ;  /* 0x0000660006007a10 */ /* 0x000fc60007ffe0ff */
[----:B------:R1:W-:Y:S04]  /*949c0*/  @P3 STG.E.U16 [R4.64], R12 ;  /* 0x0000000c04003986 */ /* 0x0003e8000c101506 */
[----:B0-----:R-:W5:Y:S01]  /*949d0*/  LDL.LU R27, [R1+0x1e0] ;  /* 0x0001e000011b7983 */ /* 0x001f620000300800 */
[----:B-1----:R-:W-:Y:S01]  /*949e0*/  IMAD.WIDE R4, R6, 0x2, R2 ;  /* 0x0000000206047825 */ /* 0x002fe200078e0202 */
[----:B------:R-:W-:-:S03]  /*949f0*/  PRMT R12, R12, 0x7632, R12 ;  /* 0x000076320c0c7816 */ /* 0x000fc6000000000c */
[----:B------:R-:W-:Y:S01]  /*94a00*/  IMAD.WIDE R6, R6, 0x2, R24 ;  /* 0x0000000206067825 */ /* 0x000fe200078e0218 */
        /* <DEDUP_REMOVED lines=11> */
[----:B------:R-:W-:Y:S01]  /*94ac0*/  ISETP.LT.AND P0, PT, R29, c[0x0][0x178], !P0 ;  /* 0x00005e001d007a0c */ /* 0x000fe20004701270 */
[C---:B------:R-:W-:Y:S01]  /*94ad0*/  IMAD.WIDE R4, R0.reuse, 0x2, R24 ;  /* 0x0000000200047825 */ /* 0x040fe200078e0218 */
[----:B------:R-:W-:-:S02]  /*94ae0*/  IADD3 R6, R0, c[0x0][0x198], RZ ;  /* 0x0000660000067a10 */ /* 0x000fc40007ffe0ff */
[----:B--2---:R-:W-:Y:S02]  /*94af0*/  PRMT R12, R26, 0x7632, R12 ;  /* 0x000076321a0c7816 */ /* 0x004fe4000000000c */
[----:B------:R-:W-:Y:S01]  /*94b00*/  IADD3 R0, R6, c[0x0][0x198], RZ ;  /* 0x0000660006007a10 */ /* 0x000fe20007ffe0ff */
[----:B---3--:R-:W-:Y:S01]  /*94b10*/  @P6 STG.E.U16 [R16.64], R7 ;  /* 0x0000000710006986 */ /* 0x008fe2000c101506 */
[----:B------:R-:W-:-:S03]  /*94b20*/  PRMT R8, R7, 0x7632, R8 ;  /* 0x0000763207087816 */ /* 0x000fc60000000008 */
[----:B------:R0:W-:Y:S01]  /*94b30*/  @P5 STG.E.U16 [R4.64], R26 ;  /* 0x0000001a04005986 */ /* 0x0001e2000c101506 */
[----:B------:R-:W-:Y:S01]  /*94b40*/  ISETP.GE.AND P5, PT, R19, c[0x0][0x17c], PT ;  /* 0x00005f0013007a0c */ /* 0x000fe20003fa6270 */
[C---:B0-----:R-:W-:Y:S02]  /*94b50*/  IMAD.WIDE R4, R6.reuse, 0x2, R2 ;  /* 0x0000000206047825 */ /* 0x041fe400078e0202 */
[----:B------:R-:W2:Y:S02]  /*94b60*/  LDL.LU R26, [R1+0x170] ;  /* 0x00017000011a7983 */ /* 0x000ea40000300800 */
[----:B------:R-:W-:Y:S02]  /*94b70*/  IMAD.WIDE R6, R6, 0x2, R24 ;  /* 0x0000000206067825 */ /* 0x000fe400078e0218 */
[----:B------:R-:W-:Y:S01]  /*94b80*/  @P1 STG.E.U16 [R4.64], R8 ;  /* 0x0000000804001986 */ /* 0x000fe2000c101506 */
[----:B----4-:R-:W-:-:S03]  /*94b90*/  ISETP.GE.AND P1, PT, R18, c[0x0][0x17c], PT ;  /* 0x00005f0012007a0c */ /* 0x010fc60003f26270 */
[----:B------:R-:W3:Y:S04]  /*94ba0*/  LDL.LU R19, [R1+0x2028] ;  /* 0x0020280001137983 */ /* 0x000ee80000300800 */
[----:B------:R-:W4:Y:S04]  /*94bb0*/  LDL.LU R18, [R1+0x2024] ;  /* 0x0020240001127983 */ /* 0x000f280000300800 */
[----:B------:R0:W-:Y:S04]  /*94bc0*/  @P0 STG.E.U16 [R6.64], R12 ;  /* 0x0000000c06000986 */ /* 0x0001e8000c101506 */
[----:B0-----:R-:W2:Y:S01]  /*94bd0*/  LDL.LU R7, [R1+0xd0] ;  /* 0x0000d00001077983 */ /* 0x001ea20000300800 */
[----:B------:R-:W-:-:S02]  /*94be0*/  ISETP.LT.AND P6, PT, R23, c[0x0][0x178], !P4 ;  /* 0x00005e0017007a0c */ /* 0x000fc400067c1270 */
[----:B------:R-:W-:Y:S01]  /*94bf0*/  ISETP.LT.AND P4, PT, R29, c[0x0][0x178], !P4 ;  /* 0x00005e001d007a0c */ /* 0x000fe20006781270 */
[C---:B------:R-:W-:Y:S01]  /*94c00*/  IMAD.WIDE R16, R0.reuse, 0x2, R2 ;  /* 0x0000000200107825 */ /* 0x040fe200078e0202 */
[----:B------:R-:W-:Y:S02]  /*94c10*/  ISETP.LT.AND P0, PT, R23, c[0x0][0x178], !P3 ;  /* 0x00005e0017007a0c */ /* 0x000fe40005f01270 */
[----:B------:R-:W-:Y:S01]  /*94c20*/  ISETP.LT.AND P3, PT, R29, c[0x0][0x178], !P3 ;  /* 0x00005e001d007a0c */ /* 0x000fe20005f61270 */
[C---:B------:R-:W-:Y:S01]  /*94c30*/  IMAD.WIDE R4, R0.reuse, 0x2, R24 ;  /* 0x0000000200047825 */ /* 0x040fe200078e0218 */
[----:B------:R-:W-:Y:S02]  /*94c40*/  IADD3 R6, R0, c[0x0][0x198], RZ ;  /* 0x0000660000067a10 */ /* 0x000fe40007ffe0ff */
[----:B-----5:R-:W-:-:S03]  /*94c50*/  PRMT R8, R27, 0x7632, R8 ;  /* 0x000076321b087816 */ /* 0x020fc60000000008 */
[----:B------:R0:W-:Y:S01]  /*94c60*/  @P6 STG.E.U16 [R16.64], R27 ;  /* 0x0000001b10006986 */ /* 0x0001e2000c101506 */
[----:B------:R-:W-:-:S03]  /*94c70*/  IADD3 R0, R6, c[0x0][0x198], RZ ;  /* 0x0000660006007a10 */ /* 0x000fc60007ffe0ff */
[----:B0-----:R-:W5:Y:S04]  /*94c80*/  LDL.LU R27, [R1+0x200] ;  /* 0x00020000011b7983 */ /* 0x001f680000300800 */
[----:B--2---:R0:W-:Y:S01]  /*94c90*/  @P4 STG.E.U16 [R4.64], R7 ;  /* 0x0000000704004986 */ /* 0x0041e2000c101506 */
[----:B------:R-:W-:Y:S02]  /*94ca0*/  PRMT R12, R7, 0x7632, R12 ;  /* 0x00007632070c7816 */ /* 0x000fe4000000000c */
[----:B---3--:R-:W-:Y:S02]  /*94cb0*/  ISETP.GE.AND P4, PT, R19, c[0x0][0x17c], PT ;  /* 0x00005f0013007a0c */ /* 0x008fe40003f86270 */
[----:B------:R-:W2:Y:S01]  /*94cc0*/  LDL.LU R19, [R1+0x2030] ;  /* 0x0020300001137983 */ /* 0x000ea20000300800 */
[----:B0-----:R-:W-:-:S04]  /*94cd0*/  IMAD.WIDE R4, R6, 0x2, R2 ;  /* 0x0000000206047825 */ /* 0x001fc800078e0202 */
[----:B------:R-:W-:Y:S01]  /*94ce0*/  IMAD.WIDE R6, R6, 0x2, R24 ;  /* 0x0000000206067825 */ /* 0x000fe200078e0218 */
[----:B------:R-:W-:Y:S01]  /*94cf0*/  @P0 STG.E.U16 [R4.64], R8 ;  /* 0x0000000804000986 */ /* 0x000fe2000c101506 */
[----:B----4-:R-:W-:-:S03]  /*94d00*/  ISETP.GE.AND P0, PT, R18, c[0x0][0x17c], PT ;  /* 0x00005f0012007a0c */ /* 0x010fc60003f06270 */
[----:B------:R-:W3:Y:S04]  /*94d10*/  LDL.LU R18, [R1+0x202c] ;  /* 0x00202c0001127983 */ /* 0x000ee80000300800 */
[----:B------:R0:W-:Y:S04]  /*94d20*/  @P3 STG.E.U16 [R6.64], R12 ;  /* 0x0000000c06003986 */ /* 0x0001e8000c101506 */
[----:B0-----:R-:W4:Y:S01]  /*94d30*/  LDL.LU R7, [R1+0x1d0] ;  /* 0x0001d00001077983 */ /* 0x001f220000300800 */
[----:B------:R-:W-:Y:S02]  /*94d40*/  ISETP.LT.AND P6, PT, R23, c[0x0][0x178], !P2 ;  /* 0x00005e0017007a0c */ /* 0x000fe400057c1270 */
[----:B------:R-:W-:Y:S01]  /*94d50*/  ISETP.LT.AND P2, PT, R29, c[0x0][0x178], !P2 ;  /* 0x00005e001d007a0c */ /* 0x000fe20005741270 */
[----:B------:R-:W-:Y:S01]  /*94d60*/  IMAD.WIDE R16, R0, 0x2, R2 ;  /* 0x0000000200107825 */ /* 0x000fe200078e0202 */
[----:B------:R-:W-:-:S02]  /*94d70*/  ISETP.LT.AND P3, PT, R23, c[0x0][0x178], !P5 ;  /* 0x00005e0017007a0c */ /* 0x000fc40006f61270 */
[C---:B------:R-:W-:Y:S01]  /*94d80*/  IADD3 R6, R0.reuse, c[0x0][0x198], RZ ;  /* 0x0000660000067a10 */ /* 0x040fe20007ffe0ff */
[----:B------:R-:W-:Y:S01]  /*94d90*/  IMAD.WIDE R4, R0, 0x2, R24 ;  /* 0x0000000200047825 */ /* 0x000fe200078e0218 */
[----:B------:R-:W-:Y:S02]  /*94da0*/  PRMT R12, R26, 0x7632, R12 ;  /* 0x000076321a0c7816 */ /* 0x000fe4000000000c */
[----:B------:R-:W-:-:S03]  /*94db0*/  ISETP.LT.AND P5, PT, R29, c[0x0][0x178], !P5 ;  /* 0x00005e001d007a0c */ /* 0x000fc60006fa1270 */
[----:B----4-:R-:W-:Y:S01]  /*94dc0*/  @P6 STG.E.U16 [R16.64], R7 ;  /* 0x0000000710006986 */ /* 0x010fe2000c101506 */
[----:B------:R-:W-:-:S03]  /*94dd0*/  PRMT R8, R7, 0x7632, R8 ;  /* 0x0000763207087816 */ /* 0x000fc60000000008 */
[----:B------:R0:W-:Y:S01]  /*94de0*/  @P2 STG.E.U16 [R4.64], R26 ;  /* 0x0000001a04002986 */ /* 0x0001e2000c101506 */
[----:B--2---:R-:W-:Y:S01]  /*94df0*/  ISETP.GE.AND P2, PT, R19, c[0x0][0x17c], PT ;  /* 0x00005f0013007a0c */ /* 0x004fe20003f46270 */
[----:B0-----:R-:W-:Y:S02]  /*94e00*/  IMAD.WIDE R4, R6, 0x2, R2 ;  /* 0x0000000206047825 */ /* 0x001fe400078e0202 */
[----:B------:R-:W2:Y:S04]  /*94e10*/  LDL.LU R26, [R1+0x194] ;  /* 0x00019400011a7983 */ /* 0x000ea80000300800 */
[----:B------:R0:W-:Y:S01]  /*94e20*/  @P3 STG.E.U16 [R4.64], R8 ;  /* 0x0000000804003986 */ /* 0x0001e2000c101506 */
[----:B---3--:R-:W-:-:S03]  /*94e30*/  ISETP.GE.AND P3, PT, R18, c[0x0][0x17c], PT ;  /* 0x00005f0012007a0c */ /* 0x008fc60003f66270 */
        /* <DEDUP_REMOVED lines=15> */
[C---:B------:R-:W-:Y:S02]  /*94f30*/  IADD3 R0, R6.reuse, c[0x0][0x198], RZ ;  /* 0x0000660006007a10 */ /* 0x040fe40007ffe0ff */
[----:B------:R-:W-:Y:S02]  /*94f40*/  PRMT R12, R9, 0x7632, R12 ;  /* 0x00007632090c7816 */ /* 0x000fe4000000000c */
[----:B------:R-:W-:Y:S01]  /*94f50*/  ISETP.LT.AND P6, PT, R23, c[0x0][0x178], !P0 ;  /* 0x00005e0017007a0c */ /* 0x000fe200047c1270 */
[----:B0-----:R-:W-:Y:S01]  /*94f60*/  IMAD.WIDE R4, R6, 0x2, R2 ;  /* 0x0000000206047825 */ /* 0x001fe200078e0202 */
[----:B------:R-:W5:Y:S01]  /*94f70*/  LDL.LU R9, [R1+0x225c] ;  /* 0x00225c0001097983 */ /* 0x000f620000300800 */
[----:B------:R-:W-:-:S02]  /*94f80*/  ISETP.LT.AND P1, PT, R29, c[0x0][0x178], !P0 ;  /* 0x00005e001d007a0c */ /* 0x000fc40004721270 */
[----:B------:R-:W-:Y:S01]  /*94f90*/  IMAD.WIDE R6, R6, 0x2, R24 ;  /* 0x0000000206067825 */ /* 0x000fe200078e0218 */
[----:B------:R-:W5:Y:S04]  /*94fa0*/  LDL.LU R27, [R1+0x1a4] ;  /* 0x0001a400011b7983 */ /* 0x000f680000300800 */
[----:B------:R-:W-:Y:S04]  /*94fb0*/  @P5 STG.E.U16 [R4.64], R8 ;  /* 0x0000000804005986 */ /* 0x000fe8000c101506 */
[----:B------:R0:W-:Y:S01]  /*94fc0*/  @P4 STG.E.U16 [R6.64], R12 ;  /* 0x0000000c06004986 */ /* 0x0001e2000c101506 */
[----:B---3--:R-:W-:-:S03]  /*94fd0*/  ISETP.GE.AND P0, PT, R19, c[0x0][0x17c], PT ;  /* 0x00005f0013007a0c */ /* 0x008fc60003f06270 */
[----:B------:R-:W3:Y:S01]  /*94fe0*/  LDL.LU R19, [R1+0x2040] ;  /* 0x0020400001137983 */ /* 0x000ee20000300800 */
[----:B----4-:R-:W-:-:S03]  /*94ff0*/  ISETP.GE.AND P5, PT, R18, c[0x0][0x17c], PT ;  /* 0x00005f0012007a0c */ /* 0x010fc60003fa6270 */
[----:B------:R-:W4:Y:S04]  /*95000*/  LDL.LU R18, [R1+0x203c] ;  /* 0x00203c0001127983 */ /* 0x000f280000300800 */
[----:B0-----:R-:W3:Y:S01]  /*95010*/  LDL.LU R7, [R1+0x164] ;  /* 0x0001640001077983 */ /* 0x001ee20000300800 */
[----:B------:R-:W-:Y:S01]  /*95020*/  ISETP.LT.AND P4, PT, R23, c[0x0][0x178], !P2 ;  /* 0x00005e0017007a0c */ /* 0x000fe20005781270 */
[C---:B------:R-:W-:Y:S01]  /*95030*/  IMAD.WIDE R16, R0.reuse, 0x2, R2 ;  /* 0x0000000200107825 */ /* 0x040fe200078e0202 */
[----:B------:R-:W-:Y:S02]  /*95040*/  ISETP.LT.AND P2, PT, R29, c[0x0][0x178], !P2 ;  /* 0x00005e001d007a0c */ /* 0x000fe40005741270 */
[C---:B------:R-:W-:Y:S01]  /*95050*/  IADD3 R6, R0.reuse, c[0x0][0x198], RZ ;  /* 0x0000660000067a10 */ /* 0x040fe20007ffe0ff */
[----:B------:R-:W-:Y:S01]  /*95060*/  IMAD.WIDE R4, R0, 0x2, R24 ;  /* 0x0000000200047825 */ /* 0x000fe200078e0218 */
[----:B--2---:R0:W-:Y:S01]  /*95070*/  @P6 STG.E.U16 [R16.64], R26 ;  /* 0x0000001a10006986 */ /* 0x0041e2000c101506 */
[----:B------:R-:W-:-:S02]  /*95080*/  PRMT R8, R26, 0x7632, R8 ;  /* 0x000076321a087816 */ /* 0x000fc40000000008 */
[C---:B------:R-:W-:Y:S01]  /*95090*/  IADD3 R0, R6.reuse, c[0x0][0x198], RZ ;  /* 0x0000660006007a10 */ /* 0x040fe20007ffe0ff */
[----:B0-----:R-:W2:Y:S04]  /*950a0*/  LDL.LU R26, [R1+0x1c4] ;  /* 0x0001c400011a7983 */ /* 0x001ea80000300800 */
[----:B---3--:R0:W-:Y:S01]  /*950b0*/  @P1 STG.E.U16 [R4.64], R7 ;  /* 0x0000000704001986 */ /* 0x0081e2000c101506 */
[----:B------:R-:W-:Y:S02]  /*950c0*/  PRMT R12, R7, 0x7632, R12 ;  /* 0x00007632070c7816 */ /* 0x000fe4000000000c */
[----:B------:R-:W-:Y:S02]  /*950d0*/  ISETP.GE.AND P1, PT, R19, c[0x0][0x17c], PT ;  /* 0x00005f0013007a0c */ /* 0x000fe40003f26270 */
[----:B------:R-:W3:Y:S01]  /*950e0*/  LDL.LU R19, [R1+0x2048] ;  /* 0x0020480001137983 */ /* 0x000ee20000300800 */
[----:B0-----:R-:W-:-:S04]  /*950f0*/  IMAD.WIDE R4, R6, 0x2, R2 ;  /* 0x0000000206047825 */ /* 0x001fc800078e0202 */
[----:B------:R-:W-:Y:S01]  /*95100*/  IMAD.WIDE R6, R6, 0x2, R24 ;  /* 0x0000000206067825 */ /* 0x000fe200078e0218 */
[----:B------:R-:W-:Y:S01]  /*95110*/  @P4 STG.E.U16 [R4.64], R8 ;  /* 0x0000000804004986 */ /* 0x000fe2000c101506 */
[----:B----4-:R-:W-:-:S03]  /*95120*/  ISETP.GE.AND P4, PT, R18, c[0x0][0x17c], PT ;  /* 0x00005f0012007a0c */ /* 0x010fc60003f86270 */
[----:B------:R-:W4:Y:S04]  /*95130*/  LDL.LU R18, [R1+0x2044] ;  /* 0x0020440001127983 */ /* 0x000f280000300800 */
[----:B------:R0:W-:Y:S04]  /*95140*/  @P2 STG.E.U16 [R6.64], R12 ;  /* 0x0000000c06002986 */ /* 0x0001e8000c101506 */
[----:B0-----:R-:W2:Y:S01]  /*95150*/  LDL.LU R7, [R1+0x144] ;  /* 0x0001440001077983 */ /* 0x001ea20000300800 */
[----:B------:R-:W-:Y:S02]  /*95160*/  ISETP.LT.AND P6, PT, R23, c[0x0][0x178], !P3 ;  /* 0x00005e0017007a0c */ /* 0x000fe40005fc1270 */
[----:B------:R-:W-:Y:S01]  /*95170*/  ISETP.LT.AND P3, PT, R29, c[0x0][0x178], !P3 ;  /* 0x00005e001d007a0c */ /* 0x000fe20005f61270 */
[----:B------:R-:W-:Y:S01]  /*95180*/  IMAD.WIDE R16, R0, 0x2, R2 ;  /* 0x0000000200107825 */ /* 0x000fe200078e0202 */
[----:B------:R-:W-:-:S02]  /*95190*/  ISETP.LT.AND P2, PT, R23, c[0x0][0x178], !P0 ;  /* 0x00005e0017007a0c */ /* 0x000fc40004741270 */
        /* <DEDUP_REMOVED lines=21> */
[C---:B0-----:R-:W-:Y:S02]  /*952f0*/  IMAD.WIDE R4, R0.reuse, 0x2, R24 ;  /* 0x0000000200047825 */ /* 0x041fe400078e0218 */
[----:B------:R0:W-:Y:S04]  /*95300*/  @P6 STG.E.U16 [R16.64], R26 ;  /* 0x0000001a10006986 */ /* 0x0001e8000c101506 */
[----:B------:R4:W-:Y:S01]  /*95310*/  @P5 STG.E.U16 [R4.64], R9 ;  /* 0x0000000904005986 */ /* 0x0009e2000c101506 */
[----:B-1----:R-:W-:-:S02]  /*95320*/  IADD3 R6, R0, c[0x0][0x198], RZ ;  /* 0x0000660000067a10 */ /* 0x002fc40007ffe0ff */
[----:B------:R-:W-:Y:S02]  /*95330*/  PRMT R12, R26, 0x7632, R12 ;  /* 0x000076321a0c7816 */ /* 0x000fe4000000000c */
[----:B------:R-:W-:Y:S01]  /*95340*/  ISETP.LT.AND P6, PT, R23, c[0x0][0x178], !P4 ;  /* 0x00005e0017007a0c */ /* 0x000fe200067c1270 */
[----:B0-----:R-:W5:Y:S01]  /*95350*/  LDL.LU R26, [R1+0x154] ;  /* 0x00015400011a7983 */ /* 0x001f620000300800 */
[----:B----4-:R-:W-:Y:S01]  /*95360*/  IMAD.WIDE R4, R6, 0x2, R2 ;  /* 0x0000000206047825 */ /* 0x010fe200078e0202 */
[----:B------:R-:W-:-:S04]  /*95370*/  ISETP.LT.AND P5, PT, R29, c[0x0][0x178], !P4 ;  /* 0x00005e001d007a0c */ /* 0x000fc800067a1270 */
[----:B------:R0:W-:Y:S01]  /*95380*/  @P0 STG.E.U16 [R4.64], R12 ;  /* 0x0000000c04000986 */ /* 0x0001e2000c101506 */
[----:B--2---:R-:W-:-:S03]  /*95390*/  ISETP.GE.AND P4, PT, R19, c[0x0][0x17c], PT ;  /* 0x00005f0013007a0c */ /* 0x004fc60003f86270 */
[----:B------:R-:W2:Y:S01]  /*953a0*/  LDL.LU R19, [R1+0x2058] ;  /* 0x0020580001137983 */ /* 0x000ea20000300800 */
[----:B---3--:R-:W-:-:S03]  /*953b0*/  ISETP.GE.AND P0, PT, R18, c[0x0][0x17c], PT ;  /* 0x00005f0012007a0c */ /* 0x008fc60003f06270 */
[----:B------:R-:W3:Y:S01]  /*953c0*/  LDL.LU R18, [R1+0x2054] ;  /* 0x0020540001127983 */ /* 0x000ee20000300800 */
[----:B------:R-:W-:Y:S02]  /*953d0*/  ISETP.LT.AND P1, PT, R29, c[0x0][0x178], !P1 ;  /* 0x00005e001d007a0c */ /* 0x000fe40004f21270 */
[C---:B------:R-:W-:Y:S01]  /*953e0*/  IADD3 R0, R6.reuse, c[0x0][0x198], RZ ;  /* 0x0000660006007a10 */ /* 0x040fe20007ffe0ff */
[----:B------:R-:W-:Y:S01]  /*953f0*/  IMAD.WIDE R6, R6, 0x2, R24 ;  /* 0x0000000206067825 */ /* 0x000fe200078e0218 */
[----:B------:R-:W-:-:S03]  /*95400*/  PRMT R16, R9, 0x7632, R16 ;  /* 0x0000763209107816 */ /* 0x000fc60000000010 */
[----:B------:R-:W-:-:S06]  /*95410*/  IMAD.WIDE R8, R0, 0x2, R2 ;  /* 0x0000000200087825 */ /* 0x000fcc00078e0202 */
[----:B------:R1:W-:Y:S01]  /*95420*/  @P1 STG.E.U16 [R6.64], R16 ;  /* 0x0000001006001986 */ /* 0x0003e2000c101506 */
[----:B------:R-:W-:Y:S01]  /*95430*/  ISETP.LT.AND P1, PT, R23, c[0x0][0x178], !P3 ;  /* 0x00005e0017007a0c */ /* 0x000fe20005f21270 */
[----:B0-----:R-:W-:Y:S01]  /*95440*/  IMAD.WIDE R4, R0, 0x2, R24 ;  /* 0x0000000200047825 */ /* 0x001fe200078e0218 */
[----:B------:R-:W-:Y:S01]  /*95450*/  ISETP.LT.AND P3, PT, R29, c[0x0][0x178], !P3 ;  /* 0x00005e001d007a0c */ /* 0x000fe20005f61270 */
[----:B-----5:R0:W-:Y:S01]  /*95460*/  @P6 STG.E.U16 [R8.64], R27 ;  /* 0x0000001b08006986 */ /* 0x0201e2000c101506 */
[----:B------:R-:W-:-:S03]  /*95470*/  PRMT R12, R27, 0x7632, R12 ;  /* 0x000076321b0c7816 */ /* 0x000fc6000000000c */
[----:B------:R4:W-:Y:S01]  /*95480*/  @P5 STG.E.U16 [R4.64], R13 ;  /* 0x0000000d04005986 */ /* 0x0009e2000c101506 */
[----:B-1----:R-:W-:-:S04]  /*95490*/  IADD3 R6, R0, c[0x0][0x198], RZ ;  /* 0x0000660000067a10 */ /* 0x002fc80007ffe0ff */
[C---:B------:R-:W-:Y:S01]  /*954a0*/  IADD3 R0, R6.reuse, c[0x0][0x198], RZ ;  /* 0x0000660006007a10 */ /* 0x040fe20007ffe0ff */
[----:B0-----:R-:W5:Y:S01]  /*954b0*/  LDL.LU R27, [R1+0x1e4] ;  /* 0x0001e400011b7983 */ /* 0x001f620000300800 */
[----:B----4-:R-:W-:Y:S01]  /*954c0*/  IMAD.WIDE R4, R6, 0x2, R2 ;  /* 0x0000000206047825 */ /* 0x010fe200078e0202 */
[----:B------:R-:W-:-:S03]  /*954d0*/  PRMT R13, R13, 0x7632, R13 ;  /* 0x000076320d0d7816 */ /* 0x000fc6000000000d */
[----:B------:R-:W-:Y:S01]  /*954e0*/  IMAD.WIDE R6, R6, 0x2, R24 ;  /* 0x0000000206067825 */ /* 0x000fe200078e0218 */
[----:B------:R-:W-:Y:S01]  /*954f0*/  ISETP.LT.AND P6, PT, R23, c[0x0][0x178], !P2 ;  /* 0x00005e0017007a0c */ /* 0x000fe200057c1270 */
[----:B------:R-:W-:Y:S01]  /*95500*/  @P1 STG.E.U16 [R4.64], R12 ;  /* 0x0000000c04001986 */ /* 0x000fe2000c101506 */
[----:B------:R-:W-:-:S03]  /*95510*/  ISETP.LT.AND P5, PT, R29, c[0x0][0x178], !P2 ;  /* 0x00005e001d007a0c */ /* 0x000fc600057a1270 */
[----:B------:R0:W-:Y:S01]  /*95520*/  @P3 STG.E.U16 [R6.64], R13 ;  /* 0x0000000d06003986 */ /* 0x0001e2000c101506 */
[----:B--2---:R-:W-:-:S03]  /*95530*/  ISETP.GE.AND P2, PT, R19, c[0x0][0x17c], PT ;  /* 0x00005f0013007a0c */ /* 0x004fc60003f46270 */
[----:B------:R-:W2:Y:S01]  /*95540*/  LDL.LU R19, [R1+0x2060] ;  /* 0x0020600001137983 */ /* 0x000ea20000300800 */
[----:B---3--:R-:W-:-:S03]  /*95550*/  ISETP.GE.AND P1, PT, R18, c[0x0][0x17c], PT ;  /* 0x00005f0012007a0c */ /* 0x008fc60003f26270 */
[----:B------:R-:W3:Y:S04]  /*95560*/  LDL.LU R18, [R1+0x205c] ;  /* 0x00205c0001127983 */ /* 0x000ee80000300800 */
[----:B0-----:R-:W4:Y:S01]  /*95570*/  LDL.LU R7, [R1+0x1f4] ;  /* 0x0001f40001077983 */ /* 0x001f220000300800 */
[----:B------:R-:W-:Y:S01]  /*95580*/  ISETP.LT.AND P3, PT, R23, c[0x0][0x178], !P4 ;  /* 0x00005e0017007a0c */ /* 0x000fe20006761270 */
[C---:B------:R-:W-:Y:S01]  /*95590*/  IMAD.WIDE R8, R0.reuse, 0x2, R2 ;  /* 0x0000000200087825 */ /* 0x040fe200078e0202 */
[----:B------:R-:W-:Y:S02]  /*955a0*/  ISETP.LT.AND P4, PT, R29, c[0x0][0x178], !P4 ;  /* 0x00005e001d007a0c */ /* 0x000fe40006781270 */
[C---:B------:R-:W-:Y:S01]  /*955b0*/  IADD3 R6, R0.reuse, c[0x0][0x198], RZ ;  /* 0x0000660000067a10 */ /* 0x040fe20007ffe0ff */
[----:B------:R-:W-:Y:S01]  /*955c0*/  IMAD.WIDE R4, R0, 0x2, R24 ;  /* 0x0000000200047825 */ /* 0x000fe200078e0218 */
[----:B------:R-:W-:-:S02]  /*955d0*/  PRMT R13, R26, 0x7632, R13 ;  /* 0x000076321a0d7816 */ /* 0x000fc4000000000d */
[----:B------:R-:W-:Y:S01]  /*955e0*/  IADD3 R0, R6, c[0x0][0x198], RZ ;  /* 0x0000660006007a10 */ /* 0x000fe20007ffe0ff */
[----:B----4-:R-:W-:Y:S01]  /*955f0*/  @P6 STG.E.U16 [R8.64], R7 ;  /* 0x0000000708006986 */ /* 0x010fe2000c101506 */
[----:B------:R-:W-:-:S03]  /*95600*/  PRMT R12, R7, 0x7632, R12 ;  /* 0x00007632070c7816 */ /* 0x000fc6000000000c */
[----:B------:R0:W-:Y:S01]  /*95610*/  @P5 STG.E.U16 [R4.64], R26 ;  /* 0x0000001a04005986 */ /* 0x0001e2000c101506 */
[----:B------:R-:W-:Y:S02]  /*95620*/  ISETP.LT.AND P6, PT, R23, c[0x0][0x178], !P0 ;  /* 0x00005e0017007a0c */ /* 0x000fe400047c1270 */
[----:B------:R-:W-:Y:S02]  /*95630*/  ISETP.LT.AND P5, PT, R29, c[0x0][0x178], !P0 ;  /* 0x00005e001d007a0c */ /* 0x000fe400047a1270 */
[----:B--2---:R-:W-:Y:S02]  /*95640*/  ISETP.GE.AND P0, PT, R19, c[0x0][0x17c], PT ;  /* 0x00005f0013007a0c */ /* 0x004fe40003f06270 */
[----:B------:R-:W2:Y:S01]  /*95650*/  LDL.LU R19, [R1+0x174] ;  /* 0x0001740001137983 */ /* 0x000ea20000300800 */
[----:B0-----:R-:W-:-:S03]  /*95660*/  IMAD.WIDE R4, R6, 0x2, R2 ;  /* 0x0000000206047825 */ /* 0x001fc600078e0202 */
[----:B------:R-:W4:Y:S01]  /*95670*/  LDL.LU R26, [R1+0x2068] ;  /* 0x00206800011a7983 */ /* 0x000f220000300800 */
[----:B------:R-:W-:-:S03]  /*95680*/  IMAD.WIDE R6, R6, 0x2, R24 ;  /* 0x0000000206067825 */ /* 0x000fc600078e0218 */
[----:B------:R-:W-:Y:S01]  /*95690*/  @P3 STG.E.U16 [R4.64], R12 ;  /* 0x0000000c04003986 */ /* 0x000fe2000c101506 */
[----:B---3--:R-:W-:-:S03]  /*956a0*/  ISETP.GE.AND P3, PT, R18, c[0x0][0x17c], PT ;  /* 0x00005f0012007a0c */ /* 0x008fc60003f66270 */
[----:B------:R-:W3:Y:S04]  /*956b0*/  LDL.LU R18, [R1+0x2064] ;  /* 0x0020640001127983 */ /* 0x000ee80000300800 */
[----:B------:R0:W-:Y:S04]  /*956c0*/  @P4 STG.E.U16 [R6.64], R13 ;  /* 0x0000000d06004986 */ /* 0x0001e8000c101506 */
[----:B0-----:R-:W2:Y:S01]  /*956d0*/  LDL.LU R7, [R1+0xd4] ;  /* 0x0000d40001077983 */ /* 0x001ea20000300800 */
[----:B------:R-:W-:Y:S01]  /*956e0*/  ISETP.LT.AND P4, PT, R23, c[0x0][0x178], !P2 ;  /* 0x00005e0017007a0c */ /* 0x000fe20005781270 */
[C---:B------:R-:W-:Y:S01]  /*956f0*/  IMAD.WIDE R8, R0.reuse, 0x2, R2 ;  /* 0x0000000200087825 */ /* 0x040fe200078e0202 */
[----:B------:R-:W-:-:S03]  /*95700*/  IADD3 R6, R0, c[0x0][0x198], RZ ;  /* 0x0000660000067a10 */ /* 0x000fc60007ffe0ff */
[----:B------:R-:W-:Y:S01]  /*95710*/  IMAD.WIDE R4, R0, 0x2, R24 ;  /* 0x0000000200047825 */ /* 0x000fe200078e0218 */
[----:B-----5:R0:W-:Y:S01]  /*95720*/  @P6 STG.E.U16 [R8.64], R27 ;  /* 0x0000001b08006986 */ /* 0x0201e2000c101506 */
[----:B------:R-:W-:Y:S02]  /*95730*/  PRMT R12, R27, 0x7632, R12 ;  /* 0x000076321b0c7816 */ /* 0x000fe4000000000c */
[----:B------:R-:W-:Y:S01]  /*95740*/  ISETP.LT.AND P6, PT, R23, c[0x0][0x178], !P1 ;  /* 0x00005e0017007a0c */ /* 0x000fe20004fc1270 */
[----:B0-----:R-:W5:Y:S04]  /*95750*/  LDL.LU R27, [R1+0x204] ;  /* 0x00020400011b7983 */ /* 0x001f680000300800 */
[----:B--2---:R0:W-:Y:S01]  /*95760*/  @P5 STG.E.U16 [R4.64], R7 ;  /* 0x0000000704005986 */ /* 0x0041e2000c101506 */
[----:B------:R-:W-:Y:S01]  /*95770*/  ISETP.LT.AND P5, PT, R29, c[0x0][0x178], !P1 ;  /* 0x00005e001d007a0c */ /* 0x000fe20004fa1270 */
[----:B0-----:R-:W-:-:S05]  /*95780*/  IMAD.WIDE R4, R6, 0x2, R2 ;  /* 0x0000000206047825 */ /* 0x001fca00078e0202 */
[----:B------:R0:W-:Y:S01]  /*95790*/  @P4 STG.E.U16 [R4.64], R12 ;  /* 0x0000000c04004986 */ /* 0x0001e2000c101506 */
[----:B----4-:R-:W-:Y:S02]  /*957a0*/  ISETP.GE.AND P1, PT, R26, c[0x0][0x17c], PT ;  /* 0x00005f001a007a0c */ /* 0x010fe40003f26270 */
[----:B---3--:R-:W-:Y:S01]  /*957b0*/  ISETP.GE.AND P4, PT, R18, c[0x0][0x17c], PT ;  /* 0x00005f0012007a0c */ /* 0x008fe20003f86270 */
[----:B0-----:R-:W2:Y:S04]  /*957c0*/  LDL.LU R12, [R1+0x1d4] ;  /* 0x0001d400010c7983 */ /* 0x001ea80000300800 */
[----:B------:R-:W3:Y:S04]  /*957d0*/  LDL.LU R26, [R1+0x2070] ;  /* 0x00207000011a7983 */ /* 0x000ee80000300800 */
[----:B------:R-:W4:Y:S01]  /*957e0*/  LDL.LU R18, [R1+0x206c] ;  /* 0x00206c0001127983 */ /* 0x000f220000300800 */
[----:B------:R-:W-:-:S02]  /*957f0*/  ISETP.LT.AND P2, PT, R29, c[0x0][0x178], !P2 ;  /* 0x00005e001d007a0c */ /* 0x000fc40005741270 */
[C---:B------:R-:W-:Y:S02]  /*95800*/  IADD3 R0, R6.reuse, c[0x0][0x198], RZ ;  /* 0x0000660006007a10 */ /* 0x040fe40007ffe0ff */
[----:B------:R-:W-:Y:S01]  /*95810*/  PRMT R13, R7, 0x7632, R13 ;  /* 0x00007632070d7816 */ /* 0x000fe2000000000d */
[----:B------:R-:W-:-:S04]  /*95820*/  IMAD.WIDE R6, R6, 0x2, R24 ;  /* 0x0000000206067825 */ /* 0x000fc800078e0218 */
[----:B------:R-:W-:-:S04]  /*95830*/  IMAD.WIDE R8, R0, 0x2, R2 ;  /* 0x0000000200087825 */ /* 0x000fc800078e0202 */
[----:B------:R0:W-:Y:S01]  /*95840*/  @P2 STG.E.U16 [R6.64], R13 ;  /* 0x0000000d06002986 */ /* 0x0001e2000c101506 */
[----:B------:R-:W-:Y:S01]  /*95850*/  ISETP.LT.AND P2, PT, R23, c[0x0][0x178], !P0 ;  /* 0x00005e0017007a0c */ /* 0x000fe20004741270 */
[C---:B------:R-:W-:Y:S01]  /*95860*/  IMAD.WIDE R4, R0.reuse, 0x2, R24 ;  /* 0x0000000200047825 */ /* 0x040fe200078e0218 */
[----:B0-----:R-:W-:Y:S02]  /*95870*/  IADD3 R6, R0, c[0x0][0x198], RZ ;  /* 0x0000660000067a10 */ /* 0x001fe40007ffe0ff */
[----:B------:R-:W-:Y:S01]  /*95880*/  PRMT R13, R19, 0x7632, R13 ;  /* 0x00007632130d7816 */ /* 0x000fe2000000000d */
[----:B--2---:R-:W-:Y:S01]  /*95890*/  @P6 STG.E.U16 [R8.64], R12 ;  /* 0x0000000c08006986 */ /* 0x004fe2000c101506 */
[----:B------:R-:W-:-:S03]  /*958a0*/  PRMT R0, R12, 0x7632, R0 ;  /* 0x000076320c007816 */ /* 0x000fc60000000000 */
[----:B------:R0:W-:Y:S01]  /*958b0*/  @P5 STG.E.U16 [R4.64], R19 ;  /* 0x0000001304005986 */ /* 0x0001e2000c101506 */
[----:B------:R-:W-:Y:S02]  /*958c0*/  ISETP.LT.AND P6, PT, R23, c[0x0][0x178], !P3 ;  /* 0x00005e0017007a0c */ /* 0x000fe40005fc1270 */
[----:B------:R-:W-:Y:S02]  /*958d0*/  ISETP.LT.AND P5, PT, R29, c[0x0][0x178], !P3 ;  /* 0x00005e001d007a0c */ /* 0x000fe40005fa1270 */
[----:B---3--:R-:W-:Y:S01]  /*958e0*/  ISETP.GE.AND P3, PT, R26, c[0x0][0x17c], PT ;  /* 0x00005f001a007a0c */ /* 0x008fe20003f66270 */
[----:B0-----:R-:W-:Y:S01]  /*958f0*/  IMAD.WIDE R4, R6, 0x2, R2 ;  /* 0x0000000206047825 */ /* 0x001fe200078e0202 */
[----:B------:R-:W2:Y:S04]  /*95900*/  LDL.LU R19, [R1+0x198] ;  /* 0x0001980001137983 */ /* 0x000ea80000300800 */
[----:B------:R0:W-:Y:S01]  /*95910*/  @P2 STG.E.U16 [R4.64], R0 ;  /* 0x0000000004002986 */ /* 0x0001e2000c101506 */
[----:B----4-:R-:W-:-:S03]  /*95920*/  ISETP.GE.AND P2, PT, R18, c[0x0][0x17c], PT ;  /* 0x00005f0012007a0c */ /* 0x010fc60003f46270 */
[----:B------:R-:W3:Y:S04]  /*95930*/  LDL.LU R26, [R1+0x2078] ;  /* 0x00207800011a7983 */ /* 0x000ee80000300800 */
[----:B------:R-:W4:Y:S01]  /*95940*/  LDL.LU R18, [R1+0x2074] ;  /* 0x0020740001127983 */ /* 0x000f220000300800 */
[----:B------:R-:W-:Y:S02]  /*95950*/  ISETP.LT.AND P0, PT, R29, c[0x0][0x178], !P0 ;  /* 0x00005e001d007a0c */ /* 0x000fe40004701270 */
[C---:B------:R-:W-:Y:S01]  /*95960*/  IADD3 R12, R6.reuse, c[0x0][0x198], RZ ;  /* 0x00006600060c7a10 */ /* 0x040fe20007ffe0ff */
[----:B------:R-:W-:-:S04]  /*95970*/  IMAD.WIDE R6, R6, 0x2, R24 ;  /* 0x0000000206067825 */ /* 0x000fc800078e0218 */
[----:B------:R-:W-:-:S06]  /*95980*/  IMAD.WIDE R8, R12, 0x2, R2 ;  /* 0x000000020c087825 */ /* 0x000fcc00078e0202 */
        /* <DEDUP_REMOVED lines=11> */
[----:B------:R-:W-:Y:S01]  /*95a40*/  ISETP.LT.AND P6, PT, R23, c[0x0][0x178], !P4 ;  /* 0x00005e0017007a0c */ /* 0x000fe200067c1270 */
[----:B------:R-:W5:Y:S01]  /*95a50*/  LDL.LU R10, [R1+0x2258] ;  /* 0x00225800010a7983 */ /* 0x000f620000300800 */
[----:B------:R-:W-:Y:S01]  /*95a60*/  ISETP.LT.AND P5, PT, R29, c[0x0][0x178], !P4 ;  /* 0x00005e001d007a0c */ /* 0x000fe200067a1270 */
[----:B------:R-:W-:-:S02]  /*95a70*/  IMAD.WIDE R6, R6, 0x2, R24 ;  /* 0x0000000206067825 */ /* 0x000fc400078e0218 */
        /* <DEDUP_REMOVED lines=8> */
[----:B------:R-:W-:Y:S01]  /*95b00*/  ISETP.LT.AND P1, PT, R23, c[0x0][0x178], !P3 ;  /* 0x00005e0017007a0c */ /* 0x000fe20005f21270 */
[----:B------:R-:W-:Y:S01]  /*95b10*/  IMAD.WIDE R8, R12, 0x2, R2 ;  /* 0x000000020c087825 */ /* 0x000fe200078e0202 */
[----:B------:R-:W-:-:S02]  /*95b20*/  ISETP.LT.AND P3, PT, R29, c[0x0][0x178], !P3 ;  /* 0x00005e001d007a0c */ /* 0x000fc40005f61270 */
[C---:B------:R-:W-:Y:S01]  /*95b30*/  IADD3 R6, R12.reuse, c[0x0][0x198], RZ ;  /* 0x000066000c067a10 */ /* 0x040fe20007ffe0ff */
[----:B------:R-:W-:Y:S01]  /*95b40*/  IMAD.WIDE R4, R12, 0x2, R24 ;  /* 0x000000020c047825 */ /* 0x000fe200078e0218 */
[----:B--2---:R0:W-:Y:S01]  /*95b50*/  @P6 STG.E.U16 [R8.64], R19 ;  /* 0x0000001308006986 */ /* 0x0041e2000c101506 */
[----:B------:R-:W-:Y:S02]  /*95b60*/  PRMT R12, R19, 0x7632, R12 ;  /* 0x00007632130c7816 */ /* 0x000fe4000000000c */
[----:B------:R-:W-:Y:S02]  /*95b70*/  IADD3 R0, R6, c[0x0][0x198], RZ ;  /* 0x0000660006007a10 */ /* 0x000fe40007ffe0ff */
[----:B------:R-:W-:Y:S01]  /*95b80*/  ISETP.LT.AND P6, PT, R23, c[0x0][0x178], !P2 ;  /* 0x00005e0017007a0c */ /* 0x000fe200057c1270 */
[----:B0-----:R-:W2:Y:S04]  /*95b90*/  LDL.LU R19, [R1+0x1c8] ;  /* 0x0001c80001137983 */ /* 0x001ea80000300800 */
[----:B---3--:R0:W-:Y:S01]  /*95ba0*/  @P5 STG.E.U16 [R4.64], R7 ;  /* 0x0000000704005986 */ /* 0x0081e2000c101506 */
[----:B------:R-:W-:-:S02]  /*95bb0*/  PRMT R13, R7, 0x7632, R13 ;  /* 0x00007632070d7816 */ /* 0x000fc4000000000d */
[----:B------:R-:W-:Y:S02]  /*95bc0*/  ISETP.LT.AND P5, PT, R29, c[0x0][0x178], !P2 ;  /* 0x00005e001d007a0c */ /* 0x000fe400057a1270 */
[----:B----4-:R-:W-:Y:S02]  /*95bd0*/  ISETP.GE.AND P2, PT, R27, c[0x0][0x17c], PT ;  /* 0x00005f001b007a0c */ /* 0x010fe40003f46270 */
[----:B------:R-:W3:Y:S01]  /*95be0*/  LDL.LU R27, [R1+0x2088] ;  /* 0x00208800011b7983 */ /* 0x000ee20000300800 */
[----:B0-----:R-:W-:-:S04]  /*95bf0*/  IMAD.WIDE R4, R6, 0x2, R2 ;  /* 0x0000000206047825 */ /* 0x001fc800078e0202 */
[----:B------:R-:W-:Y:S01]  /*95c00*/  IMAD.WIDE R6, R6, 0x2, R24 ;  /* 0x0000000206067825 */ /* 0x000fe200078e0218 */
[----:B------:R-:W-:Y:S01]  /*95c10*/  @P1 STG.E.U16 [R4.64], R12 ;  /* 0x0000000c04001986 */ /* 0x000fe2000c101506 */
[----:B------:R-:W-:-:S03]  /*95c20*/  ISETP.GE.AND P1, PT, R18, c[0x0][0x17c], PT ;  /* 0x00005f0012007a0c */ /* 0x000fc60003f26270 */
[----:B------:R-:W4:Y:S04]  /*95c30*/  LDL.LU R18, [R1+0x2084] ;  /* 0x0020840001127983 */ /* 0x000f280000300800 */
[----:B------:R0:W-:Y:S04]  /*95c40*/  @P3 STG.E.U16 [R6.64], R13 ;  /* 0x0000000d06003986 */ /* 0x0001e8000c101506 */
[----:B0-----:R-:W2:Y:S01]  /*95c50*/  LDL.LU R7, [R1+0x1a8] ;  /* 0x0001a80001077983 */ /* 0x001ea20000300800 */
[----:B------:R-:W-:Y:S01]  /*95c60*/  ISETP.LT.AND P3, PT, R23, c[0x0][0x178], !P4 ;  /* 0x00005e0017007a0c */ /* 0x000fe20006761270 */
[C---:B------:R-:W-:Y:S01]  /*95c70*/  IMAD.WIDE R8, R0.reuse, 0x2, R2 ;  /* 0x0000000200087825 */ /* 0x040fe200078e0202 */
[----:B------:R-:W-:-:S03]  /*95c80*/  IADD3 R6, R0, c[0x0][0x198], RZ ;  /* 0x0000660000067a10 */ /* 0x000fc60007ffe0ff */
[----:B------:R-:W-:Y:S01]  /*95c90*/  IMAD.WIDE R4, R0, 0x2, R24 ;  /* 0x0000000200047825 */ /* 0x000fe200078e0218 */
[----:B------:R-:W-:Y:S02]  /*95ca0*/  PRMT R13, R26, 0x7632, R13 ;  /* 0x000076321a0d7816 */ /* 0x000fe4000000000d */
[----:B------:R-:W-:Y:S02]  /*95cb0*/  ISETP.LT.AND P4, PT, R29, c[0x0][0x178], !P4 ;  /* 0x00005e001d007a0c */ /* 0x000fe40006781270 */
[----:B------:R-:W-:Y:S01]  /*95cc0*/  IADD3 R0, R6, c[0x0][0x198], RZ ;  /* 0x0000660006007a10 */ /* 0x000fe20007ffe0ff */
        /* <DEDUP_REMOVED lines=12> */
[----:B------:R-:W-:-:S05]  /*95d90*/  IMAD.WIDE R6, R6, 0x2, R24 ;  /* 0x0000000206067825 */ /* 0x000fca00078e0218 */
[----:B------:R1:W-:Y:S01]  /*95da0*/  @P4 STG.E.U16 [R6.64], R13 ;  /* 0x0000000d06004986 */ /* 0x0003e2000c101506 */
[----:B------:R-:W-:Y:S01]  /*95db0*/  ISETP.LT.AND P4, PT, R23, c[0x0][0x178], !P2 ;  /* 0x00005e0017007a0c */ /* 0x000fe20005781270 */
[----:B------:R-:W-:-:S04]  /*95dc0*/  IMAD.WIDE R8, R0, 0x2, R2 ;  /* 0x0000000200087825 */ /* 0x000fc800078e0202 */
[C---:B0-----:R-:W-:Y:S01]  /*95dd0*/  IMAD.WIDE R4, R0.reuse, 0x2, R24 ;  /* 0x0000000200047825 */ /* 0x041fe200078e0218 */
[----:B------:R-:W-:Y:S01]  /*95de0*/  @P6 STG.E.U16 [R8.64], R19 ;  /* 0x0000001308006986 */ /* 0x000fe2000c101506 */
[----:B-1----:R-:W-:-:S03]  /*95df0*/  IADD3 R6, R0, c[0x0][0x198], RZ ;  /* 0x0000660000067a10 */ /* 0x002fc60007ffe0ff */
[----:B-----5:R0:W-:Y:S01]  /*95e00*/  @P5 STG.E.U16 [R4.64], R10 ;  /* 0x0000000a04005986 */ /* 0x0201e2000c101506 */
[----:B------:R-:W-:Y:S02]  /*95e10*/  ISETP.LT.AND P6, PT, R23, c[0x0][0x178], !P1 ;  /* 0x00005e0017007a0c */ /* 0x000fe40004fc1270 */
[----:B------:R-:W-:Y:S02]  /*95e20*/  ISETP.LT.AND P5, PT, R29, c[0x0][0x178], !P1 ;  /* 0x00005e001d007a0c */ /* 0x000fe40004fa1270 */
[----:B0-----:R-:W-:Y:S01]  /*95e30*/  PRMT R10, R19, 0x7632, R10 ;  /* 0x00007632130a7816 */ /* 0x001fe2000000000a */
[----:B------:R-:W-:Y:S01]  /*95e40*/  IMAD.WIDE R4, R6, 0x2, R2 ;  /* 0x0000000206047825 */ /* 0x000fe200078e0202 */
[----:B------:R-:W5:Y:S04]  /*95e50*/  LDL.LU R19, [R1+0x1f8] ;  /* 0x0001f80001137983 */ /* 0x000f680000300800 */
[----:B------:R0:W-:Y:S01]  /*95e60*/  @P4 STG.E.U16 [R4.64], R10 ;  /* 0x0000000a04004986 */ /* 0x0001e2000c101506 */
[----:B---3--:R-:W-:-:S03]  /*95e70*/  ISETP.GE.AND P1, PT, R27, c[0x0][0x17c], PT ;  /* 0x00005f001b007a0c */ /* 0x008fc60003f26270 */
[----:B------:R-:W3:Y:S01]  /*95e80*/  LDL.LU R27, [R1+0x158] ;  /* 0x00015800011b7983 */ /* 0x000ee20000300800 */
[----:B----4-:R-:W-:-:S03]  /*95e90*/  ISETP.GE.AND P4, PT, R18, c[0x0][0x17c], PT ;  /* 0x00005f0012007a0c */ /* 0x010fc60003f86270 */
[----:B------:R-:W4:Y:S04]  /*95ea0*/  LDL.LU R18, [R1+0x2098] ;  /* 0x0020980001127983 */ /* 0x000f280000300800 */
        /* <DEDUP_REMOVED lines=8> */
[----:B0-----:R-:W-:Y:S02]  /*95f30*/  IMAD.WIDE R4, R0, 0x2, R24 ;  /* 0x0000000200047825 */ /* 0x001fe400078e0218 */
[----:B--2---:R0:W-:Y:S01]  /*95f40*/  @P6 STG.E.U16 [R8.64], R26 ;  /* 0x0000001a08006986 */ /* 0x0041e2000c101506 */
[----:B------:R-:W-:-:S03]  /*95f50*/  PRMT R10, R26, 0x7632, R10 ;  /* 0x000076321a0a7816 */ /* 0x000fc6000000000a */
[----:B------:R2:W-:Y:S01]  /*95f60*/  @P5 STG.E.U16 [R4.64], R14 ;  /* 0x0000000e04005986 */ /* 0x0005e2000c101506 */
[----:B-1----:R-:W-:Y:S02]  /*95f70*/  IADD3 R6, R0, c[0x0][0x198], RZ ;  /* 0x0000660000067a10 */ /* 0x002fe40007ffe0ff */
[----:B------:R-:W-:Y:S02]  /*95f80*/  ISETP.LT.AND P6, PT, R23, c[0x0][0x178], !P3 ;  /* 0x00005e0017007a0c */ /* 0x000fe40005fc1270 */
[----:B------:R-:W-:Y:S01]  /*95f90*/  ISETP.LT.AND P5, PT, R29, c[0x0][0x178], !P3 ;  /* 0x00005e001d007a0c */ /* 0x000fe20005fa1270 */
[----:B0-----:R-:W5:Y:S01]  /*95fa0*/  LDL.LU R26, [R1+0x1e8] ;  /* 0x0001e800011a7983 */ /* 0x001f620000300800 */
[----:B--2---:R-:W-:-:S05]  /*95fb0*/  IMAD.WIDE R4, R6, 0x2, R2 ;  /* 0x0000000206047825 */ /* 0x004fca00078e0202 */
[----:B------:R0:W-:Y:S01]  /*95fc0*/  @P2 STG.E.U16 [R4.64], R10 ;  /* 0x0000000a04002986 */ /* 0x0001e2000c101506 */
[----:B----4-:R-:W-:-:S03]  /*95fd0*/  ISETP.GE.AND P3, PT, R18, c[0x0][0x17c], PT ;  /* 0x00005f0012007a0c */ /* 0x010fc60003f66270 */
        /* <DEDUP_REMOVED lines=15> */
[----:B-1----:R-:W-:Y:S02]  /*960d0*/  IADD3 R6, R0, c[0x0][0x198], RZ ;  /* 0x0000660000067a10 */ /* 0x002fe40007ffe0ff */
[----:B------:R-:W-:Y:S02]  /*960e0*/  PRMT R12, R27, 0x7632, R12 ;  /* 0x000076321b0c7816 */ /* 0x000fe4000000000c */
[C---:B------:R-:W-:Y:S01]  /*960f0*/  IADD3 R0, R6.reuse, c[0x0][0x198], RZ ;  /* 0x0000660006007a10 */ /* 0x040fe20007ffe0ff */
[----:B0-----:R-:W5:Y:S01]  /*96100*/  LDL.LU R19, [R1+0x1d8] ;  /* 0x0001d80001137983 */ /* 0x001f620000300800 */
[C---:B----4-:R-:W-:Y:S01]  /*96110*/  IMAD.WIDE R4, R6.reuse, 0x2, R2 ;  /* 0x0000000206047825 */ /* 0x050fe200078e0202 */
[----:B------:R-:W-:Y:S02]  /*96120*/  ISETP.LT.AND P6, PT, R23, c[0x0][0x178], !P4 ;  /* 0x00005e0017007a0c */ /* 0x000fe400067c1270 */
[----:B------:R-:W4:Y:S01]  /*96130*/  LDL.LU R27, [R1+0x178] ;  /* 0x00017800011b7983 */ /* 0x000f220000300800 */
[----:B------:R-:W-:Y:S01]  /*96140*/  IMAD.WIDE R6, R6, 0x2, R24 ;  /* 0x0000000206067825 */ /* 0x000fe200078e0218 */
[----:B------:R-:W-:-:S02]  /*96150*/  ISETP.LT.AND P5, PT, R29, c[0x0][0x178], !P4 ;  /* 0x00005e001d007a0c */ /* 0x000fc400067a1270 */
[----:B------:R-:W-:Y:S04]  /*96160*/  @P0 STG.E.U16 [R4.64], R10 ;  /* 0x0000000a04000986 */ /* 0x000fe8000c101506 */
[----:B------:R0:W-:Y:S01]  /*96170*/  @P1 STG.E.U16 [R6.64], R12 ;  /* 0x0000000c06001986 */ /* 0x0001e2000c101506 */
[----:B--2---:R-:W-:-:S03]  /*96180*/  ISETP.GE.AND P4, PT, R18, c[0x0][0x17c], PT ;  /* 0x00005f0012007a0c */ /* 0x004fc60003f86270 */
[----:B------:R-:W2:Y:S01]  /*96190*/  LDL.LU R18, [R1+0x20a8] ;  /* 0x0020a80001127983 */ /* 0x000ea20000300800 */
[----:B---3--:R-:W-:-:S03]  /*961a0*/  ISETP.GE.AND P0, PT, R13, c[0x0][0x17c], PT ;  /* 0x00005f000d007a0c */ /* 0x008fc60003f06270 */
[----:B------:R-:W3:Y:S04]  /*961b0*/  LDL.LU R13, [R1+0x20a4] ;  /* 0x0020a400010d7983 */ /* 0x000ee80000300800 */
[----:B0-----:R-:W2:Y:S01]  /*961c0*/  LDL.LU R7, [R1+0xd8] ;  /* 0x0000d80001077983 */ /* 0x001ea20000300800 */
[----:B------:R-:W-:Y:S01]  /*961d0*/  ISETP.LT.AND P1, PT, R23, c[0x0][0x178], !P3 ;  /* 0x00005e0017007a0c */ /* 0x000fe20005f21270 */
[C---:B------:R-:W-:Y:S01]  /*961e0*/  IMAD.WIDE R8, R0.reuse, 0x2, R2 ;  /* 0x0000000200087825 */ /* 0x040fe200078e0202 */
[----:B------:R-:W-:-:S03]  /*961f0*/  IADD3 R6, R0, c[0x0][0x198], RZ ;  /* 0x0000660000067a10 */ /* 0x000fc60007ffe0ff */
[----:B------:R-:W-:Y:S01]  /*96200*/  IMAD.WIDE R4, R0, 0x2, R24 ;  /* 0x0000000200047825 */ /* 0x000fe200078e0218 */
[----:B------:R0:W-:Y:S01]  /*96210*/  @P6 STG.E.U16 [R8.64], R26 ;  /* 0x0000001a08006986 */ /* 0x0001e2000c101506 */
[----:B------:R-:W-:Y:S02]  /*96220*/  PRMT R10, R26, 0x7632, R10 ;  /* 0x000076321a0a7816 */ /* 0x000fe4000000000a */
[----:B------:R-:W-:Y:S01]  /*96230*/  ISETP.LT.AND P6, PT, R23, c[0x0][0x178], !P2 ;  /* 0x00005e0017007a0c */ /* 0x000fe200057c1270 */
[----:B0-----:R-:W4:Y:S01]  /*96240*/  LDL.LU R26, [R1+0x208] ;  /* 0x00020800011a7983 */ /* 0x001f220000300800 */
[----:B------:R-:W-:-:S03]  /*96250*/  ISETP.LT.AND P3, PT, R29, c[0x0][0x178], !P3 ;  /* 0x00005e001d007a0c */ /* 0x000fc60005f61270 */
[----:B--2---:R0:W-:Y:S01]  /*96260*/  @P5 STG.E.U16 [R4.64], R7 ;  /* 0x0000000704005986 */ /* 0x0041e2000c101506 */
[----:B------:R-:W-:Y:S02]  /*96270*/  ISETP.LT.AND P5, PT, R29, c[0x0][0x178], !P2 ;  /* 0x00005e001d007a0c */ /* 0x000fe400057a1270 */
[----:B------:R-:W-:Y:S02]  /*96280*/  ISETP.GE.AND P2, PT, R18, c[0x0][0x17c], PT ;  /* 0x00005f0012007a0c */ /* 0x000fe40003f46270 */
[----:B------:R-:W2:Y:S01]  /*96290*/  LDL.LU R18, [R1+0x20b0] ;  /* 0x0020b00001127983 */ /* 0x000ea20000300800 */
[----:B0-----:R-:W-:-:S05]  /*962a0*/  IMAD.WIDE R4, R6, 0x2, R2 ;  /* 0x0000000206047825 */ /* 0x001fca00078e0202 */
[----:B------:R0:W-:Y:S01]  /*962b0*/  @P1 STG.E.U16 [R4.64], R10 ;  /* 0x0000000a04001986 */ /* 0x0001e2000c101506 */
[----:B---3--:R-:W-:-:S03]  /*962c0*/  ISETP.GE.AND P1, PT, R13, c[0x0][0x17c], PT ;  /* 0x00005f000d007a0c */ /* 0x008fc60003f26270 */
[----:B------:R-:W3:Y:S01]  /*962d0*/  LDL.LU R13, [R1+0x20ac] ;  /* 0x0020ac00010d7983 */ /* 0x000ee20000300800 */
[C---:B------:R-:W-:Y:S02]  /*962e0*/  IADD3 R0, R6.reuse, c[0x0][0x198], RZ ;  /* 0x0000660006007a10 */ /* 0x040fe40007ffe0ff */
[----:B------:R-:W-:Y:S01]  /*962f0*/  PRMT R12, R7, 0x7632, R12 ;  /* 0x00007632070c7816 */ /* 0x000fe2000000000c */
[----:B------:R-:W-:-:S05]  /*96300*/  IMAD.WIDE R6, R6, 0x2, R24 ;  /* 0x0000000206067825 */ /* 0x000fca00078e0218 */
[----:B------:R1:W-:Y:S01]  /*96310*/  @P3 STG.E.U16 [R6.64], R12 ;  /* 0x0000000c06003986 */ /* 0x0003e2000c101506 */
[----:B------:R-:W-:Y:S01]  /*96320*/  ISETP.LT.AND P3, PT, R23, c[0x0][0x178], !P4 ;  /* 0x00005e0017007a0c */ /* 0x000fe20006761270 */
[----:B------:R-:W-:-:S04]  /*96330*/  IMAD.WIDE R8, R0, 0x2, R2 ;  /* 0x0000000200087825 */ /* 0x000fc800078e0202 */
[C---:B0-----:R-:W-:Y:S01]  /*96340*/  IMAD.WIDE R4, R0.reuse, 0x2, R24 ;  /* 0x0000000200047825 */ /* 0x041fe200078e0218 */
[----:B-----5:R0:W-:Y:S01]  /*96350*/  @P6 STG.E.U16 [R8.64], R19 ;  /* 0x0000001308006986 */ /* 0x0201e2000c101506 */
[----:B-1----:R-:W-:-:S03]  /*96360*/  IADD3 R6, R0, c[0x0][0x198], RZ ;  /* 0x0000660000067a10 */ /* 0x002fc60007ffe0ff */
[----:B----4-:R1:W-:Y:S01]  /*96370*/  @P5 STG.E.U16 [R4.64], R27 ;  /* 0x0000001b04005986 */ /* 0x0103e2000c101506 */
[----:B------:R-:W-:Y:S02]  /*96380*/  PRMT R10, R19, 0x7632, R10 ;  /* 0x00007632130a7816 */ /* 0x000fe4000000000a */
[----:B------:R-:W-:Y:S01]  /*96390*/  PRMT R12, R27, 0x7632, R12 ;  /* 0x000076321b0c7816 */ /* 0x000fe2000000000c */
[----:B0-----:R-:W4:Y:S01]  /*963a0*/  LDL.LU R19, [R1+0x16c] ;  /* 0x00016c0001137983 */ /* 0x001f220000300800 */
[----:B-1----:R-:W-:-:S03]  /*963b0*/  IMAD.WIDE R4, R6, 0x2, R2 ;  /* 0x0000000206047825 */ /* 0x002fc600078e0202 */
[----:B------:R-:W5:Y:S04]  /*963c0*/  LDL.LU R27, [R1+0x20b8] ;  /* 0x0020b800011b7983 */ /* 0x000f680000300800 */
        /* <DEDUP_REMOVED lines=13> */
[----:B------:R-:W-:Y:S01]  /*964a0*/  @P6 STG.E.U16 [R8.64], R26 ;  /* 0x0000001a08006986 */ /* 0x000fe2000c101506 */
[----:B------:R-:W-:-:S03]  /*964b0*/  PRMT R10, R26, 0x7632, R10 ;  /* 0x000076321a0a7816 */ /* 0x000fc6000000000a */
[----:B------:R0:W-:Y:S01]  /*964c0*/  @P5 STG.E.U16 [R4.64], R11 ;  /* 0x0000000b04005986 */ /* 0x0001e2000c101506 */
[----:B-1----:R-:W-:Y:S02]  /*964d0*/  IADD3 R6, R0, c[0x0][0x198], RZ ;  /* 0x0000660000067a10 */ /* 0x002fe40007ffe0ff */
[----:B------:R-:W-:Y:S02]  /*964e0*/  PRMT R12, R11, 0x7632, R12 ;  /* 0x000076320b0c7816 */ /* 0x000fe4000000000c */
[C---:B------:R-:W-:Y:S01]  /*964f0*/  IADD3 R0, R6.reuse, c[0x0][0x198], RZ ;  /* 0x0000660006007a10 */ /* 0x040fe20007ffe0ff */
[----:B0-----:R-:W-:Y:S01]  /*96500*/  IMAD.WIDE R4, R6, 0x2, R2 ;  /* 0x0000000206047825 */ /* 0x001fe200078e0202 */
[----:B------:R-:W4:Y:S01]  /*96510*/  LDL.LU R11, [R1+0x2254] ;  /* 0x00225400010b7983 */ /* 0x000f220000300800 */
[----:B--2---:R-:W-:Y:S02]  /*96520*/  ISETP.GE.AND P0, PT, R18, c[0x0][0x17c], PT ;  /* 0x00005f0012007a0c */ /* 0x004fe40003f06270 */
[----:B------:R-:W-:Y:S01]  /*96530*/  IMAD.WIDE R6, R6, 0x2, R24 ;  /* 0x0000000206067825 */ /* 0x000fe200078e0218 */
[----:B------:R-:W-:Y:S01]  /*96540*/  ISETP.LT.AND P6, PT, R23, c[0x0][0x178], !P1 ;  /* 0x00005e0017007a0c */ /* 0x000fe20004fc1270 */
[----:B------:R-:W2:Y:S01]  /*96550*/  LDL.LU R26, [R1+0x20bc] ;  /* 0x0020bc00011a7983 */ /* 0x000ea20000300800 */
[----:B------:R-:W-:-:S02]  /*96560*/  ISETP.LT.AND P5, PT, R29, c[0x0][0x178], !P1 ;  /* 0x00005e001d007a0c */ /* 0x000fc40004fa1270 */
[----:B-----5:R-:W-:Y:S01]  /*96570*/  ISETP.GE.AND P1, PT, R27, c[0x0][0x17c], PT ;  /* 0x00005f001b007a0c */ /* 0x020fe20003f26270 */
[----:B------:R-:W5:Y:S04]  /*96580*/  LDL.LU R18, [R1+0x1ac] ;  /* 0x0001ac0001127983 */ /* 0x000f680000300800 */
[----:B------:R-:W-:Y:S04]  /*96590*/  @P4 STG.E.U16 [R4.64], R10 ;  /* 0x0000000a04004986 */ /* 0x000fe8000c101506 */
[----:B------:R-:W2:Y:S04]  /*965a0*/  LDL.LU R27, [R1+0x14c] ;  /* 0x00014c00011b7983 */ /* 0x000ea80000300800 */
[----:B------:R0:W-:Y:S01]  /*965b0*/  @P2 STG.E.U16 [R6.64], R12 ;  /* 0x0000000c06002986 */ /* 0x0001e2000c101506 */
[----:B---3--:R-:W-:-:S03]  /*965c0*/  ISETP.GE.AND P4, PT, R13, c[0x0][0x17c], PT ;  /* 0x00005f000d007a0c */ /* 0x008fc60003f86270 */
[----:B------:R-:W3:Y:S04]  /*965d0*/  LDL.LU R13, [R1+0x20c0] ;  /* 0x0020c000010d7983 */ /* 0x000ee80000300800 */
[----:B0-----:R-:W2:Y:S01]  /*965e0*/  LDL.LU R7, [R1+0x19c] ;  /* 0x00019c0001077983 */ /* 0x001ea20000300800 */
[----:B------:R-:W-:Y:S01]  /*965f0*/  ISETP.LT.AND P2, PT, R23, c[0x0][0x178], !P0 ;  /* 0x00005e0017007a0c */ /* 0x000fe20004741270 */
[C---:B------:R-:W-:Y:S01]  /*96600*/  IMAD.WIDE R8, R0.reuse, 0x2, R2 ;  /* 0x0000000200087825 */ /* 0x040fe200078e0202 */
[----:B------:R-:W-:-:S03]  /*96610*/  IADD3 R6, R0, c[0x0][0x198], RZ ;  /* 0x0000660000067a10 */ /* 0x000fc60007ffe0ff */
[----:B------:R-:W-:Y:S01]  /*96620*/  IMAD.WIDE R4, R0, 0x2, R24 ;  /* 0x0000000200047825 */ /* 0x000fe200078e0218 */
[----:B----4-:R-:W-:Y:S02]  /*96630*/  PRMT R12, R19, 0x7632, R12 ;  /* 0x00007632130c7816 */ /* 0x010fe4000000000c */
[----:B------:R-:W-:Y:S02]  /*96640*/  ISETP.LT.AND P0, PT, R29, c[0x0][0x178], !P0 ;  /* 0x00005e001d007a0c */ /* 0x000fe40004701270 */
[----:B------:R-:W-:Y:S01]  /*96650*/  IADD3 R0, R6, c[0x0][0x198], RZ ;  /* 0x0000660006007a10 */ /* 0x000fe20007ffe0ff */
[----:B--2---:R-:W-:Y:S01]  /*96660*/  @P6 STG.E.U16 [R8.64], R7 ;  /* 0x0000000708006986 */ /* 0x004fe2000c101506 */
[----:B------:R-:W-:-:S03]  /*96670*/  PRMT R10, R7, 0x7632, R10 ;  /* 0x00007632070a7816 */ /* 0x000fc6000000000a */
[----:B------:R0:W-:Y:S01]  /*96680*/  @P5 STG.E.U16 [R4.64], R19 ;  /* 0x0000001304005986 */ /* 0x0001e2000c101506 */
[----:B------:R-:W-:-:S03]  /*96690*/  ISETP.GE.AND P5, PT, R26, c[0x0][0x17c], PT ;  /* 0x00005f001a007a0c */ /* 0x000fc60003fa6270 */
[----:B------:R-:W2:Y:S01]  /*966a0*/  LDL.LU R26, [R1+0x1cc] ;  /* 0x0001cc00011a7983 */ /* 0x000ea20000300800 */
[----:B0-----:R-:W-:-:S03]  /*966b0*/  IMAD.WIDE R4, R6, 0x2, R2 ;  /* 0x0000000206047825 */ /* 0x001fc600078e0202 */
[----:B------:R-:W4:Y:S04]  /*966c0*/  LDL.LU R19, [R1+0x20c8] ;  /* 0x0020c80001137983 */ /* 0x000f280000300800 */
[----:B------:R5:W-:Y:S01]  /*966d0*/  @P2 STG.E.U16 [R4.64], R10 ;  /* 0x0000000a04002986 */ /* 0x000be2000c101506 */
[----:B---3--:R-:W-:-:S03]  /*966e0*/  ISETP.GE.AND P2, PT, R13, c[0x0][0x17c], PT ;  /* 0x00005f000d007a0c */ /* 0x008fc60003f46270 */
[----:B------:R-:W3:Y:S01]  /*966f0*/  LDL.LU R13, [R1+0x20c4] ;  /* 0x0020c400010d7983 */ /* 0x000ee20000300800 */
[----:B------:R-:W-:Y:S01]  /*96700*/  ISETP.LT.AND P6, PT, R23, c[0x0][0x178], !P3 ;  /* 0x00005e0017007a0c */ /* 0x000fe20005fc1270 */
[----:B------:R-:W-:Y:S01]  /*96710*/  IMAD.WIDE R6, R6, 0x2, R24 ;  /* 0x0000000206067825 */ /* 0x000fe200078e0218 */
[----:B------:R-:W-:-:S03]  /*96720*/  ISETP.LT.AND P3, PT, R29, c[0x0][0x178], !P3 ;  /* 0x00005e001d007a0c */ /* 0x000fc60005f61270 */
[----:B------:R-:W-:Y:S01]  /*96730*/  IMAD.WIDE R8, R0, 0x2, R2 ;  /* 0x0000000200087825 */ /* 0x000fe200078e0202 */
[----:B------:R0:W-:Y:S01]  /*96740*/  @P0 STG.E.U16 [R6.64], R12 ;  /* 0x0000000c06000986 */ /* 0x0001e2000c101506 */
[----:B------:R-:W-:Y:S02]  /*96750*/  ISETP.LT.AND P0, PT, R23, c[0x0][0x178], !P1 ;  /* 0x00005e0017007a0c */ /* 0x000fe40004f01270 */
[----:B-----5:R-:W-:Y:S01]  /*96760*/  PRMT R10, R18, 0x7632, R10 ;  /* 0x00007632120a7816 */ /* 0x020fe2000000000a */
[----:B------:R-:W-:-:S03]  /*96770*/  IMAD.WIDE R4, R0, 0x2, R24 ;  /* 0x0000000200047825 */ /* 0x000fc600078e0218 */
[----:B------:R1:W-:Y:S01]  /*96780*/  @P6 STG.E.U16 [R8.64], R18 ;  /* 0x0000001208006986 */ /* 0x0003e2000c101506 */
[----:B0-----:R-:W-:-:S03]  /*96790*/  IADD3 R6, R0, c[0x0][0x198], RZ ;  /* 0x0000660000067a10 */ /* 0x001fc60007ffe0ff */
[----:B------:R0:W-:Y:S04]  /*967a0*/  @P3 STG.E.U16 [R4.64], R27 ;  /* 0x0000001b04003986 */ /* 0x0001e8000c101506 */
[----:B-1----:R-:W5:Y:S01]  /*967b0*/  LDL.LU R18, [R1+0x20cc] ;  /* 0x0020cc0001127983 */ /* 0x002f620000300800 */
[----:B------:R-:W-:Y:S01]  /*967c0*/  PRMT R12, R27, 0x7632, R12 ;  /* 0x000076321b0c7816 */ /* 0x000fe2000000000c */
[----:B0-----:R-:W-:Y:S02]  /*967d0*/  IMAD.WIDE R4, R6, 0x2, R2 ;  /* 0x0000000206047825 */ /* 0x001fe400078e0202 */
[----:B------:R-:W5:Y:S04]  /*967e0*/  LDL.LU R27, [R1+0x1bc] ;  /* 0x0001bc00011b7983 */ /* 0x000f680000300800 */
[----:B------:R0:W-:Y:S01]  /*967f0*/  @P0 STG.E.U16 [R4.64], R10 ;  /* 0x0000000a04000986 */ /* 0x0001e2000c101506 */
[----:B---3--:R-:W-:-:S03]  /*96800*/  ISETP.GE.AND P0, PT, R13, c[0x0][0x17c], PT ;  /* 0x00005f000d007a0c */ /* 0x008fc60003f06270 */
[----:B------:R-:W3:Y:S01]  /*96810*/  LDL.LU R13, [R1+0x20d0] ;  /* 0x0020d000010d7983 */ /* 0x000ee20000300800 */
[----:B------:R-:W-:Y:S02]  /*96820*/  ISETP.LT.AND P1, PT, R29, c[0x0][0x178], !P1 ;  /* 0x00005e001d007a0c */ /* 0x000fe40004f21270 */
[----:B------:R-:W-:Y:S02]  /*96830*/  ISETP.LT.AND P6, PT, R23, c[0x0][0x178], !P4 ;  /* 0x00005e0017007a0c */ /* 0x000fe400067c1270 */
[----:B------:R-:W-:Y:S02]  /*96840*/  ISETP.LT.AND P4, PT, R29, c[0x0][0x178], !P4 ;  /* 0x00005e001d007a0c */ /* 0x000fe40006781270 */
[C---:B------:R-:W-:Y:S01]  /*96850*/  IADD3 R0, R6.reuse, c[0x0][0x198], RZ ;  /* 0x0000660006007a10 */ /* 0x040fe20007ffe0ff */
[----:B------:R-:W-:-:S04]  /*96860*/  IMAD.WIDE R6, R6, 0x2, R24 ;  /* 0x0000000206067825 */ /* 0x000fc800078e0218 */
[----:B------:R-:W-:-:S04]  /*96870*/  IMAD.WIDE R8, R0, 0x2, R2 ;  /* 0x0000000200087825 */ /* 0x000fc800078e0202 */
[----:B0-----:R-:W-:Y:S01]  /*96880*/  IMAD.WIDE R4, R0, 0x2, R24 ;  /* 0x0000000200047825 */ /* 0x001fe200078e0218 */
[----:B------:R0:W-:Y:S01]  /*96890*/  @P1 STG.E.U16 [R6.64], R12 ;  /* 0x0000000c06001986 */ /* 0x0001e2000c101506 */
[----:B------:R-:W-:-:S03]  /*968a0*/  ISETP.LT.AND P1, PT, R23, c[0x0][0x178], !P5 ;  /* 0x00005e0017007a0c */ /* 0x000fc60006f21270 */
[----:B--2---:R1:W-:Y:S01]  /*968b0*/  @P6 STG.E.U16 [R8.64], R26 ;  /* 0x0000001a08006986 */ /* 0x0043e2000c101506 */
[----:B----4-:R-:W-:-:S03]  /*968c0*/  ISETP.GE.AND P3, PT, R19, c[0x0][0x17c], PT ;  /* 0x00005f0013007a0c */ /* 0x010fc60003f66270 */
[----:B------:R2:W-:Y:S01]  /*968d0*/  @P4 STG.E.U16 [R4.64], R11 ;  /* 0x0000000b04004986 */ /* 0x0005e2000c101506 */
[----:B-----5:R-:W-:Y:S02]  /*968e0*/  ISETP.GE.AND P4, PT, R18, c[0x0][0x17c], PT ;  /* 0x00005f0012007a0c */ /* 0x020fe40003f86270 */
[----:B------:R-:W-:Y:S01]  /*968f0*/  PRMT R10, R26, 0x7632, R10 ;  /* 0x000076321a0a7816 */ /* 0x000fe2000000000a */
[----:B------:R-:W4:Y:S01]  /*96900*/  LDL.LU R18, [R1+0x1fc] ;  /* 0x0001fc0001127983 */ /* 0x000f220000300800 */
[----:B0-----:R-:W-:-:S03]  /*96910*/  IADD3 R6, R0, c[0x0][0x198], RZ ;  /* 0x0000660000067a10 */ /* 0x001fc60007ffe0ff */
[----:B------:R-:W5:Y:S04]  /*96920*/  LDL.LU R19, [R1+0x15c] ;  /* 0x00015c0001137983 */ /* 0x000f680000300800 */
[----:B-1----:R-:W4:Y:S01]  /*96930*/  LDL.LU R26, [R1+0x20d8] ;  /* 0x0020d800011a7983 */ /* 0x002f220000300800 */
[----:B--2---:R-:W-:-:S05]  /*96940*/  IMAD.WIDE R4, R6, 0x2, R2 ;  /* 0x0000000206047825 */ /* 0x004fca00078e0202 */
[----:B------:R0:W-:Y:S01]  /*96950*/  @P1 STG.E.U16 [R4.64], R10 ;  /* 0x0000000a04001986 */ /* 0x0001e2000c101506 */
[----:B---3--:R-:W-:-:S03]  /*96960*/  ISETP.GE.AND P1, PT, R13, c[0x0][0x17c], PT ;  /* 0x00005f000d007a0c */ /* 0x008fc60003f26270 */
[----:B------:R-:W2:Y:S04]  /*96970*/  LDL.LU R13, [R1+0x20d4] ;  /* 0x0020d400010d7983 */ /* 0x000ea80000300800 */
[----:B------:R-:W3:Y:S01]  /*96980*/  LDL.LU R12, [R1+0x20dc] ;  /* 0x0020dc00010c7983 */ /* 0x000ee20000300800 */
[----:B------:R-:W-:Y:S02]  /*96990*/  ISETP.LT.AND P5, PT, R29, c[0x0][0x178], !P5 ;  /* 0x00005e001d007a0c */ /* 0x000fe40006fa1270 */
[----:B------:R-:W-:Y:S02]  /*969a0*/  ISETP.LT.AND P6, PT, R23, c[0x0][0x178], !P2 ;  /* 0x00005e0017007a0c */ /* 0x000fe400057c1270 */
[----:B------:R-:W-:Y:S02]  /*969b0*/  ISETP.LT.AND P2, PT, R29, c[0x0][0x178], !P2 ;  /* 0x00005e001d007a0c */ /* 0x000fe40005741270 */
[C---:B------:R-:W-:Y:S01]  /*969c0*/  IADD3 R0, R6.reuse, c[0x0][0x198], RZ ;  /* 0x0000660006007a10 */ /* 0x040fe20007ffe0ff */
[----:B------:R-:W-:Y:S01]  /*969d0*/  IMAD.WIDE R6, R6, 0x2, R24 ;  /* 0x0000000206067825 */ /* 0x000fe200078e0218 */
[----:B------:R-:W-:-:S03]  /*969e0*/  PRMT R11, R11, 0x7632, R11 ;  /* 0x000076320b0b7816 */ /* 0x000fc6000000000b */
[C---:B------:R-:W-:Y:S02]  /*969f0*/  IMAD.WIDE R8, R0.reuse, 0x2, R2 ;  /* 0x0000000200087825 */ /* 0x040fe400078e0202 */
[----:B------:R1:W-:Y:S02]  /*96a00*/  @P5 STG.E.U16 [R6.64], R11 ;  /* 0x0000000b06005986 */ /* 0x0003e4000c101506 */
[----:B0-----:R-:W-:Y:S01]  /*96a10*/  IMAD.WIDE R4, R0, 0x2, R24 ;  /* 0x0000000200047825 */ /* 0x001fe200078e0218 */
[----:B------:R-:W-:Y:S01]  /*96a20*/  ISETP.LT.AND P5, PT, R23, c[0x0][0x178], !P3 ;  /* 0x00005e0017007a0c */ /* 0x000fe20005fa1270 */
[----:B------:R-:W-:Y:S01]  /*96a30*/  @P6 STG.E.U16 [R8.64], R27 ;  /* 0x0000001b08006986 */ /* 0x000fe2000c101506 */
[----:B------:R-:W-:Y:S02]  /*96a40*/  ISETP.LT.AND P3, PT, R29, c[0x0][0x178], !P3 ;  /* 0x00005e001d007a0c */ /* 0x000fe40005f61270 */
[----:B------:R-:W-:Y:S01]  /*96a50*/  ISETP.LT.AND P6, PT, R23, c[0x0][0x178], !P0 ;  /* 0x00005e0017007a0c */ /* 0x000fe200047c1270 */
[----:B------:R0:W-:Y:S01]  /*96a60*/  @P2 STG.E.U16 [R4.64], R15 ;  /* 0x0000000f04002986 */ /* 0x0001e2000c101506 */
[----:B------:R-:W-:-:S02]  /*96a70*/  ISETP.LT.AND P2, PT, R29, c[0x0][0x178], !P0 ;  /* 0x00005e001d007a0c */ /* 0x000fc40004741270 */
[----:B-1----:R-:W-:Y:S02]  /*96a80*/  IADD3 R6, R0, c[0x0][0x198], RZ ;  /* 0x0000660000067a10 */ /* 0x002fe40007ffe0ff */
[----:B------:R-:W-:Y:S02]  /*96a90*/  PRMT R11, R15, 0x7632, R11 ;  /* 0x000076320f0b7816 */ /* 0x000fe4000000000b */
[----:B----4-:R-:W-:Y:S01]  /*96aa0*/  ISETP.GE.AND P0, PT, R26, c[0x0][0x17c], PT ;  /* 0x00005f001a007a0c */ /* 0x010fe20003f06270 */
[----:B0-----:R-:W4:Y:S01]  /*96ab0*/  LDL.LU R15, [R1+0x20e0] ;  /* 0x0020e000010f7983 */ /* 0x001f220000300800 */
[----:B------:R-:W-:-:S03]  /*96ac0*/  IADD3 R0, R6, c[0x0][0x198], RZ ;  /* 0x0000660006007a10 */ /* 0x000fc60007ffe0ff */
[----:B------:R-:W4:Y:S01]  /*96ad0*/  LDL.LU R26, [R1+0x1ec] ;  /* 0x0001ec00011a7983 */ /* 0x000f220000300800 */
[----:B------:R-:W-:Y:S01]  /*96ae0*/  PRMT R10, R27, 0x7632, R10 ;  /* 0x000076321b0a7816 */ /* 0x000fe2000000000a */
[C---:B------:R-:W-:Y:S02]  /*96af0*/  IMAD.WIDE R4, R6.reuse, 0x2, R2 ;  /* 0x0000000206047825 */ /* 0x040fe400078e0202 */
[----:B------:R-:W4:Y:S02]  /*96b00*/  LDL.LU R27, [R1+0xdc] ;  /* 0x0000dc00011b7983 */ /* 0x000f240000300800 */
[----:B------:R-:W-:Y:S02]  /*96b10*/  IMAD.WIDE R6, R6, 0x2, R24 ;  /* 0x0000000206067825 */ /* 0x000fe400078e0218 */
[----:B------:R0:W-:Y:S02]  /*96b20*/  @P5 STG.E.U16 [R4.64], R10 ;  /* 0x0000000a04005986 */ /* 0x0001e4000c101506 */
[----:B------:R-:W-:-:S02]  /*96b30*/  IMAD.WIDE R8, R0, 0x2, R2 ;  /* 0x0000000200087825 */ /* 0x000fc400078e0202 */
[----:B------:R-:W-:Y:S04]  /*96b40*/  @P3 STG.E.U16 [R6.64], R11 ;  /* 0x0000000b06003986 */ /* 0x000fe8000c101506 */
[----:B------:R1:W-:Y:S01]  /*96b50*/  @P6 STG.E.U16 [R8.64], R18 ;  /* 0x0000001208006986 */ /* 0x0003e2000c101506 */
[----:B0-----:R-:W-:-:S05]  /*96b60*/  IMAD.WIDE R4, R0, 0x2, R24 ;  /* 0x0000000200047825 */ /* 0x001fca00078e0218 */
[----:B-----5:R0:W-:Y:S01]  /*96b70*/  @P2 STG.E.U16 [R4.64], R19 ;  /* 0x0000001304002986 */ /* 0x0201e2000c101506 */
[----:B-1----:R-:W-:Y:S02]  /*96b80*/  PRMT R8, R18, 0x7632, R8 ;  /* 0x0000763212087816 */ /* 0x002fe40000000008 */
[----:B------:R-:W-:Y:S02]  /*96b90*/  PRMT R9, R19, 0x7632, R9 ;  /* 0x0000763213097816 */ /* 0x000fe40000000009 */
[----:B--2---:R-:W-:Y:S02]  /*96ba0*/  ISETP.GE.AND P5, PT, R13, c[0x0][0x17c], PT ;  /* 0x00005f000d007a0c */ /* 0x004fe40003fa6270 */
[----:B------:R-:W2:Y:S01]  /*96bb0*/  LDL.LU R13, [R1+0x20e4] ;  /* 0x0020e400010d7983 */ /* 0x000ea20000300800 */
[----:B---3--:R-:W-:-:S03]  /*96bc0*/  ISETP.GE.AND P3, PT, R12, c[0x0][0x17c], PT ;  /* 0x00005f000c007a0c */ /* 0x008fc60003f66270 */
[----:B------:R-:W3:Y:S04]  /*96bd0*/  LDL.LU R12, [R1+0x20ec] ;  /* 0x0020ec00010c7983 */ /* 0x000ee80000300800 */
[----:B------:R-:W5:Y:S04]  /*96be0*/  LDL.LU R18, [R1+0x1dc] ;  /* 0x0001dc0001127983 */ /* 0x000f680000300800 */
[----:B------:R-:W2:Y:S04]  /*96bf0*/  LDL.LU R11, [R1+0x20e8] ;  /* 0x0020e800010b7983 */ /* 0x000ea80000300800 */
[----:B0-----:R-:W2:Y:S01]  /*96c00*/  LDL.LU R19, [R1+0x17c] ;  /* 0x00017c0001137983 */ /* 0x001ea20000300800 */
[----:B------:R-:W-:-:S02]  /*96c10*/  ISETP.LT.AND P6, PT, R23, c[0x0][0x178], !P4 ;  /* 0x00005e0017007a0c */ /* 0x000fc400067c1270 */
[----:B------:R-:W-:Y:S02]  /*96c20*/  ISETP.LT.AND P4, PT, R29, c[0x0][0x178], !P4 ;  /* 0x00005e001d007a0c */ /* 0x000fe40006781270 */
[----:B------:R-:W-:Y:S02]  /*96c30*/  IADD3 R0, R0, c[0x0][0x198], RZ ;  /* 0x0000660000007a10 */ /* 0x000fe40007ffe0ff */
[----:B------:R-:W-:-:S03]  /*96c40*/  ISETP.LT.AND P2, PT, R23, c[0x0][0x178], !P1 ;  /* 0x00005e0017007a0c */ /* 0x000fc60004f41270 */
[----:B------:R-:W-:-:S04]  /*96c50*/  IMAD.WIDE R4, R0, 0x2, R2 ;  /* 0x0000000200047825 */ /* 0x000fc800078e0202 */
[C---:B------:R-:W-:Y:S01]  /*96c60*/  IMAD.WIDE R6, R0.reuse, 0x2, R24 ;  /* 0x0000000200067825 */ /* 0x040fe200078e0218 */
[----:B------:R-:W-:Y:S01]  /*96c70*/  IADD3 R0, R0, c[0x0][0x198], RZ ;  /* 0x0000660000007a10 */ /* 0x000fe20007ffe0ff */
[----:B------:R0:W-:Y:S01]  /*96c80*/  @P6 STG.E.U16 [R4.64], R8 ;  /* 0x0000000804006986 */ /* 0x0001e2000c101506 */
[----:B------:R-:W-:-:S03]  /*96c90*/  ISETP.LT.AND P1, PT, R29, c[0x0][0x178], !P1 ;  /* 0x00005e001d007a0c */ /* 0x000fc60004f21270 */
[----:B------:R1:W-:Y:S01]  /*96ca0*/  @P4 STG.E.U16 [R6.64], R9 ;  /* 0x0000000906004986 */ /* 0x0003e2000c101506 */
[----:B------:R-:W-:Y:S02]  /*96cb0*/  ISETP.LT.AND P4, PT, R23, c[0x0][0x178], !P0 ;  /* 0x00005e0017007a0c */ /* 0x000fe40004781270 */
[----:B------:R-:W-:Y:S01]  /*96cc0*/  ISETP.LT.AND P0, PT, R29, c[0x0][0x178], !P0 ;  /* 0x00005e001d007a0c */ /* 0x000fe20004701270 */
[C---:B0-----:R-:W-:Y:S01]  /*96cd0*/  IMAD.WIDE R4, R0.reuse, 0x2, R2 ;  /* 0x0000000200047825 */ /* 0x041fe200078e0202 */
[----:B------:R-:W-:-:S04]  /*96ce0*/  IADD3 R8, R0, c[0x0][0x198], RZ ;  /* 0x0000660000087a10 */ /* 0x000fc80007ffe0ff */
[----:B----4-:R0:W-:Y:S01]  /*96cf0*/  @P2 STG.E.U16 [R4.64], R26 ;  /* 0x0000001a04002986 */ /* 0x0101e2000c101506 */
[----:B------:R-:W-:Y:S01]  /*96d00*/  ISETP.LT.AND P2, PT, R23, c[0x0][0x178], !P5 ;  /* 0x00005e0017007a0c */ /* 0x000fe20006f41270 */
[----:B-1----:R-:W-:Y:S01]  /*96d10*/  IMAD.WIDE R6, R0, 0x2, R24 ;  /* 0x0000000200067825 */ /* 0x002fe200078e0218 */
[----:B------:R-:W-:Y:S02]  /*96d20*/  PRMT R0, R26, 0x7632, R0 ;  /* 0x000076321a007816 */ /* 0x000fe40000000000 */
[C---:B------:R-:W-:Y:S02]  /*96d30*/  IADD3 R9, R8.reuse, c[0x0][0x198], RZ ;  /* 0x0000660008097a10 */ /* 0x040fe40007ffe0ff */
[----:B------:R1:W-:Y:S01]  /*96d40*/  @P1 STG.E.U16 [R6.64], R27 ;  /* 0x0000001b06001986 */ /* 0x0003e2000c101506 */
[----:B0-----:R-:W-:Y:S01]  /*96d50*/  IMAD.WIDE R4, R8, 0x2, R2 ;  /* 0x0000000208047825 */ /* 0x001fe200078e0202 */
[----:B------:R-:W-:-:S04]  /*96d60*/  PRMT R10, R27, 0x7632, R10 ;  /* 0x000076321b0a7816 */ /* 0x000fc8000000000a */
[----:B------:R0:W-:Y:S01]  /*96d70*/  @P4 STG.E.U16 [R4.64], R0 ;  /* 0x0000000004004986 */ /* 0x0001e2000c101506 */
[----:B-1----:R-:W-:-:S05]  /*96d80*/  IMAD.WIDE R6, R8, 0x2, R24 ;  /* 0x0000000208067825 */ /* 0x002fca00078e0218 */
[----:B------:R-:W-:Y:S01]  /*96d90*/  @P0 STG.E.U16 [R6.64], R10 ;  /* 0x0000000a06000986 */ /* 0x000fe2000c101506 */
[C---:B0-----:R-:W-:Y:S01]  /*96da0*/  IMAD.WIDE R4, R9.reuse, 0x2, R2 ;  /* 0x0000000209047825 */ /* 0x041fe200078e0202 */
[----:B------:R-:W-:-:S04]  /*96db0*/  IADD3 R0, R9, c[0x0][0x198], RZ ;  /* 0x0000660009007a10 */ /* 0x000fc80007ffe0ff */
[----:B-----5:R0:W-:Y:S04]  /*96dc0*/  @P2 STG.E.U16 [R4.64], R18 ;  /* 0x0000001204002986 */ /* 0x0201e8000c101506 */
[----:B--2---:R-:W-:Y:S01]  /*96dd0*/  STL [R1+0x2250], R19 ;  /* 0x0022501301007387 */ /* 0x004fe20000100800 */
[----:B0-----:R-:W-:-:S03]  /*96de0*/  IMAD.WIDE R4, R9, 0x2, R24 ;  /* 0x0000000209047825 */ /* 0x001fc600078e0218 */
[----:B------:R-:W-:Y:S01]  /*96df0*/  STL.64 [R1+0x2248], R16 ;  /* 0x0022481001007387 */ /* 0x000fe20000100a00 */
[----:B------:R-:W-:-:S03]  /*96e00*/  PRMT R9, R18, 0x7632, R9 ;  /* 0x0000763212097816 */ /* 0x000fc60000000009 */
[----:B------:R-:W0:Y:S01]  /*96e10*/  LDS.128 R16, [R28] ;  /* 0x000000001c107984 */ /* 0x000e220000000c00 */
[----:B---3--:R-:W-:-:S03]  /*96e20*/  ISETP.GE.AND P4, PT, R12, c[0x0][0x17c], PT ;  /* 0x00005f000c007a0c */ /* 0x008fc60003f86270 */
[----:B------:R-:W2:Y:S04]  /*96e30*/  LDL.LU R12, [R1+0x20f0] ;  /* 0x0020f000010c7983 */ /* 0x000ea80000300800 */
[----:B------:R-:W3:Y:S04]  /*96e40*/  LDL.LU R26, [R1+0x20c] ;  /* 0x00020c00011a7983 */ /* 0x000ee80000300800 */
[----:B------:R-:W4:Y:S04]  /*96e50*/  LDL.LU R27, [R1+0x18c] ;  /* 0x00018c00011b7983 */ /* 0x000f280000300800 */
[----:B0-----:R-:W-:Y:S04]  /*96e60*/  STL [R1+0x24], R17 ;  /* 0x0000241101007387 */ /* 0x001fe80000100800 */
[----:B------:R0:W-:Y:S04]  /*96e70*/  STL.64 [R1+0x28], R18 ;  /* 0x0000281201007387 */ /* 0x0001e80000100a00 */
[----:B0-----:R-:W5:Y:S01]  /*96e80*/  LDL.LU R19, [R1+0x2250] ;  /* 0x0022500001137983 */ /* 0x001f620000300800 */
[----:B------:R-:W-:-:S02]  /*96e90*/  ISETP.LT.AND P5, PT, R29, c[0x0][0x178], !P5 ;  /* 0x00005e001d007a0c */ /* 0x000fc40006fa1270 */
[----:B------:R-:W-:Y:S01]  /*96ea0*/  ISETP.GE.AND P2, PT, R11, c[0x0][0x17c], PT ;  /* 0x00005f000b007a0c */ /* 0x000fe20003f46270 */
[----:B------:R-:W-:Y:S01]  /*96eb0*/  IMAD.MOV.U32 R11, RZ, RZ, R16 ;  /* 0x000000ffff0b7224 */ /* 0x000fe200078e0010 */
[----:B------:R-:W-:Y:S01]  /*96ec0*/  ISETP.GE.AND P1, PT, R13, c[0x0][0x17c], PT ;  /* 0x00005f000d007a0c */ /* 0x000fe20003f26270 */
[----:B------:R-:W2:Y:S04]  /*96ed0*/  LDL.LU.64 R16, [R1+0x2248] ;  /* 0x0022480001107983 */ /* 0x000ea80000300a00 */
[----:B------:R-:W2:Y:S01]  /*96ee0*/  LDL.LU R13, [R1+0x20f4] ;  /* 0x0020f400010d7983 */ /* 0x000ea20000300800 */
[----:B-----5:R-:W-:-:S03]  /*96ef0*/  PRMT R8, R19, 0x7632, R8 ;  /* 0x0000763213087816 */ /* 0x020fc60000000008 */
[----:B------:R0:W-:Y:S04]  /*96f00*/  @P5 STG.E.U16 [R4.64], R19 ;  /* 0x0000001304005986 */ /* 0x0001e8000c101506 */
[----:B0-----:R-:W5:Y:S01]  /*96f10*/  LDL.LU R19, [R1+0x210] ;  /* 0x0002100001137983 */ /* 0x001f620000300800 */
[----:B------:R-:W-:Y:S02]  /*96f20*/  LOP3.LUT R18, R28, 0x20, RZ, 0x3c, !PT ;  /* 0x000000201c127812 */ /* 0x000fe400078e3cff */
[----:B------:R-:W-:Y:S02]  /*96f30*/  ISETP.LT.AND P0, PT, R23, c[0x0][0x178], !P3 ;  /* 0x00005e0017007a0c */ /* 0x000fe40005f01270 */
[----:B------:R-:W-:Y:S02]  /*96f40*/  ISETP.GE.AND P6, PT, R15, c[0x0][0x17c], PT ;  /* 0x00005f000f007a0c */ /* 0x000fe40003fc6270 */
[----:B------:R-:W-:-:S02]  /*96f50*/  ISETP.LT.AND P3, PT, R29, c[0x0][0x178], !P3 ;  /* 0x00005e001d007a0c */ /* 0x000fc40005f61270 */
[----:B------:R-:W-:Y:S01]  /*96f60*/  ISETP.LT.AND P5, PT, R23, c[0x0][0x178], !P6 ;  /* 0x00005e0017007a0c */ /* 0x000fe200077a1270 */
[----:B------:R-:W-:-:S04]  /*96f70*/  IMAD.WIDE R6, R0, 0x2, R2 ;  /* 0x0000000200067825 */ /* 0x000fc800078e0202 */
[C---:B------:R-:W-:Y:S01]  /*96f80*/  IMAD.WIDE R4, R0.reuse, 0x2, R24 ;  /* 0x0000000200047825 */ /* 0x040fe200078e0218 */
[----:B------:R-:W-:Y:S01]  /*96f90*/  IADD3 R0, R0, c[0x0][0x198], RZ ;  /* 0x0000660000007a10 */ /* 0x000fe20007ffe0ff */
[----:B------:R0:W-:Y:S04]  /*96fa0*/  @P0 STG.E.U16 [R6.64], R9 ;  /* 0x0000000906000986 */ /* 0x0001e8000c101506 */
[----:B------:R3:W-:Y:S01]  /*96fb0*/  @P3 STG.E.U16 [R4.64], R8 ;  /* 0x0000000804003986 */ /* 0x0007e2000c101506 */
[----:B0-----:R-:W-:Y:S01]  /*96fc0*/  IMAD.WIDE R6, R0, 0x2, R2 ;  /* 0x0000000200067825 */ /* 0x001fe200078e0202 */
[----:B---3--:R-:W-:-:S04]  /*96fd0*/  PRMT R5, R26, 0x7632, R5 ;  /* 0x000076321a057816 */ /* 0x008fc80000000005 */
[----:B------:R0:W-:Y:S02]  /*96fe0*/  @P5 STG.E.U16 [R6.64], R26 ;  /* 0x0000001a06005986 */ /* 0x0001e4000c101506 */
[----:B0-----:R-:W-:Y:S02]  /*96ff0*/  LOP3.LUT R26, R28, 0x40, RZ, 0x3c, !PT ;  /* 0x000000401c1a7812 */ /* 0x001fe400078e3cff */
[----:B------:R-:W-:Y:S01]  /*97000*/  ISETP.LT.AND P6, PT, R29, c[0x0][0x178], !P6 ;  /* 0x00005e001d007a0c */ /* 0x000fe200077c1270 */
[C---:B------:R-:W-:Y:S01]  /*97010*/  IMAD.WIDE R8, R0.reuse, 0x2, R24 ;  /* 0x0000000200087825 */ /* 0x040fe200078e0218 */
[----:B------:R-:W-:Y:S02]  /*97020*/  IADD3 R10, R0, c[0x0][0x198], RZ ;  /* 0x00006600000a7a10 */ /* 0x000fe40007ffe0ff */
[----:B--2---:R-:W-:Y:S02]  /*97030*/  ISETP.GE.AND P0, PT, R12, c[0x0][0x17c], PT ;  /* 0x00005f000c007a0c */ /* 0x004fe40003f06270 */
[C---:B------:R-:W-:Y:S01]  /*97040*/  IADD3 R0, R10.reuse, c[0x0][0x198], RZ ;  /* 0x000066000a007a10 */ /* 0x040fe20007ffe0ff */
[----:B------:R-:W-:Y:S01]  /*97050*/  IMAD.WIDE R6, R10, 0x2, R2 ;  /* 0x000000020a067825 */ /* 0x000fe200078e0202 */
[----:B----4-:R-:W-:-:S05]  /*97060*/  PRMT R4, R27, 0x7632, R4 ;  /* 0x000076321b047816 */ /* 0x010fca0000000004 */
[----:B------:R0:W-:Y:S02]  /*97070*/  @P6 STG.E.U16 [R8.64], R27 ;  /* 0x0000001b08006986 */ /* 0x0001e4000c101506 */
[----:B0-----:R-:W-:Y:S02]  /*97080*/  IMAD.WIDE R8, R10, 0x2, R24 ;  /* 0x000000020a087825 */ /* 0x001fe400078e0218 */
[----:B-----5:R-:W-:Y:S04]  /*97090*/  STL [R1+0x2240], R19 ;  /* 0x0022401301007387 */ /* 0x020fe80000100800 */
[----:B------:R-:W-:Y:S04]  /*970a0*/  STL.64 [R1+0x2238], R16 ;  /* 0x0022381001007387 */ /* 0x000fe80000100a00 */
[----:B------:R-:W0:Y:S04]  /*970b0*/  LDS.128 R16, [R18] ;  /* 0x0000000012107984 */ /* 0x000e280000000c00 */
[----:B0-----:R-:W-:Y:S01]  /*970c0*/  STL [R1+0x34], R17 ;  /* 0x0000341101007387 */ /* 0x001fe20000100800 */
[----:B------:R-:W-:-:S03]  /*970d0*/  IMAD.MOV.U32 R15, RZ, RZ, R16 ;  /* 0x000000ffff0f7224 */ /* 0x000fc600078e0010 */
[----:B------:R-:W-:Y:S04]  /*970e0*/  STL.64 [R1+0x38], R18 ;  /* 0x0000381201007387 */ /* 0x000fe80000100a00 */
[----:B------:R-:W0:Y:S04]  /*970f0*/  LDS.128 R16, [R26] ;  /* 0x000000001a107984 */ /* 0x000e280000000c00 */
[----:B------:R-:W2:Y:S04]  /*97100*/  LDL.LU R12, [R1+0x20f8] ;  /* 0x0020f800010c7983 */ /* 0x000ea80000300800 */
[----:B------:R-:W3:Y:S04]  /*97110*/  LDL.LU R10, [R1+0x20fc] ;  /* 0x0020fc00010a7983 */ /* 0x000ee80000300800 */
[----:B------:R-:W4:Y:S04]  /*97120*/  LDL.LU R27, [R1+0x220] ;  /* 0x00022000011b7983 */ /* 0x000f280000300800 */
[----:B0-----:R-:W-:Y:S04]  /*97130*/  STL [R1+0x14], R17 ;  /* 0x0000141101007387 */ /* 0x001fe80000100800 */
[----:B------:R0:W-:Y:S04]  /*97140*/  STL.64 [R1+0x18], R18 ;  /* 0x0000181201007387 */ /* 0x0001e80000100a00 */
[----:B0-----:R-:W5:Y:S01]  /*97150*/  LDL.LU R19, [R1+0x2240] ;  /* 0x0022400001137983 */ /* 0x001f620000300800 */
[----:B------:R-:W-:-:S02]  /*97160*/  ISETP.LT.AND P3, PT, R23, c[0x0][0x178], !P1 ;  /* 0x00005e0017007a0c */ /* 0x000fc40004f61270 */
[----:B------:R-:W-:Y:S02]  /*97170*/  ISETP.LT.AND P1, PT, R29, c[0x0][0x178], !P1 ;  /* 0x00005e001d007a0c */ /* 0x000fe40004f21270 */
[----:B------:R-:W-:Y:S02]  /*97180*/  ISETP.LT.AND P5, PT, R23, c[0x0][0x178], !P4 ;  /* 0x00005e0017007a0c */ /* 0x000fe400067a1270 */
[----:B------:R-:W-:-:S07]  /*97190*/  ISETP.LT.AND P4, PT, R29, c[0x0][0x178], !P4 ;  /* 0x00005e001d007a0c */ /* 0x000fce0006781270 */
[----:B------:R0:W-:Y:S01]  /*971a0*/  @P3 STG.E.U16 [R6.64], R5 ;  /* 0x0000000506003986 */ /* 0x0001e2000c101506 */
[----:B------:R-:W-:-:S03]  /*971b0*/  ISETP.LT.AND P3, PT, R23, c[0x0][0x178], !P2 ;  /* 0x00005e0017007a0c */ /* 0x000fc60005761270 */
[----:B------:R1:W-:Y:S01]  /*971c0*/  @P1 STG.E.U16 [R8.64], R4 ;  /* 0x0000000408001986 */ /* 0x0003e2000c101506 */
[C---:B0-----:R-:W-:Y:S01]  /*971d0*/  IMAD.WIDE R6, R0.reuse, 0x2, R2 ;  /* 0x0000000200067825 */ /* 0x041fe200078e0202 */
[----:B-1----:R-:W-:-:S03]  /*971e0*/  IADD3 R4, R0, c[0x0][0x198], RZ ;  /* 0x0000660000047a10 */ /* 0x002fc60007ffe0ff */
[----:B------:R-:W-:Y:S01]  /*971f0*/  IMAD.WIDE R8, R0, 0x2, R24 ;  /* 0x0000000200087825 */ /* 0x000fe200078e0218 */
[----:B------:R-:W-:-:S03]  /*97200*/  ISETP.LT.AND P2, PT, R29, c[0x0][0x178], !P2 ;  /* 0x00005e001d007a0c */ /* 0x000fc60005741270 */
[----:B------:R-:W-:Y:S02]  /*97210*/  IMAD.MOV.U32 R18, RZ, RZ, R16 ;  /* 0x000000ffff127224 */ /* 0x000fe400078e0010 */
[----:B------:R-:W2:Y:S04]  /*97220*/  LDL.LU.64 R16, [R1+0x2238] ;  /* 0x0022380001107983 */ /* 0x000ea80000300a00 */
[----:B-----5:R0:W-:Y:S01]  /*97230*/  @P5 STG.E.U16 [R6.64], R19 ;  /* 0x0000001306005986 */ /* 0x0201e2000c101506 */
[----:B------:R-:W-:Y:S02]  /*97240*/  PRMT R5, R19, 0x7632, R5 ;  /* 0x0000763213057816 */ /* 0x000fe40000000005 */
[----:B------:R-:W-:Y:S01]  /*97250*/  ISETP.LT.AND P5, PT, R23, c[0x0][0x178], !P0 ;  /* 0x00005e0017007a0c */ /* 0x000fe200047a1270 */
[----:B------:R-:W-:Y:S01]  /*97260*/  @P4 STG.E.U16 [R8.64], R11 ;  /* 0x0000000b08004986 */ /* 0x000fe2000c101506 */
[----:B------:R-:W-:-:S03]  /*97270*/  ISETP.LT.AND P0, PT, R29, c[0x0][0x178], !P0 ;  /* 0x00005e001d007a0c */ /* 0x000fc60004701270 */
[----:B------:R-:W5:Y:S01]  /*97280*/  LDL.LU R29, [R1+0x230] ;  /* 0x00023000011d7983 */ /* 0x000f620000300800 */
[----:B0-----:R-:W-:-:S05]  /*97290*/  IMAD.WIDE R6, R4, 0x2, R2 ;  /* 0x0000000204067825 */ /* 0x001fca00078e0202 */
[----:B------:R0:W-:Y:S04]  /*972a0*/  @P3 STG.E.U16 [R6.64], R5 ;  /* 0x0000000506003986 */ /* 0x0001e8000c101506 */
[----:B0-----:R-:W2:Y:S01]  /*972b0*/  LDL.LU R6, [R1+0x2100] ;  /* 0x0021000001067983 */ /* 0x001ea20000300800 */
[----:B------:R-:W-:Y:S01]  /*972c0*/  LOP3.LUT R7, R28, 0x60, RZ, 0x3c, !PT ;  /* 0x000000601c077812 */ /* 0x000fe200078e3cff */
[C---:B------:R-:W-:Y:S01]  /*972d0*/  IMAD.WIDE R8, R4.reuse, 0x2, R24 ;  /* 0x0000000204087825 */ /* 0x040fe200078e0218 */
[----:B------:R-:W-:Y:S01]  /*972e0*/  IADD3 R0, R4, c[0x0][0x198], RZ ;  /* 0x0000660004007a10 */ /* 0x000fe20007ffe0ff */
[----:B------:R-:W3:Y:S01]  /*972f0*/  LDL.LU R19, [R1+0x2104] ;  /* 0x0021040001137983 */ /* 0x000ee20000300800 */
[----:B--2---:R-:W-:-:S03]  /*97300*/  ISETP.GE.AND P3, PT, R6, c[0x0][0x17c], PT ;  /* 0x00005f0006007a0c */ /* 0x004fc60003f66270 */
[----:B------:R-:W0:Y:S04]  /*97310*/  LDS.128 R4, [R7] ;  /* 0x0000000007047984 */ /* 0x000e280000000c00 */
[----:B0-----:R0:W-:Y:S04]  /*97320*/  STL [R1+0x2230], R5 ;  /* 0x0022300501007387 */ /* 0x0011e80000100800 */
[----:B0-----:R-:W2:Y:S04]  /*97330*/  LDL R5, [R1+0xcac] ;  /* 0x000cac0001057983 */ /* 0x001ea80000100800 */
[----:B------:R-:W-:Y:S04]  /*97340*/  STL [R1+0x21f0], R6 ;  /* 0x0021f00601007387 */ /* 0x000fe80000100800 */
[----:B------:R0:W-:Y:S04]  /*97350*/  STL [R1+0x21ec], R7 ;  /* 0x0021ec0701007387 */ /* 0x0001e80000100800 */
[----:B0-----:R-:W5:Y:S01]  /*97360*/  LDL.LU R7, [R1+0x2108] ;  /* 0x0021080001077983 */ /* 0x001f620000300800 */
[----:B------:R-:W-:-:S02]  /*97370*/  PRMT R14, R11, 0x7632, R14 ;  /* 0x000076320b0e7816 */ /* 0x000fc4000000000e */
[----:B------:R-:W-:Y:S02]  /*97380*/  ISETP.GE.AND P6, PT, R13, c[0x0][0x17c], PT ;  /* 0x00005f000d007a0c */ /* 0x000fe40003fc6270 */
[----:B---3--:R-:W-:Y:S01]  /*97390*/  ISETP.GE.AND P4, PT, R10, c[0x0][0x17c], PT ;  /* 0x00005f000a007a0c */ /* 0x008fe20003f86270 */
[----:B------:R-:W-:Y:S01]  /*973a0*/  IMAD.WIDE R10, R0, 0x2, R2 ;  /* 0x00000002000a7825 */ /* 0x000fe200078e0202 */
[----:B------:R-:W-:Y:S01]  /*973b0*/  @P2 STG.E.U16 [R8.64], R14 ;  /* 0x0000000e08002986 */ /* 0x000fe2000c101506 */
[----:B------:R-:W-:-:S03]  /*973c0*/  ISETP.LT.AND P2, PT, R23, c[0x0][0x178], !P6 ;  /* 0x00005e0017007a0c */ /* 0x000fc60007741270 */
[----:B----4-:R0:W-:Y:S01]  /*973d0*/  @P5 STG.E.U16 [R10.64], R27 ;  /* 0x0000001b0a005986 */ /* 0x0101e2000c101506 */
[----:B------:R-:W-:Y:S01]  /*973e0*/  ISETP.GE.AND P1, PT, R12, c[0x0][0x17c], PT ;  /* 0x00005f000c007a0c */ /* 0x000fe20003f26270 */
[C---:B------:R-:W-:Y:S01]  /*973f0*/  IMAD.WIDE R12, R0.reuse, 0x2, R24 ;  /* 0x00000002000c7825 */ /* 0x040fe200078e0218 */
[----:B------:R-:W-:Y:S02]  /*97400*/  PRMT R16, R27, 0x7632, R16 ;  /* 0x000076321b107816 */ /* 0x000fe40000000010 */
[----:B------:R-:W-:Y:S02]  /*97410*/  PRMT R17, R15, 0x7632, R17 ;  /* 0x000076320f117816 */ /* 0x000fe40000000011 */
[----:B0-----:R-:W-:-:S04]  /*97420*/  IADD3 R10, R0, c[0x0][0x198], RZ ;  /* 0x00006600000a7a10 */ /* 0x001fc80007ffe0ff */
[C---:B------:R-:W-:Y:S01]  /*97430*/  IADD3 R0, R10.reuse, c[0x0][0x198], RZ ;  /* 0x000066000a007a10 */ /* 0x040fe20007ffe0ff */
[C---:B------:R-:W-:Y:S01]  /*97440*/  IMAD.WIDE R8, R10.reuse, 0x2, R2 ;  /* 0x000000020a087825 */ /* 0x040fe200078e0202 */
[----:B------:R-:W-:Y:S03]  /*97450*/  @P0 STG.E.U16 [R12.64], R15 ;  /* 0x0000000f0c000986 */ /* 0x000fe6000c101506 */
[----:B------:R-:W-:Y:S01]  /*97460*/  IMAD.WIDE R10, R10, 0x2, R24 ;  /* 0x000000020a0a7825 */ /* 0x000fe200078e0218 */
[----:B------:R-:W-:Y:S01]  /*97470*/  @P2 STG.E.U16 [R8.64], R16 ;  /* 0x0000001008002986 */ /* 0x000fe2000c101506 */
[----:B------:R-:W-:-:S03]  /*97480*/  ISETP.GE.AND P0, PT, R19, c[0x0][0x17c], PT ;  /* 0x00005f0013007a0c */ /* 0x000fc60003f06270 */
[----:B------:R-:W3:Y:S04]  /*97490*/  LDL.LU R19, [R1+0x210c] ;  /* 0x00210c0001137983 */ /* 0x000ee80000300800 */
[----:B------:R-:W4:Y:S01]  /*974a0*/  LDL.LU R27, [R1+0x250] ;  /* 0x00025000011b7983 */ /* 0x000f220000300800 */
[----:B--2---:R-:W-:-:S13]  /*974b0*/  ISETP.LT.AND P6, PT, R5, c[0x0][0x178], !P6 ;  /* 0x00005e0005007a0c */ /* 0x004fda00077c1270 */
[----:B------:R-:W-:Y:S04]  /*974c0*/  @P6 STG.E.U16 [R10.64], R17 ;  /* 0x000000110a006986 */ /* 0x000fe8000c101506 */
[----:B------:R-:W0:Y:S01]  /*974d0*/  LDS.128 R8, [R28+0x800] ;  /* 0x000800001c087984 */ /* 0x000e220000000c00 */
[----:B-----5:R-:W-:-:S03]  /*974e0*/  ISETP.GE.AND P2, PT, R7, c[0x0][0x17c], PT ;  /* 0x00005f0007007a0c */ /* 0x020fc60003f46270 */
[----:B------:R-:W2:Y:S04]  /*974f0*/  LDL.LU R7, [R1+0x2110] ;  /* 0x0021100001077983 */ /* 0x000ea80000300800 */
[----:B0-----:R0:W-:Y:S04]  /*97500*/  STL [R1+0x21f4], R11 ;  /* 0x0021f40b01007387 */ /* 0x0011e80000100800 */
[----:B0-----:R-:W5:Y:S01]  /*97510*/  LDL R11, [R1+0xca8] ;  /* 0x000ca800010b7983 */ /* 0x001f620000100800 */
[----:B------:R-:W-:Y:S02]  /*97520*/  ISETP.LT.AND P5, PT, R23, c[0x0][0x178], !P1 ;  /* 0x00005e0017007a0c */ /* 0x000fe40004fa1270 */
[----:B------:R-:W-:Y:S01]  /*97530*/  ISETP.LT.AND P1, PT, R5, c[0x0][0x178], !P1 ;  /* 0x00005e0005007a0c */ /* 0x000fe20004f21270 */
[----:B------:R-:W0:Y:S01]  /*97540*/  S2R R28, SR_TID.X ;  /* 0x00000000001c7919 */ /* 0x000e220000002100 */
[----:B------:R-:W-:-:S04]  /*97550*/  IMAD.WIDE R12, R0, 0x2, R2 ;  /* 0x00000002000c7825 */ /* 0x000fc800078e0202 */
[----:B------:R-:W-:-:S05]  /*97560*/  IMAD.WIDE R14, R0, 0x2, R24 ;  /* 0x00000002000e7825 */ /* 0x000fca00078e0218 */
[----:B------:R-:W-:Y:S01]  /*97570*/  @P5 STG.E.U16 [R12.64], R29 ;  /* 0x0000001d0c005986 */ /* 0x000fe2000c101506 */
[----:B------:R-:W-:-:S03]  /*97580*/  ISETP.LT.AND P5, PT, R23, c[0x0][0x178], !P4 ;  /* 0x00005e0017007a0c */ /* 0x000fc600067a1270 */
[----:B------:R1:W-:Y:S01]  /*97590*/  @P1 STG.E.U16 [R14.64], R18 ;  /* 0x000000120e001986 */ /* 0x0003e2000c101506 */
[----:B------:R-:W-:Y:S02]  /*975a0*/  PRMT R20, R29, 0x7632, R20 ;  /* 0x000076321d147816 */ /* 0x000fe40000000014 */
[----:B-1----:R-:W-:Y:S01]  /*975b0*/  IADD3 R14, R0, c[0x0][0x198], RZ ;  /* 0x00006600000e7a10 */ /* 0x002fe20007ffe0ff */
[----:B------:R-:W4:Y:S04]  /*975c0*/  LDL.LU R29, [R1+0x270] ;  /* 0x00027000011d7983 */ /* 0x000f280000300800 */
[----:B------:R-:W-:Y:S01]  /*975d0*/  IMAD.WIDE R12, R14, 0x2, R2 ;  /* 0x000000020e0c7825 */ /* 0x000fe200078e0202 */
[----:B------:R-:W-:Y:S01]  /*975e0*/  ISETP.LT.AND P4, PT, R5, c[0x0][0x178], !P4 ;  /* 0x00005e0005007a0c */ /* 0x000fe20006781270 */
[----:B------:R-:W4:Y:S04]  /*975f0*/  LDL.LU R23, [R1+0x2118] ;  /* 0x0021180001177983 */ /* 0x000f280000300800 */
[----:B------:R0:W-:Y:S02]  /*97600*/  @P5 STG.E.U16 [R12.64], R20 ;  /* 0x000000140c005986 */ /* 0x0001e4000c101506 */
[C---:B0-----:R-:W-:Y:S01]  /*97610*/  LOP3.LUT R13, R28.reuse, 0x7f, RZ, 0xc0, !PT ;  /* 0x0000007f1c0d7812 */ /* 0x041fe200078ec0ff */
[----:B------:R-:W-:-:S05]  /*97620*/  IMAD.SHL.U32 R28, R28, 0x800, RZ ;  /* 0x000008001c1c7824 */ /* 0x000fca00078e00ff */
[----:B------:R-:W-:Y:S02]  /*97630*/  LOP3.LUT R28, R28, 0x3000, RZ, 0xc0, !PT ;  /* 0x000030001c1c7812 */ /* 0x000fe400078ec0ff */
[----:B------:R-:W-:-:S03]  /*97640*/  IADD3 R0, R14, c[0x0][0x198], RZ ;  /* 0x000066000e007a10 */ /* 0x000fc60007ffe0ff */
[----:B------:R-:W-:Y:S01]  /*97650*/  IMAD R28, R13, 0x10, R28 ;  /* 0x000000100d1c7824 */ /* 0x000fe200078e021c */
[----:B------:R-:W-:Y:S01]  /*97660*/  PRMT R21, R18, 0x7632, R21 ;  /* 0x0000763212157816 */ /* 0x000fe20000000015 */
[----:B------:R-:W-:-:S03]  /*97670*/  IMAD.WIDE R14, R14, 0x2, R24 ;  /* 0x000000020e0e7825 */ /* 0x000fc600078e0218 */
[----:B------:R-:W-:Y:S02]  /*97680*/  LOP3.LUT R28, R28, 0x20, RZ, 0x3c, !PT ;  /* 0x000000201c1c7812 */ /* 0x000fe400078e3cff */
[----:B------:R-:W-:Y:S04]  /*97690*/  @P4 STG.E.U16 [R14.64], R21 ;  /* 0x000000150e004986 */ /* 0x000fe8000c101506 */
[----:B------:R-:W0:Y:S01]  /*976a0*/  LDS.128 R12, [R28+0x800] ;  /* 0x000800001c0c7984 */ /* 0x000e220000000c00 */
[----:B---3--:R-:W-:Y:S01]  /*976b0*/  ISETP.GE.AND P1, PT, R19, c[0x0][0x17c], PT ;  /* 0x00005f0013007a0c */ /* 0x008fe20003f26270 */
[----:B------:R-:W-:-:S04]  /*976c0*/  IMAD.WIDE R16, R0, 0x2, R2 ;  /* 0x0000000200107825 */ /* 0x000fc800078e0202 */
[----:B------:R-:W-:Y:S01]  /*976d0*/  IMAD.WIDE R18, R0, 0x2, R24 ;  /* 0x0000000200127825 */ /* 0x000fe200078e0218 */
[----:B--2---:R-:W-:Y:S02]  /*976e0*/  ISETP.GE.AND P5, PT, R7, c[0x0][0x17c], PT ;  /* 0x00005f0007007a0c */ /* 0x004fe40003fa6270 */
[----:B------:R-:W2:Y:S04]  /*976f0*/  LDL.LU R7, [R1+0x2114] ;  /* 0x0021140001077983 */ /* 0x000ea80000300800 */
[----:B0-----:R-:W-:Y:S01]  /*97700*/  STL.64 [R1+0x21f8], R14 ;  /* 0x0021f80e01007387 */ /* 0x001fe20000100a00 */
[----:B-----5:R-:W-:Y:S02]  /*97710*/  ISETP.LT.AND P6, PT, R11, c[0x0][0x178], !P3 ;  /* 0x00005e000b007a0c */ /* 0x020fe40005fc1270 */
[----:B------:R-:W-:-:S11]  /*97720*/  ISETP.LT.AND P3, PT, R5, c[0x0][0x178], !P3 ;  /* 0x00005e0005007a0c */ /* 0x000fd60005f61270 */
[----:B----4-:R-:W-:Y:S04]  /*97730*/  @P6 STG.E.U16 [R16.64], R27 ;  /* 0x0000001b10006986 */ /* 0x010fe8000c101506 */
[----:B------:R0:W-:Y:S02]  /*97740*/  @P3 STG.E.U16 [R18.64], R4 ;  /* 0x0000000412003986 */ /* 0x0001e4000c101506 */
[----:B0-----:R-:W-:Y:S02]  /*97750*/  PRMT R4, R27, 0x7632, R4 ;  /* 0x000076321b047816 */ /* 0x001fe40000000004 */
[----:B------:R-:W3:Y:S04]  /*97760*/  LDL.LU R27, [R1+0x280] ;  /* 0x00028000011b7983 */ /* 0x000ee80000300800 */
[----:B------:R-:W4:Y:S04]  /*97770*/  LDL.LU R15, [R1+0x2120] ;  /* 0x00212000010f7983 */ /* 0x000f280000300800 */
[----:B------:R-:W5:Y:S01]  /*97780*/  LDL.LU R14, [R1+0x211c] ;  /* 0x00211c00010e7983 */ /* 0x000f620000300800 */
[----:B------:R-:W-:-:S02]  /*97790*/  ISETP.LT.AND P3, PT, R11, c[0x0][0x178], !P0 ;  /* 0x00005e000b007a0c */ /* 0x000fc40004761270 */
[----:B------:R-:W-:Y:S02]  /*977a0*/  ISETP.LT.AND P0, PT, R5, c[0x0][0x178], !P0 ;  /* 0x00005e0005007a0c */ /* 0x000fe40004701270 */
[----:B------:R-:W-:Y:S02]  /*977b0*/  IADD3 R18, R0, c[0x0][0x198], RZ ;  /* 0x0000660000127a10 */ /* 0x000fe40007ffe0ff */
[----:B------:R-:W-:Y:S02]  /*977c0*/  ISETP.LT.AND P4, PT, R11, c[0x0][0x178], !P2 ;  /* 0x00005e000b007a0c */ /* 0x000fe40005781270 */
[C---:B------:R-:W-:Y:S01]  /*977d0*/  IADD3 R0, R18.reuse, c[0x0][0x198], RZ ;  /* 0x0000660012007a10 */ /* 0x040fe20007ffe0ff */
[----:B------:R-:W-:Y:S01]  /*977e0*/  IMAD.WIDE R16, R18, 0x2, R2 ;  /* 0x0000000212107825 */ /* 0x000fe200078e0202 */
[----:B------:R-:W-:Y:S02]  /*977f0*/  ISETP.LT.AND P2, PT, R5, c[0x0][0x178], !P2 ;  /* 0x00005e0005007a0c */ /* 0x000fe40005741270 */
[----:B------:R-:W-:Y:S01]  /*97800*/  PRMT R22, R4, 0x7632, R22 ;  /* 0x0000763204167816 */ /* 0x000fe20000000016 */
[----:B------:R-:W-:Y:S01]  /*97810*/  IMAD.WIDE R18, R18, 0x2, R24 ;  /* 0x0000000212127825 */ /* 0x000fe200078e0218 */
[----:B------:R0:W-:Y:S03]  /*97820*/  @P3 STG.E.U16 [R16.64], R4 ;  /* 0x0000000410003986 */ /* 0x0001e6000c101506 */
[----:B------:R-:W-:Y:S01]  /*97830*/  IMAD.WIDE R20, R0, 0x2, R2 ;  /* 0x0000000200147825 */ /* 0x000fe200078e0202 */
[----:B------:R-:W-:Y:S04]  /*97840*/  @P0 STG.E.U16 [R18.64], R22 ;  /* 0x0000001612000986 */ /* 0x000fe8000c101506 */
[----:B------:R1:W-:Y:S01]  /*97850*/  @P4 STG.E.U16 [R20.64], R29 ;  /* 0x0000001d14004986 */ /* 0x0003e2000c101506 */
[----:B0-----:R-:W-:-:S03]  /*97860*/  PRMT R4, R29, 0x7632, R4 ;  /* 0x000076321d047816 */ /* 0x001fc60000000004 */
[----:B------:R-:W0:Y:S01]  /*97870*/  LDS.128 R16, [R26+0x800] ;  /* 0x000800001a107984 */ /* 0x000e220000000c00 */
[----:B-1----:R-:W-:-:S05]  /*97880*/  IMAD.WIDE R20, R0, 0x2, R24 ;  /* 0x0000000200147825 */ /* 0x002fca00078e0218 */
[----:B------:R1:W-:Y:S01]  /*97890*/  @P2 STG.E.U16 [R20.64], R8 ;  /* 0x0000000814002986 */ /* 0x0003e2000c101506 */
[----:B------:R-:W-:Y:S02]  /*978a0*/  ISETP.LT.AND P0, PT, R11, c[0x0][0x178], !P1 ;  /* 0x00005e000b007a0c */ /* 0x000fe40004f01270 */
[----:B------:R-:W-:-:S05]  /*978b0*/  IADD3 R22, R0, c[0x0][0x198], RZ ;  /* 0x0000660000167a10 */ /* 0x000fca0007ffe0ff */
[----:B-1----:R-:W-:-:S06]  /*978c0*/  IMAD.WIDE R20, R22, 0x2, R2 ;  /* 0x0000000216147825 */ /* 0x002fcc00078e0202 */
[----:B------:R1:W-:Y:S01]  /*978d0*/  @P0 STG.E.U16 [R20.64], R4 ;  /* 0x0000000414000986 */ /* 0x0003e2000c101506 */
[----:B------:R-:W-:Y:S02]  /*978e0*/  ISETP.LT.AND P1, PT, R5, c[0x0][0x178], !P1 ;  /* 0x00005e0005007a0c */ /* 0x000fe40004f21270 */
[----:B------:R-:W-:Y:S02]  /*978f0*/  ISETP.GE.AND P6, PT, R23, c[0x0][0x17c], PT ;  /* 0x00005f0017007a0c */ /* 0x000fe40003fc6270 */
[C---:B------:R-:W-:Y:S01]  /*97900*/  IADD3 R26, R22.reuse, c[0x0][0x198], RZ ;  /* 0x00006600161a7a10 */ /* 0x040fe20007ffe0ff */
[----:B------:R-:W-:Y:S01]  /*97910*/  IMAD.WIDE R22, R22, 0x2, R24 ;  /* 0x0000000216167825 */ /* 0x000fe200078e0218 */
[----:B------:R-:W-:-:S07]  /*97920*/  PRMT R0, R8, 0x7632, R0 ;  /* 0x0000763208007816 */ /* 0x000fce0000000000 */
[----:B------:R-:W-:Y:S01]  /*97930*/  @P1 STG.E.U16 [R22.64], R0 ;  /* 0x0000000016001986 */ /* 0x000fe2000c101506 */
[C---:B------:R-:W-:Y:S02]  /*97940*/  ISETP.LT.AND P4, PT, R11.reuse, c[0x0][0x178], !P5 ;  /* 0x00005e000b007a0c */ /* 0x040fe40006f81270 */
[----:B------:R-:W-:Y:S01]  /*97950*/  ISETP.LT.AND P1, PT, R11, c[0x0][0x178], !P6 ;  /* 0x00005e000b007a0c */ /* 0x000fe20007721270 */
[----:B0-----:R0:W-:Y:S01]  /*97960*/  STL.64 [R1+0x2228], R16 ;  /* 0x0022281001007387 */ /* 0x0011e20000100a00 */
[C---:B------:R-:W-:Y:S02]  /*97970*/  ISETP.LT.AND P5, PT, R5.reuse, c[0x0][0x178], !P5 ;  /* 0x00005e0005007a0c */ /* 0x040fe40006fa1270 */
[----:B------:R-:W-:Y:S01]  /*97980*/  ISETP.LT.AND P6, PT, R5, c[0x0][0x178], !P6 ;  /* 0x00005e0005007a0c */ /* 0x000fe200077c1270 */
[----:B------:R0:W-:Y:S01]  /*97990*/  STL.64 [R1+0x2200], R18 ;  /* 0x0022001201007387 */ /* 0x0001e20000100a00 */
[C---:B-1----:R-:W-:Y:S01]  /*979a0*/  IADD3 R4, R26.reuse, c[0x0][0x198], RZ ;  /* 0x000066001a047a10 */ /* 0x042fe20007ffe0ff */
[----:B------:R-:W-:-:S04]  /*979b0*/  IMAD.WIDE R28, R26, 0x2, R2 ;  /* 0x000000021a1c7825 */ /* 0x000fc800078e0202 */
[----:B0-----:R-:W-:-:S04]  /*979c0*/  IMAD.WIDE R16, R26, 0x2, R24 ;  /* 0x000000021a107825 */ /* 0x001fc800078e0218 */
[----:B------:R-:W-:Y:S01]  /*979d0*/  IMAD.WIDE R18, R4, 0x2, R2 ;  /* 0x0000000204127825 */ /* 0x000fe200078e0202 */
[----:B----4-:R-:W-:Y:S02]  /*979e0*/  ISETP.GE.AND P2, PT, R15, c[0x0][0x17c], PT ;  /* 0x00005f000f007a0c */ /* 0x010fe40003f46270 */
[----:B------:R-:W0:Y:S01]  /*979f0*/  S2R R15, SR_TID.X ;  /* 0x00000000000f7919 */ /* 0x000e220000002100 */
[----:B-----5:R-:W-:Y:S02]  /*97a00*/  ISETP.GE.AND P0, PT, R14, c[0x0][0x17c], PT ;  /* 0x00005f000e007a0c */ /* 0x020fe40003f06270 */
[C---:B0-----:R-:W-:Y:S01]  /*97a10*/  LOP3.LUT R14, R15.reuse, 0x7f, RZ, 0xc0, !PT ;  /* 0x0000007f0f0e7812 */ /* 0x041fe200078ec0ff */
[----:B------:R-:W-:-:S05]  /*97a20*/  IMAD.SHL.U32 R15, R15, 0x800, RZ ;  /* 0x000008000f0f7824 */ /* 0x000fca00078e00ff */
[----:B------:R-:W-:-:S05]  /*97a30*/  LOP3.LUT R15, R15, 0x3000, RZ, 0xc0, !PT ;  /* 0x000030000f0f7812 */ /* 0x000fca00078ec0ff */
[----:B------:R-:W-:-:S05]  /*97a40*/  IMAD R15, R14, 0x10, R15 ;  /* 0x000000100e0f7824 */ /* 0x000fca00078e020f */
[----:B------:R-:W-:-:S05]  /*97a50*/  LOP3.LUT R15, R15, 0x60, RZ, 0x3c, !PT ;  /* 0x000000600f0f7812 */ /* 0x000fca00078e3cff */
[----:B------:R-:W0:Y:S01]  /*97a60*/  LDS.128 R20, [R15+0x800] ;  /* 0x000800000f147984 */ /* 0x000e220000000c00 */
[----:B--2---:R-:W-:-:S03]  /*97a70*/  ISETP.GE.AND P3, PT, R7, c[0x0][0x17c], PT ;  /* 0x00005f0007007a0c */ /* 0x004fc60003f66270 */
[----:B------:R-:W2:Y:S04]  /*97a80*/  LDL.LU R7, [R1+0x260] ;  /* 0x0002600001077983 */ /* 0x000ea80000300800 */
[----:B------:R-:W4:Y:S01]  /*97a90*/  LDL.LU R5, [R1+0x2230] ;  /* 0x0022300001057983 */ /* 0x000f220000300800 */
[----:B---3--:R-:W-:-:S03]  /*97aa0*/  PRMT R6, R27, 0x7632, R6 ;  /* 0x000076321b067816 */ /* 0x008fc60000000006 */
[----:B------:R-:W-:Y:S04]  /*97ab0*/  @P4 STG.E.U16 [R28.64], R27 ;  /* 0x0000001b1c004986 */ /* 0x000fe8000c101506 */
[----:B------:R-:W-:Y:S04]  /*97ac0*/  @P5 STG.E.U16 [R16.64], R12 ;  /* 0x0000000c10005986 */ /* 0x000fe8000c101506 */
[----:B------:R-:W-:Y:S04]  /*97ad0*/  @P1 STG.E.U16 [R18.64], R6 ;  /* 0x0000000612001986 */ /* 0x000fe8000c101506 */
[----:B0-----:R0:W-:Y:S04]  /*97ae0*/  STL.64 [R1+0x2220], R20 ;  /* 0x0022201401007387 */ /* 0x0011e80000100a00 */
[----:B0-----:R-:W3:Y:S04]  /*97af0*/  LDL.LU R21, [R1+0x2124] ;  /* 0x0021240001157983 */ /* 0x001ee80000300800 */
[----:B------:R0:W-:Y:S04]  /*97b00*/  STL [R1+0x21e8], R23 ;  /* 0x0021e81701007387 */ /* 0x0001e80000100800 */
[----:B0-----:R-:W5:Y:S04]  /*97b10*/  LDL.LU R23, [R1+0xcac] ;  /* 0x000cac0001177983 */ /* 0x001f680000300800 */
[----:B------:R-:W4:Y:S04]  /*97b20*/  LDL.LU R14, [R1+0x2128] ;  /* 0x00212800010e7983 */ /* 0x000f280000300800 */
[----:B------:R-:W4:Y:S04]  /*97b30*/  LDL.LU R15, [R1+0x240] ;  /* 0x00024000010f7983 */ /* 0x000f280000300800 */
[----:B------:R-:W4:Y:S04]  /*97b40*/  LDL.LU.64 R16, [R1+0x2228] ;  /* 0x0022280001107983 */ /* 0x000f280000300a00 */
[----:B------:R-:W4:Y:S01]  /*97b50*/  LDL.LU R6, [R1+0x212c] ;  /* 0x00212c0001067983 */ /* 0x000f220000300800 */
[----:B------:R-:W-:-:S02]  /*97b60*/  ISETP.LT.AND P4, PT, R11, c[0x0][0x178], !P3 ;  /* 0x00005e000b007a0c */ /* 0x000fc40005f81270 */
[C---:B------:R-:W-:Y:S01]  /*97b70*/  IADD3 R0, R4.reuse, c[0x0][0x198], RZ ;  /* 0x0000660004007a10 */ /* 0x040fe20007ffe0ff */
[----:B------:R-:W-:Y:S01]  /*97b80*/  IMAD.WIDE R26, R4, 0x2, R24 ;  /* 0x00000002041a7825 */ /* 0x000fe200078e0218 */
[----:B------:R-:W-:-:S03]  /*97b90*/  PRMT R8, R12, 0x7632, R8 ;  /* 0x000076320c087816 */ /* 0x000fc60000000008 */
[C---:B------:R-:W-:Y:S02]  /*97ba0*/  IMAD.WIDE R28, R0.reuse, 0x2, R2 ;  /* 0x00000002001c7825 */ /* 0x040fe400078e0202 */
[----:B------:R-:W-:Y:S04]  /*97bb0*/  @P6 STG.E.U16 [R26.64], R8 ;  /* 0x000000081a006986 */ /* 0x000fe8000c101506 */
[----:B--2---:R0:W-:Y:S01]  /*97bc0*/  @P4 STG.E.U16 [R28.64], R7 ;  /* 0x000000071c004986 */ /* 0x0041e2000c101506 */
[----:B------:R-:W-:Y:S02]  /*97bd0*/  PRMT R12, R7, 0x7632, R12 ;  /* 0x00007632070c7816 */ /* 0x000fe4000000000c */
[----:B---3--:R-:W-:Y:S01]  /*97be0*/  ISETP.GE.AND P5, PT, R21, c[0x0][0x17c], PT ;  /* 0x00005f0015007a0c */ /* 0x008fe20003fa6270 */
[----:B------:R-:W-:Y:S01]  /*97bf0*/  IMAD.WIDE R20, R0, 0x2, R24 ;  /* 0x0000000200147825 */ /* 0x000fe200078e0218 */
[----:B-----5:R-:W-:-:S02]  /*97c00*/  ISETP.LT.AND P3, PT, R23, c[0x0][0x178], !P3 ;  /* 0x00005e0017007a0c */ /* 0x020fc40005f61270 */
[----:B----4-:R-:W-:Y:S02]  /*97c10*/  ISETP.GE.AND P1, PT, R14, c[0x0][0x17c], PT ;  /* 0x00005f000e007a0c */ /* 0x010fe40003f26270 */
[----:B------:R-:W2:Y:S04]  /*97c20*/  LDL.LU R14, [R1+0x2130] ;  /* 0x00213000010e7983 */ /* 0x000ea80000300800 */
[----:B0-----:R-:W3:Y:S05]  /*97c30*/  LDL.LU R7, [R1+0x214] ;  /* 0x0002140001077983 */ /* 0x001eea0000300800 */
[----:B------:R0:W-:Y:S01]  /*97c40*/  @P3 STG.E.U16 [R20.64], R16 ;  /* 0x0000001014003986 */ /* 0x0001e2000c101506 */
[----:B------:R-:W-:-:S03]  /*97c50*/  ISETP.GE.AND P3, PT, R6, c[0x0][0x17c], PT ;  /* 0x00005f0006007a0c */ /* 0x000fc60003f66270 */
[----:B0-----:R-:W4:Y:S04]  /*97c60*/  LDL.LU.64 R20, [R1+0x2220] ;  /* 0x0022200001147983 */ /* 0x001f280000300a00 */
[----:B------:R-:W-:Y:S04]  /*97c70*/  STL.64 [R1+0x2208], R16 ;  /* 0x0022081001007387 */ /* 0x000fe80000100a00 */
[----:B------:R-:W3:Y:S01]  /*97c80*/  LDL.LU R6, [R1+0x2134] ;  /* 0x0021340001067983 */ /* 0x000ee20000300800 */
[----:B------:R-:W-:Y:S02]  /*97c90*/  ISETP.LT.AND P4, PT, R11, c[0x0][0x178], !P2 ;  /* 0x00005e000b007a0c */ /* 0x000fe40005781270 */
[----:B------:R-:W-:-:S02]  /*97ca0*/  ISETP.LT.AND P2, PT, R23, c[0x0][0x178], !P2 ;  /* 0x00005e0017007a0c */ /* 0x000fc40005741270 */
[----:B------:R-:W-:Y:S02]  /*97cb0*/  IADD3 R8, R0, c[0x0][0x198], RZ ;  /* 0x0000660000087a10 */ /* 0x000fe40007ffe0ff */
[----:B------:R-:W-:Y:S02]  /*97cc0*/  ISETP.LT.AND P6, PT, R11, c[0x0][0x178], !P0 ;  /* 0x00005e000b007a0c */ /* 0x000fe400047c1270 */
[----:B------:R-:W-:Y:S02]  /*97cd0*/  ISETP.LT.AND P0, PT, R23, c[0x0][0x178], !P0 ;  /* 0x00005e0017007a0c */ /* 0x000fe40004701270 */
[C---:B------:R-:W-:Y:S01]  /*97ce0*/  IADD3 R4, R8.reuse, c[0x0][0x198], RZ ;  /* 0x0000660008047a10 */ /* 0x040fe20007ffe0ff */
[----:B------:R-:W-:Y:S01]  /*97cf0*/  IMAD.WIDE R18, R8, 0x2, R2 ;  /* 0x0000000208127825 */ /* 0x000fe200078e0202 */
[----:B------:R-:W-:-:S03]  /*97d00*/  PRMT R0, R16, 0x7632, R0 ;  /* 0x0000763210007816 */ /* 0x000fc60000000000 */
[----:B------:R-:W-:Y:S01]  /*97d10*/  IMAD.WIDE R26, R8, 0x2, R24 ;  /* 0x00000002081a7825 */ /* 0x000fe200078e0218 */
[----:B------:R0:W-:Y:S03]  /*97d20*/  @P4 STG.E.U16 [R18.64], R12 ;  /* 0x0000000c12004986 */ /* 0x0001e6000c101506 */
[----:B------:R-:W-:Y:S01]  /*97d30*/  IMAD.WIDE R28, R4, 0x2, R2 ;  /* 0x00000002041c7825 */ /* 0x000fe200078e0202 */
[----:B------:R-:W-:Y:S04]  /*97d40*/  @P2 STG.E.U16 [R26.64], R0 ;  /* 0x000000001a002986 */ /* 0x000fe8000c101506 */
[----:B------:R-:W-:Y:S01]  /*97d50*/  @P6 STG.E.U16 [R28.64], R15 ;  /* 0x0000000f1c006986 */ /* 0x000fe2000c101506 */
[----:B0-----:R-:W-:-:S02]  /*97d60*/  PRMT R12, R15, 0x7632, R12 ;  /* 0x000076320f0c7816 */ /* 0x001fc4000000000c */
[----:B--2---:R-:W-:Y:S01]  /*97d70*/  ISETP.GE.AND P2, PT, R14, c[0x0][0x17c], PT ;  /* 0x00005f000e007a0c */ /* 0x004fe20003f46270 */
[----:B---3--:R0:W-:Y:S04]  /*97d80*/  STL.64 [R1+0x2218], R6 ;  /* 0x0022180601007387 */ /* 0x0081e80000100a00 */
[----:B------:R-:W2:Y:S04]  /*97d90*/  LDL.LU R19, [R1+0x24] ;  /* 0x0000240001137983 */ /* 0x000ea80000300800 */
[----:B------:R-:W3:Y:S01]  /*97da0*/  LDL.LU R14, [R1+0x2138] ;  /* 0x00213800010e7983 */ /* 0x000ee20000300800 */
[----:B0-----:R-:W-:-:S03]  /*97db0*/  IMAD.WIDE R6, R4, 0x2, R24 ;  /* 0x0000000204067825 */ /* 0x001fc600078e0218 */
[----:B------:R-:W5:Y:S04]  /*97dc0*/  LDL.LU R15, [R1+0x224] ;  /* 0x00022400010f7983 */ /* 0x000f680000300800 */
[----:B----4-:R0:W-:Y:S04]  /*97dd0*/  @P0 STG.E.U16 [R6.64], R20 ;  /* 0x0000001406000986 */ /* 0x0101e8000c101506 */
[----:B0-----:R-:W4:Y:S04]  /*97de0*/  LDL.LU.64 R6, [R1+0x2218] ;  /* 0x0022180001067983 */ /* 0x001f280000300a00 */
[----:B------:R0:W-:Y:S01]  /*97df0*/  STL.64 [R1+0x2210], R20 ;  /* 0x0022101401007387 */ /* 0x0001e20000100a00 */
[----:B------:R-:W-:-:S02]  /*97e00*/  ISETP.LT.AND P4, PT, R11, c[0x0][0x178], !P5 ;  /* 0x00005e000b007a0c */ /* 0x000fc40006f81270 */
[----:B------:R-:W-:Y:S02]  /*97e10*/  ISETP.LT.AND P5, PT, R23, c[0x0][0x178], !P5 ;  /* 0x00005e0017007a0c */ /* 0x000fe40006fa1270 */
[----:B------:R-:W-:Y:S02]  /*97e20*/  IADD3 R8, R4, c[0x0][0x198], RZ ;  /* 0x0000660004087a10 */ /* 0x000fe40007ffe0ff */
[----:B------:R-:W-:Y:S02]  /*97e30*/  ISETP.LT.AND P6, PT, R11, c[0x0][0x178], !P1 ;  /* 0x00005e000b007a0c */ /* 0x000fe40004fc1270 */
[----:B------:R-:W-:Y:S02]  /*97e40*/  ISETP.LT.AND P1, PT, R23, c[0x0][0x178], !P1 ;  /* 0x00005e0017007a0c */ /* 0x000fe40004f21270 */
[----:B----4-:R-:W-:Y:S02]  /*97e50*/  ISETP.GE.AND P0, PT, R6, c[0x0][0x17c], PT ;  /* 0x00005f0006007a0c */ /* 0x010fe40003f06270 */
[----:B------:R-:W4:Y:S01]  /*97e60*/  LDL.LU R6, [R1+0x213c] ;  /* 0x00213c0001067983 */ /* 0x000f220000300800 */
[C---:B------:R-:W-:Y:S01]  /*97e70*/  IADD3 R0, R8.reuse, c[0x0][0x198], RZ ;  /* 0x0000660008007a10 */ /* 0x040fe20007ffe0ff */
[----:B------:R-:W-:Y:S01]  /*97e80*/  IMAD.WIDE R16, R8, 0x2, R2 ;  /* 0x0000000208107825 */ /* 0x000fe200078e0202 */
[----:B------:R-:W-:Y:S01]  /*97e90*/  PRMT R4, R20, 0x7632, R4 ;  /* 0x0000763214047816 */ /* 0x000fe20000000004 */
[----:B------:R-:W5:Y:S02]  /*97ea0*/  LDL.LU R18, [R1+0x34] ;  /* 0x0000340001127983 */ /* 0x000f640000300800 */
[----:B------:R-:W-:-:S02]  /*97eb0*/  IMAD.WIDE R26, R8, 0x2, R24 ;  /* 0x00000002081a7825 */ /* 0x000fc400078e0218 */
[----:B------:R-:W-:Y:S02]  /*97ec0*/  @P4 STG.E.U16 [R16.64], R12 ;  /* 0x0000000c10004986 */ /* 0x000fe4000c101506 */
[C---:B------:R-:W-:Y:S01]  /*97ed0*/  IMAD.WIDE R28, R0.reuse, 0x2, R2 ;  /* 0x00000002001c7825 */ /* 0x040fe200078e0202 */
[----:B------:R-:W-:Y:S01]  /*97ee0*/  ISETP.LT.AND P4, PT, R23, c[0x0][0x178], !P3 ;  /* 0x00005e0017007a0c */ /* 0x000fe20005f81270 */
[----:B------:R-:W-:Y:S02]  /*97ef0*/  @P5 STG.E.U16 [R26.64], R4 ;  /* 0x000000041a005986 */ /* 0x000fe4000c101506 */
[----:B0-----:R-:W-:Y:S01]  /*97f00*/  IMAD.WIDE R20, R0, 0x2, R24 ;  /* 0x0000000200147825 */ /* 0x001fe200078e0218 */
[----:B------:R-:W-:Y:S01]  /*97f10*/  ISETP.LT.AND P5, PT, R11, c[0x0][0x178], !P3 ;  /* 0x00005e000b007a0c */ /* 0x000fe20005fa1270 */
[----:B------:R0:W-:Y:S01]  /*97f20*/  @P6 STG.E.U16 [R28.64], R7 ;  /* 0x000000071c006986 */ /* 0x0001e2000c101506 */
[----:B---3--:R-:W-:Y:S02]  /*97f30*/  ISETP.GE.AND P3, PT, R14, c[0x0][0x17c], PT ;  /* 0x00005f000e007a0c */ /* 0x008fe40003f66270 */
[----:B------:R-:W-:Y:S01]  /*97f40*/  PRMT R8, R7, 0x7632, R8 ;  /* 0x0000763207087816 */ /* 0x000fe20000000008 */
[----:B------:R-:W3:Y:S04]  /*97f50*/  LDL.LU R14, [R1+0x2140] ;  /* 0x00214000010e7983 */ /* 0x000ee80000300800 */
[----:B--2---:R1:W-:Y:S04]  /*97f60*/  @P1 STG.E.U16 [R20.64], R19 ;  /* 0x0000001314001986 */ /* 0x0043e8000c101506 */
[----:B0-----:R-:W2:Y:S01]  /*97f70*/  LDL.LU R7, [R1+0x234] ;  /* 0x0002340001077983 */ /* 0x001ea20000300800 */
[----:B----4-:R-:W-:-:S03]  /*97f80*/  ISETP.GE.AND P1, PT, R6, c[0x0][0x17c], PT ;  /* 0x00005f0006007a0c */ /* 0x010fc60003f26270 */
[----:B------:R-:W4:Y:S01]  /*97f90*/  LDL.LU R6, [R1+0x2144] ;  /* 0x0021440001067983 */ /* 0x000f220000300800 */
[----:B------:R-:W-:Y:S02]  /*97fa0*/  IADD3 R26, R0, c[0x0][0x198], RZ ;  /* 0x00006600001a7a10 */ /* 0x000fe40007ffe0ff */
[----:B------:R-:W-:Y:S02]  /*97fb0*/  ISETP.LT.AND P6, PT, R11, c[0x0][0x178], !P2 ;  /* 0x00005e000b007a0c */ /* 0x000fe400057c1270 */
[----:B------:R-:W-:Y:S02]  /*97fc0*/  ISETP.LT.AND P2, PT, R23, c[0x0][0x178], !P2 ;  /* 0x00005e0017007a0c */ /* 0x000fe40005741270 */
[C---:B------:R-:W-:Y:S01]  /*97fd0*/  IADD3 R4, R26.reuse, c[0x0][0x198], RZ ;  /* 0x000066001a047a10 */ /* 0x040fe20007ffe0ff */
[C---:B------:R-:W-:Y:S01]  /*97fe0*/  IMAD.WIDE R16, R26.reuse, 0x2, R2 ;  /* 0x000000021a107825 */ /* 0x040fe200078e0202 */
[----:B------:R-:W-:Y:S02]  /*97ff0*/  PRMT R0, R19, 0x7632, R0 ;  /* 0x0000763213007816 */ /* 0x000fe40000000000 */
[----:B-1----:R-:W2:Y:S01]  /*98000*/  LDL.LU R19, [R1+0x14] ;  /* 0x0000140001137983 */ /* 0x002ea20000300800 */
[----:B------:R-:W-:-:S04]  /*98010*/  IMAD.WIDE R26, R26, 0x2, R24 ;  /* 0x000000021a1a7825 */ /* 0x000fc800078e0218 */
[C---:B------:R-:W-:Y:S01]  /*98020*/  IMAD.WIDE R28, R4.reuse, 0x2, R2 ;  /* 0x00000002041c7825 */ /* 0x040fe200078e0202 */
[----:B------:R0:W-:Y:S03]  /*98030*/  @P5 STG.E.U16 [R16.64], R8 ;  /* 0x0000000810005986 */ /* 0x0001e6000c101506 */
[----:B------:R-:W-:Y:S01]  /*98040*/  IMAD.WIDE R20, R4, 0x2, R24 ;  /* 0x0000000204147825 */ /* 0x000fe200078e0218 */
[----:B------:R-:W-:Y:S01]  /*98050*/  @P4 STG.E.U16 [R26.64], R0 ;  /* 0x000000001a004986 */ /* 0x000fe2000c101506 */
[----:B------:R-:W-:Y:S02]  /*98060*/  ISETP.LT.AND P5, PT, R11, c[0x0][0x178], !P0 ;  /* 0x00005e000b007a0c */ /* 0x000fe400047a1270 */
[----:B------:R-:W-:Y:S01]  /*98070*/  ISETP.LT.AND P4, PT, R23, c[0x0][0x178], !P0 ;  /* 0x00005e0017007a0c */ /* 0x000fe20004781270 */
[----:B-----5:R1:W-:Y:S01]  /*98080*/  @P6 STG.E.U16 [R28.64], R15 ;  /* 0x0000000f1c006986 */ /* 0x0203e2000c101506 */
[----:B---3--:R-:W-:-:S02]  /*98090*/  ISETP.GE.AND P0, PT, R14, c[0x0][0x17c], PT ;  /* 0x00005f000e007a0c */ /* 0x008fc40003f06270 */
[----:B0-----:R-:W-:Y:S01]  /*980a0*/  PRMT R8, R15, 0x7632, R8 ;  /* 0x000076320f087816 */ /* 0x001fe20000000008 */
[----:B------:R-:W-:Y:S04]  /*980b0*/  @P2 STG.E.U16 [R20.64], R18 ;  /* 0x0000001214002986 */ /* 0x000fe8000c101506 */
[----:B-1----:R-:W3:Y:S04]  /*980c0*/  LDL.LU R15, [R1+0x2148] ;  /* 0x00214800010f7983 */ /* 0x002ee80000300800 */
[----:B------:R-:W5:Y:S01]  /*980d0*/  LDL.LU R14, [R1+0x254] ;  /* 0x00025400010e7983 */ /* 0x000f620000300800 */
[----:B----4-:R-:W-:-:S03]  /*980e0*/  ISETP.GE.AND P2, PT, R6, c[0x0][0x17c], PT ;  /* 0x00005f0006007a0c */ /* 0x010fc60003f46270 */
[----:B------:R-:W4:Y:S01]  /*980f0*/  LDL.LU R6, [R1+0x214c] ;  /* 0x00214c0001067983 */ /* 0x000f220000300800 */
[----:B------:R-:W-:Y:S02]  /*98100*/  IADD3 R26, R4, c[0x0][0x198], RZ ;  /* 0x00006600041a7a10 */ /* 0x000fe40007ffe0ff */
        /* <DEDUP_REMOVED lines=8> */
[----:B--2---:R1:W-:Y:S01]  /*98190*/  @P6 STG.E.U16 [R28.64], R7 ;  /* 0x000000071c006986 */ /* 0x0043e2000c101506 */
[----:B0-----:R-:W-:-:S02]  /*981a0*/  PRMT R8, R7, 0x7632, R8 ;  /* 0x0000763207087816 */ /* 0x001fc40000000008 */
[----:B------:R-:W-:Y:S01]  /*981b0*/  ISETP.LT.AND P3, PT, R23, c[0x0][0x178], !P3 ;  /* 0x00005e0017007a0c */ /* 0x000fe20005f61270 */
[----:B-1----:R-:W2:Y:S01]  /*981c0*/  LDL.LU R7, [R1+0x2150] ;  /* 0x0021500001077983 */ /* 0x002ea20000300800 */
[----:B------:R-:W-:Y:S01]  /*981d0*/  IMAD.WIDE R20, R0, 0x2, R24 ;  /* 0x0000000200147825 */ /* 0x000fe200078e0218 */
[----:B------:R-:W-:Y:S02]  /*981e0*/  ISETP.LT.AND P5, PT, R11, c[0x0][0x178], !P1 ;  /* 0x00005e000b007a0c */ /* 0x000fe40004fa1270 */
[----:B------:R-:W-:Y:S02]  /*981f0*/  ISETP.LT.AND P4, PT, R23, c[0x0][0x178], !P1 ;  /* 0x00005e0017007a0c */ /* 0x000fe40004f81270 */
[----:B---3--:R-:W-:-:S06]  /*98200*/  ISETP.GE.AND P1, PT, R15, c[0x0][0x17c], PT ;  /* 0x00005f000f007a0c */ /* 0x008fcc0003f26270 */
[----:B------:R0:W-:Y:S04]  /*98210*/  @P3 STG.E.U16 [R20.64], R19 ;  /* 0x0000001314003986 */ /* 0x0001e8000c101506 */
[----:B------:R-:W3:Y:S04]  /*98220*/  LDL.LU R15, [R1+0x274] ;  /* 0x00027400010f7983 */ /* 0x000ee80000300800 */
[----:B0-----:R-:W3:Y:S01]  /*98230*/  LDL.LU.64 R20, [R1+0x2210] ;  /* 0x0022100001147983 */ /* 0x001ee20000300a00 */
        /* <DEDUP_REMOVED lines=10> */
[----:B------:R-:W-:Y:S01]  /*982e0*/  @P4 STG.E.U16 [R26.64], R0 ;  /* 0x000000001a004986 */ /* 0x000fe2000c101506 */
[----:B------:R-:W-:Y:S02]  /*982f0*/  ISETP.LT.AND P5, PT, R11, c[0x0][0x178], !P2 ;  /* 0x00005e000b007a0c */ /* 0x000fe400057a1270 */
[C---:B------:R-:W-:Y:S01]  /*98300*/  ISETP.LT.AND P4, PT, R23.reuse, c[0x0][0x178], !P2 ;  /* 0x00005e0017007a0c */ /* 0x040fe20005781270 */
[----:B-----5:R1:W-:Y:S01]  /*98310*/  @P6 STG.E.U16 [R28.64], R14 ;  /* 0x0000000e1c006986 */ /* 0x0203e2000c101506 */
[----:B------:R-:W-:-:S02]  /*98320*/  ISETP.LT.AND P0, PT, R23, c[0x0][0x178], !P0 ;  /* 0x00005e0017007a0c */ /* 0x000fc40004701270 */
[----:B0-----:R-:W-:Y:S02]  /*98330*/  PRMT R8, R14, 0x7632, R8 ;  /* 0x000076320e087816 */ /* 0x001fe40000000008 */
[----:B--2---:R-:W-:Y:S02]  /*98340*/  ISETP.GE.AND P2, PT, R7, c[0x0][0x17c], PT ;  /* 0x00005f0007007a0c */ /* 0x004fe40003f46270 */
[----:B------:R-:W2:Y:S04]  /*98350*/  LDL.LU R7, [R1+0x284] ;  /* 0x0002840001077983 */ /* 0x000ea80000300800 */
[----:B-1----:R-:W5:Y:S01]  /*98360*/  LDL.LU R14, [R1+0x2158] ;  /* 0x00215800010e7983 */ /* 0x002f620000300800 */
[C---:B------:R-:W-:Y:S01]  /*98370*/  IADD3 R26, R4.reuse, c[0x0][0x198], RZ ;  /* 0x00006600041a7a10 */ /* 0x040fe20007ffe0ff */
[----:B------:R-:W-:-:S04]  /*98380*/  IMAD.WIDE R16, R4, 0x2, R24 ;  /* 0x0000000204107825 */ /* 0x000fc800078e0218 */
[----:B------:R-:W-:Y:S01]  /*98390*/  IMAD.WIDE R18, R26, 0x2, R2 ;  /* 0x000000021a127825 */ /* 0x000fe200078e0202 */
[----:B------:R0:W-:Y:S04]  /*983a0*/  @P0 STG.E.U16 [R16.64], R5 ;  /* 0x0000000510000986 */ /* 0x0001e8000c101506 */
[----:B------:R1:W-:Y:S04]  /*983b0*/  @P5 STG.E.U16 [R18.64], R8 ;  /* 0x0000000812005986 */ /* 0x0003e8000c101506 */
[----:B0-----:R-:W2:Y:S04]  /*983c0*/  LDL.LU.64 R16, [R1+0x2208] ;  /* 0x0022080001107983 */ /* 0x001ea80000300a00 */
[----:B-1----:R-:W2:Y:S01]  /*983d0*/  LDL.LU.64 R18, [R1+0x2200] ;  /* 0x0022000001127983 */ /* 0x002ea20000300a00 */
[----:B----4-:R-:W-:-:S03]  /*983e0*/  ISETP.GE.AND P0, PT, R6, c[0x0][0x17c], PT ;  /* 0x00005f0006007a0c */ /* 0x010fc60003f06270 */
[----:B------:R-:W4:Y:S01]  /*983f0*/  LDL.LU R6, [R1+0x215c] ;  /* 0x00215c0001067983 */ /* 0x000f220000300800 */
[----:B------:R-:W-:Y:S02]  /*98400*/  ISETP.LT.AND P6, PT, R11, c[0x0][0x178], !P1 ;  /* 0x00005e000b007a0c */ /* 0x000fe40004fc1270 */
[C---:B------:R-:W-:Y:S01]  /*98410*/  IADD3 R0, R26.reuse, c[0x0][0x198], RZ ;  /* 0x000066001a007a10 */ /* 0x040fe20007ffe0ff */
[----:B------:R-:W-:Y:S01]  /*98420*/  IMAD.WIDE R26, R26, 0x2, R24 ;  /* 0x000000021a1a7825 */ /* 0x000fe200078e0218 */
[----:B------:R-:W-:Y:S02]  /*98430*/  PRMT R4, R5, 0x7632, R4 ;  /* 0x0000763205047816 */ /* 0x000fe40000000004 */
[----:B------:R-:W-:Y:S01]  /*98440*/  ISETP.LT.AND P1, PT, R23, c[0x0][0x178], !P1 ;  /* 0x00005e0017007a0c */ /* 0x000fe20004f21270 */
[----:B------:R-:W-:Y:S01]  /*98450*/  IMAD.WIDE R28, R0, 0x2, R2 ;  /* 0x00000002001c7825 */ /* 0x000fe200078e0202 */
[----:B------:R-:W-:Y:S01]  /*98460*/  ISETP.LT.AND P5, PT, R11, c[0x0][0x178], !P3 ;  /* 0x00005e000b007a0c */ /* 0x000fe20005fa1270 */
[----:B------:R0:W-:Y:S01]  /*98470*/  @P4 STG.E.U16 [R26.64], R4 ;  /* 0x000000041a004986 */ /* 0x0001e2000c101506 */
[----:B------:R-:W-:-:S02]  /*98480*/  ISETP.LT.AND P4, PT, R23, c[0x0][0x178], !P3 ;  /* 0x00005e0017007a0c */ /* 0x000fc40005f81270 */
[----:B---3--:R-:W-:Y:S01]  /*98490*/  PRMT R12, R15, 0x7632, R12 ;  /* 0x000076320f0c7816 */ /* 0x008fe2000000000c */
[----:B------:R1:W-:Y:S01]  /*984a0*/  @P6 STG.E.U16 [R28.64], R15 ;  /* 0x0000000f1c006986 */ /* 0x0003e2000c101506 */
[----:B0-----:R-:W-:Y:S02]  /*984b0*/  IADD3 R26, R0, c[0x0][0x198], RZ ;  /* 0x00006600001a7a10 */ /* 0x001fe40007ffe0ff */
[----:B-----5:R-:W-:Y:S01]  /*984c0*/  ISETP.GE.AND P3, PT, R14, c[0x0][0x17c], PT ;  /* 0x00005f000e007a0c */ /* 0x020fe20003f66270 */
[----:B-1----:R-:W-:Y:S01]  /*984d0*/  IMAD.WIDE R14, R0, 0x2, R24 ;  /* 0x00000002000e7825 */ /* 0x002fe200078e0218 */
[----:B------:R-:W-:-:S04]  /*984e0*/  PRMT R0, R9, 0x7632, R0 ;  /* 0x0000763209007816 */ /* 0x000fc80000000000 */
[----:B------:R0:W-:Y:S04]  /*984f0*/  @P1 STG.E.U16 [R14.64], R9 ;  /* 0x000000090e001986 */ /* 0x0001e8000c101506 */
[----:B0-----:R-:W3:Y:S04]  /*98500*/  LDL.LU.64 R14, [R1+0x21f8] ;  /* 0x0021f800010e7983 */ /* 0x001ee80000300a00 */
[----:B------:R-:W5:Y:S01]  /*98510*/  LDL.LU R9, [R1+0x2160] ;  /* 0x0021600001097983 */ /* 0x000f620000300800 */
[----:B----4-:R-:W-:-:S03]  /*98520*/  ISETP.GE.AND P1, PT, R6, c[0x0][0x17c], PT ;  /* 0x00005f0006007a0c */ /* 0x010fc60003f26270 */
[----:B------:R-:W4:Y:S01]  /*98530*/  LDL.LU R6, [R1+0x2164] ;  /* 0x0021640001067983 */ /* 0x000f220000300800 */
[----:B------:R-:W-:Y:S01]  /*98540*/  ISETP.LT.AND P6, PT, R11, c[0x0][0x178], !P2 ;  /* 0x00005e000b007a0c */ /* 0x000fe200057c1270 */
[C---:B------:R-:W-:Y:S01]  /*98550*/  IMAD.WIDE R4, R26.reuse, 0x2, R2 ;  /* 0x000000021a047825 */ /* 0x040fe200078e0202 */
[C---:B------:R-:W-:Y:S02]  /*98560*/  IADD3 R8, R26.reuse, c[0x0][0x198], RZ ;  /* 0x000066001a087a10 */ /* 0x040fe40007ffe0ff */
[----:B------:R-:W-:Y:S01]  /*98570*/  ISETP.LT.AND P2, PT, R23, c[0x0][0x178], !P2 ;  /* 0x00005e0017007a0c */ /* 0x000fe20005741270 */
[----:B------:R-:W-:Y:S01]  /*98580*/  IMAD.WIDE R26, R26, 0x2, R24 ;  /* 0x000000021a1a7825 */ /* 0x000fe200078e0218 */
[----:B------:R-:W-:Y:S01]  /*98590*/  @P5 STG.E.U16 [R4.64], R12 ;  /* 0x0000000c04005986 */ /* 0x000fe2000c101506 */
[----:B------:R-:W-:-:S03]  /*985a0*/  ISETP.LT.AND P5, PT, R11, c[0x0][0x178], !P0 ;  /* 0x00005e000b007a0c */ /* 0x000fc600047a1270 */
[----:B------:R0:W-:Y:S01]  /*985b0*/  @P4 STG.E.U16 [R26.64], R0 ;  /* 0x000000001a004986 */ /* 0x0001e2000c101506 */
[----:B------:R-:W-:Y:S01]  /*985c0*/  ISETP.LT.AND P4, PT, R23, c[0x0][0x178], !P0 ;  /* 0x00005e0017007a0c */ /* 0x000fe20004781270 */
[----:B------:R-:W-:Y:S01]  /*985d0*/  IMAD.WIDE R28, R8, 0x2, R2 ;  /* 0x00000002081c7825 */ /* 0x000fe200078e0202 */
[----:B--2---:R-:W-:-:S04]  /*985e0*/  PRMT R16, R7, 0x7632, R16 ;  /* 0x0000763207107816 */ /* 0x004fc80000000010 */
[----:B------:R1:W-:Y:S01]  /*985f0*/  @P6 STG.E.U16 [R28.64], R7 ;  /* 0x000000071c006986 */ /* 0x0003e2000c101506 */
[----:B0-----:R-:W-:-:S03]  /*98600*/  IADD3 R26, R8, c[0x0][0x198], RZ ;  /* 0x00006600081a7a10 */ /* 0x001fc60007ffe0ff */
[----:B-1----:R-:W2:Y:S01]  /*98610*/  LDL.LU R7, [R1+0x244] ;  /* 0x0002440001077983 */ /* 0x002ea20000300800 */
[----:B-----5:R-:W-:Y:S01]  /*98620*/  ISETP.GE.AND P0, PT, R9, c[0x0][0x17c], PT ;  /* 0x00005f0009007a0c */ /* 0x020fe20003f06270 */
[----:B------:R-:W-:-:S05]  /*98630*/  IMAD.WIDE R8, R8, 0x2, R24 ;  /* 0x0000000208087825 */ /* 0x000fca00078e0218 */
[----:B------:R0:W-:Y:S04]  /*98640*/  @P2 STG.E.U16 [R8.64], R13 ;  /* 0x0000000d08002986 */ /* 0x0001e8000c101506 */
[----:B0-----:R-:W5:Y:S04]  /*98650*/  LDL.LU R8, [R1+0x2168] ;  /* 0x0021680001087983 */ /* 0x001f680000300800 */
[----:B------:R-:W2:Y:S01]  /*98660*/  LDL.LU R9, [R1+0x264] ;  /* 0x0002640001097983 */ /* 0x000ea20000300800 */
[----:B----4-:R-:W-:-:S03]  /*98670*/  ISETP.GE.AND P2, PT, R6, c[0x0][0x17c], PT ;  /* 0x00005f0006007a0c */ /* 0x010fc60003f46270 */
[----:B------:R-:W4:Y:S01]  /*98680*/  LDL.LU R6, [R1+0x216c] ;  /* 0x00216c0001067983 */ /* 0x000f220000300800 */
[----:B------:R-:W-:Y:S02]  /*98690*/  ISETP.LT.AND P6, PT, R11, c[0x0][0x178], !P3 ;  /* 0x00005e000b007a0c */ /* 0x000fe40005fc1270 */
[----:B------:R-:W-:Y:S01]  /*986a0*/  ISETP.LT.AND P3, PT, R23, c[0x0][0x178], !P3 ;  /* 0x00005e0017007a0c */ /* 0x000fe20005f61270 */
[C---:B------:R-:W-:Y:S01]  /*986b0*/  IMAD.WIDE R4, R26.reuse, 0x2, R2 ;  /* 0x000000021a047825 */ /* 0x040fe200078e0202 */
[C---:B------:R-:W-:Y:S02]  /*986c0*/  IADD3 R0, R26.reuse, c[0x0][0x198], RZ ;  /* 0x000066001a007a10 */ /* 0x040fe40007ffe0ff */
[----:B------:R-:W-:Y:S01]  /*986d0*/  PRMT R12, R13, 0x7632, R12 ;  /* 0x000076320d0c7816 */ /* 0x000fe2000000000c */
[----:B------:R-:W-:Y:S01]  /*986e0*/  IMAD.WIDE R26, R26, 0x2, R24 ;  /* 0x000000021a1a7825 */ /* 0x000fe200078e0218 */
[----:B------:R0:W-:Y:S03]  /*986f0*/  @P5 STG.E.U16 [R4.64], R16 ;  /* 0x0000001004005986 */ /* 0x0001e6000c101506 */
[C---:B------:R-:W-:Y:S01]  /*98700*/  IMAD.WIDE R28, R0.reuse, 0x2, R2 ;  /* 0x00000002001c7825 */ /* 0x040fe200078e0202 */
[----:B------:R1:W-:Y:S03]  /*98710*/  @P4 STG.E.U16 [R26.64], R12 ;  /* 0x0000000c1a004986 */ /* 0x0003e6000c101506 */
[----:B0-----:R-:W-:Y:S01]  /*98720*/  IMAD.WIDE R4, R0, 0x2, R24 ;  /* 0x0000000200047825 */ /* 0x001fe200078e0218 */
[----:B------:R-:W-:-:S02]  /*98730*/  ISETP.LT.AND P5, PT, R11, c[0x0][0x178], !P1 ;  /* 0x00005e000b007a0c */ /* 0x000fc40004fa1270 */
[----:B------:R-:W-:Y:S02]  /*98740*/  ISETP.LT.AND P4, PT, R23, c[0x0][0x178], !P1 ;  /* 0x00005e0017007a0c */ /* 0x000fe40004f81270 */
[----:B-1----:R-:W-:-:S04]  /*98750*/  IADD3 R12, R0, c[0x0][0x198], RZ ;  /* 0x00006600000c7a10 */ /* 0x002fc80007ffe0ff */
[----:B------:R-:W-:Y:S02]  /*98760*/  IADD3 R16, R12, c[0x0][0x198], RZ ;  /* 0x000066000c107a10 */ /* 0x000fe40007ffe0ff */
[----:B------:R-:W-:-:S03]  /*98770*/  PRMT R0, R17, 0x7632, R0 ;  /* 0x0000763211007816 */ /* 0x000fc60000000000 */
[----:B------:R-:W-:Y:S01]  /*98780*/  IMAD.WIDE R26, R16, 0x2, R2 ;  /* 0x00000002101a7825 */ /* 0x000fe200078e0202 */
[----:B--2---:R0:W-:Y:S04]  /*98790*/  @P6 STG.E.U16 [R28.64], R9 ;  /* 0x000000091c006986 */ /* 0x0041e8000c101506 */
[----:B------:R-:W-:Y:S04]  /*987a0*/  @P3 STG.E.U16 [R4.64], R17 ;  /* 0x0000001104003986 */ /* 0x000fe8000c101506 */
[----:B0-----:R-:W2:Y:S04]  /*987b0*/  LDL.LU R29, [R1+0x2170] ;  /* 0x00217000011d7983 */ /* 0x001ea80000300800 */
[----:B------:R-:W3:Y:S01]  /*987c0*/  LDL.LU R28, [R1+0x218] ;  /* 0x00021800011c7983 */ /* 0x000ee20000300800 */
[----:B------:R-:W-:-:S02]  /*987d0*/  ISETP.LT.AND P6, PT, R11, c[0x0][0x178], !P0 ;  /* 0x00005e000b007a0c */ /* 0x000fc400047c1270 */
[----:B-----5:R-:W-:Y:S02]  /*987e0*/  ISETP.GE.AND P1, PT, R8, c[0x0][0x17c], PT ;  /* 0x00005f0008007a0c */ /* 0x020fe40003f26270 */
[----:B------:R-:W-:Y:S01]  /*987f0*/  PRMT R20, R9, 0x7632, R20 ;  /* 0x0000763209147816 */ /* 0x000fe20000000014 */
[----:B------:R-:W-:-:S04]  /*98800*/  IMAD.WIDE R8, R12, 0x2, R2 ;  /* 0x000000020c087825 */ /* 0x000fc800078e0202 */
[----:B------:R-:W-:Y:S01]  /*98810*/  IMAD.WIDE R12, R12, 0x2, R24 ;  /* 0x000000020c0c7825 */ /* 0x000fe200078e0218 */
[----:B------:R-:W-:Y:S04]  /*98820*/  @P5 STG.E.U16 [R8.64], R20 ;  /* 0x0000001408005986 */ /* 0x000fe8000c101506 */
[----:B------:R-:W-:Y:S04]  /*98830*/  @P4 STG.E.U16 [R12.64], R0 ;  /* 0x000000000c004986 */ /* 0x000fe8000c101506 */
[----:B------:R0:W-:Y:S01]  /*98840*/  @P6 STG.E.U16 [R26.64], R7 ;  /* 0x000000071a006986 */ /* 0x0001e2000c101506 */
[----:B----4-:R-:W-:-:S03]  /*98850*/  ISETP.GE.AND P3, PT, R6, c[0x0][0x17c], PT ;  /* 0x00005f0006007a0c */ /* 0x010fc60003f66270 */
[----:B------:R-:W4:Y:S04]  /*98860*/  LDL.LU R6, [R1+0x2174] ;  /* 0x0021740001067983 */ /* 0x000f280000300800 */
[----:B0-----:R-:W5:Y:S01]  /*98870*/  LDL.LU R27, [R1+0x28] ;  /* 0x00002800011b7983 */ /* 0x001f620000300800 */
[----:B------:R-:W-:Y:S02]  /*98880*/  ISETP.LT.AND P0, PT, R23, c[0x0][0x178], !P0 ;  /* 0x00005e0017007a0c */ /* 0x000fe40004701270 */
[----:B------:R-:W-:Y:S02]  /*98890*/  ISETP.LT.AND P5, PT, R11, c[0x0][0x178], !P2 ;  /* 0x00005e000b007a0c */ /* 0x000fe400057a1270 */
[----:B------:R-:W-:Y:S02]  /*988a0*/  ISETP.LT.AND P4, PT, R23, c[0x0][0x178], !P2 ;  /* 0x00005e0017007a0c */ /* 0x000fe40005781270 */
[C---:B------:R-:W-:Y:S01]  /*988b0*/  IADD3 R8, R16.reuse, c[0x0][0x198], RZ ;  /* 0x0000660010087a10 */ /* 0x040fe20007ffe0ff */
[----:B------:R-:W-:Y:S01]  /*988c0*/  IMAD.WIDE R16, R16, 0x2, R24 ;  /* 0x0000000210107825 */ /* 0x000fe200078e0218 */
[----:B------:R-:W-:-:S02]  /*988d0*/  PRMT R20, R7, 0x7632, R20 ;  /* 0x0000763207147816 */ /* 0x000fc40000000014 */
[C---:B------:R-:W-:Y:S01]  /*988e0*/  IADD3 R0, R8.reuse, c[0x0][0x198], RZ ;  /* 0x0000660008007a10 */ /* 0x040fe20007ffe0ff */
[C---:B------:R-:W-:Y:S01]  /*988f0*/  IMAD.WIDE R4, R8.reuse, 0x2, R2 ;  /* 0x0000000208047825 */ /* 0x040fe200078e0202 */
[----:B------:R-:W-:Y:S02]  /*98900*/  ISETP.LT.AND P6, PT, R11, c[0x0][0x178], !P1 ;  /* 0x00005e000b007a0c */ /* 0x000fe40004fc1270 */
[----:B------:R-:W-:Y:S01]  /*98910*/  PRMT R26, R21, 0x7632, R26 ;  /* 0x00007632151a7816 */ /* 0x000fe2000000001a */
[----:B------:R-:W-:Y:S01]  /*98920*/  IMAD.WIDE R8, R8, 0x2, R24 ;  /* 0x0000000208087825 */ /* 0x000fe200078e0218 */
[----:B------:R-:W5:Y:S04]  /*98930*/  LDL.LU R11, [R1+0x21f4] ;  /* 0x0021f400010b7983 */ /* 0x000f680000300800 */
[----:B------:R-:W-:Y:S04]  /*98940*/  @P0 STG.E.U16 [R16.64], R21 ;  /* 0x0000001510000986 */ /* 0x000fe8000c101506 */
[----:B------:R0:W-:Y:S04]  /*98950*/  @P5 STG.E.U16 [R4.64], R20 ;  /* 0x0000001404005986 */ /* 0x0001e8000c101506 */
[----:B------:R-:W-:Y:S01]  /*98960*/  @P4 STG.E.U16 [R8.64], R26 ;  /* 0x0000001a08004986 */ /* 0x000fe2000c101506 */
[----:B------:R-:W-:Y:S01]  /*98970*/  ISETP.LT.AND P1, PT, R23, c[0x0][0x178], !P1 ;  /* 0x00005e0017007a0c */ /* 0x000fe20004f21270 */
[----:B------:R-:W-:-:S04]  /*98980*/  IMAD.WIDE R12, R0, 0x2, R2 ;  /* 0x00000002000c7825 */ /* 0x000fc800078e0202 */
[----:B0-----:R-:W-:Y:S01]  /*98990*/  IMAD.WIDE R4, R0, 0x2, R24 ;  /* 0x0000000200047825 */ /* 0x001fe200078e0218 */
[----:B--2---:R-:W-:Y:S02]  /*989a0*/  ISETP.GE.AND P2, PT, R29, c[0x0][0x17c], PT ;  /* 0x00005f001d007a0c */ /* 0x004fe40003f46270 */
[----:B------:R-:W2:Y:S04]  /*989b0*/  LDL.LU R29, [R1+0x228] ;  /* 0x00022800011d7983 */ /* 0x000ea80000300800 */
[----:B------:R-:W2:Y:S04]  /*989c0*/  LDL.LU R17, [R1+0x2178] ;  /* 0x0021780001117983 */ /* 0x000ea80000300800 */
[----:B------:R-:W2:Y:S01]  /*989d0*/  LDL.LU R7, [R1+0x217c] ;  /* 0x00217c0001077983 */ /* 0x000ea20000300800 */
[----:B---3--:R-:W-:-:S03]  /*989e0*/  PRMT R21, R28, 0x7632, R21 ;  /* 0x000076321c157816 */ /* 0x008fc60000000015 */
[----:B------:R0:W-:Y:S02]  /*989f0*/  @P6 STG.E.U16 [R12.64], R28 ;  /* 0x0000001c0c006986 */ /* 0x0001e4000c101506 */
[----:B0-----:R-:W-:Y:S02]  /*98a00*/  IADD3 R12, R0, c[0x0][0x198], RZ ;  /* 0x00006600000c7a10 */ /* 0x001fe40007ffe0ff */
[----:B----4-:R-:W-:Y:S02]  /*98a10*/  ISETP.GE.AND P0, PT, R6, c[0x0][0x17c], PT ;  /* 0x00005f0006007a0c */ /* 0x010fe40003f06270 */
[----:B------:R-:W3:Y:S04]  /*98a20*/  LDL.LU R6, [R1+0x38] ;  /* 0x0000380001067983 */ /* 0x000ee80000300800 */
[----:B------:R-:W4:Y:S01]  /*98a30*/  LDL.LU R26, [R1+0xca8] ;  /* 0x000ca800011a7983 */ /* 0x000f220000300800 */
[----:B-----5:R-:W-:-:S03]  /*98a40*/  PRMT R0, R27, 0x7632, R0 ;  /* 0x000076321b007816 */ /* 0x020fc60000000000 */
[----:B------:R-:W5:Y:S04]  /*98a50*/  LDL.LU R28, [R1+0x238] ;  /* 0x00023800011c7983 */ /* 0x000f680000300800 */
[----:B------:R0:W-:Y:S04]  /*98a60*/  @P1 STG.E.U16 [R4.64], R27 ;  /* 0x0000001b04001986 */ /* 0x0001e8000c101506 */
[----:B0-----:R-:W3:Y:S04]  /*98a70*/  LDL.LU R5, [R1+0x2180] ;  /* 0x0021800001057983 */ /* 0x001ee80000300800 */
[----:B------:R-:W3:Y:S01]  /*98a80*/  LDL.LU R27, [R1+0x2184] ;  /* 0x00218400011b7983 */ /* 0x000ee20000300800 */
[----:B------:R-:W-:Y:S01]  /*98a90*/  ISETP.LT.AND P4, PT, R23, c[0x0][0x178], !P3 ;  /* 0x00005e0017007a0c */ /* 0x000fe20005f81270 */
[C---:B------:R-:W-:Y:S01]  /*98aa0*/  IMAD.WIDE R8, R12.reuse, 0x2, R2 ;  /* 0x000000020c087825 */ /* 0x040fe200078e0202 */
[----:B------:R-:W-:-:S03]  /*98ab0*/  IADD3 R20, R12, c[0x0][0x198], RZ ;  /* 0x000066000c147a10 */ /* 0x000fc60007ffe0ff */
[----:B------:R-:W-:Y:S01]  /*98ac0*/  IMAD.WIDE R12, R12, 0x2, R24 ;  /* 0x000000020c0c7825 */ /* 0x000fe200078e0218 */
[----:B--2---:R-:W-:Y:S02]  /*98ad0*/  ISETP.GE.AND P1, PT, R7, c[0x0][0x17c], PT ;  /* 0x00005f0007007a0c */ /* 0x004fe40003f26270 */
[----:B------:R-:W2:Y:S01]  /*98ae0*/  LDL.LU R7, [R1+0x18] ;  /* 0x0000180001077983 */ /* 0x000ea20000300800 */
[C---:B----4-:R-:W-:Y:S02]  /*98af0*/  ISETP.LT.AND P5, PT, R26.reuse, c[0x0][0x178], !P3 ;  /* 0x00005e001a007a0c */ /* 0x050fe40005fa1270 */
[----:B------:R-:W-:Y:S02]  /*98b00*/  ISETP.LT.AND P6, PT, R26, c[0x0][0x178], !P2 ;  /* 0x00005e001a007a0c */ /* 0x000fe400057c1270 */
[----:B------:R-:W-:Y:S02]  /*98b10*/  ISETP.LT.AND P2, PT, R23, c[0x0][0x178], !P2 ;  /* 0x00005e0017007a0c */ /* 0x000fe40005741270 */
[----:B------:R-:W-:Y:S01]  /*98b20*/  ISETP.GE.AND P3, PT, R17, c[0x0][0x17c], PT ;  /* 0x00005f0011007a0c */ /* 0x000fe20003f66270 */
[----:B------:R-:W-:-:S06]  /*98b30*/  IMAD.WIDE R16, R20, 0x2, R2 ;  /* 0x0000000214107825 */ /* 0x000fcc00078e0202 */
[----:B------:R0:W-:Y:S04]  /*98b40*/  @P5 STG.E.U16 [R8.64], R21 ;  /* 0x0000001508005986 */ /* 0x0001e8000c101506 */
[----:B------:R-:W-:Y:S04]  /*98b50*/  @P4 STG.E.U16 [R12.64], R0 ;  /* 0x000000000c004986 */ /* 0x000fe8000c101506 */
[----:B------:R1:W-:Y:S01]  /*98b60*/  @P6 STG.E.U16 [R16.64], R29 ;  /* 0x0000001d10006986 */ /* 0x0003e2000c101506 */
[C---:B0-----:R-:W-:Y:S01]  /*98b70*/  IADD3 R8, R20.reuse, c[0x0][0x198], RZ ;  /* 0x0000660014087a10 */ /* 0x041fe20007ffe0ff */
[----:B------:R-:W-:-:S05]  /*98b80*/  IMAD.WIDE R20, R20, 0x2, R24 ;  /* 0x0000000214147825 */ /* 0x000fca00078e0218 */
[----:B---3--:R0:W-:Y:S01]  /*98b90*/  @P2 STG.E.U16 [R20.64], R6 ;  /* 0x0000000614002986 */ /* 0x0081e2000c101506 */
[----:B-1----:R-:W-:-:S03]  /*98ba0*/  PRMT R16, R29, 0x7632, R16 ;  /* 0x000076321d107816 */ /* 0x002fc60000000010 */
[----:B------:R-:W3:Y:S01]  /*98bb0*/  LDL.LU R29, [R1+0x258] ;  /* 0x00025800011d7983 */ /* 0x000ee20000300800 */
[----:B------:R-:W-:-:S03]  /*98bc0*/  PRMT R17, R6, 0x7632, R17 ;  /* 0x0000763206117816 */ /* 0x000fc60000000011 */
[----:B0-----:R-:W4:Y:S04]  /*98bd0*/  LDL.LU R6, [R1+0x21f0] ;  /* 0x0021f00001067983 */ /* 0x001f280000300800 */
[----:B------:R-:W3:Y:S01]  /*98be0*/  LDL.LU R20, [R1+0x2188] ;  /* 0x0021880001147983 */ /* 0x000ee20000300800 */
[----:B------:R-:W-:-:S03]  /*98bf0*/  ISETP.GE.AND P2, PT, R27, c[0x0][0x17c], PT ;  /* 0x00005f001b007a0c */ /* 0x000fc60003f46270 */
[----:B------:R-:W4:Y:S01]  /*98c00*/  LDL.LU R27, [R1+0x218c] ;  /* 0x00218c00011b7983 */ /* 0x000f220000300800 */
[C---:B------:R-:W-:Y:S02]  /*98c10*/  ISETP.LT.AND P5, PT, R26.reuse, c[0x0][0x178], !P0 ;  /* 0x00005e001a007a0c */ /* 0x040fe400047a1270 */
[----:B------:R-:W-:Y:S02]  /*98c20*/  ISETP.LT.AND P4, PT, R23, c[0x0][0x178], !P0 ;  /* 0x00005e0017007a0c */ /* 0x000fe40004781270 */
[----:B------:R-:W-:Y:S02]  /*98c30*/  ISETP.LT.AND P6, PT, R26, c[0x0][0x178], !P3 ;  /* 0x00005e001a007a0c */ /* 0x000fe40005fc1270 */
[C---:B------:R-:W-:Y:S02]  /*98c40*/  IADD3 R0, R8.reuse, c[0x0][0x198], RZ ;  /* 0x0000660008007a10 */ /* 0x040fe40007ffe0ff */
[----:B------:R-:W-:Y:S01]  /*98c50*/  ISETP.GE.AND P0, PT, R5, c[0x0][0x17c], PT ;  /* 0x00005f0005007a0c */ /* 0x000fe20003f06270 */
[----:B------:R-:W-:Y:S01]  /*98c60*/  IMAD.WIDE R4, R8, 0x2, R2 ;  /* 0x0000000208047825 */ /* 0x000fe200078e0202 */
[----:B------:R-:W-:-:S03]  /*98c70*/  ISETP.LT.AND P3, PT, R23, c[0x0][0x178], !P3 ;  /* 0x00005e0017007a0c */ /* 0x000fc60005f61270 */
[----:B------:R-:W-:Y:S01]  /*98c80*/  IMAD.WIDE R8, R8, 0x2, R24 ;  /* 0x0000000208087825 */ /* 0x000fe200078e0218 */
[----:B------:R0:W-:Y:S03]  /*98c90*/  @P5 STG.E.U16 [R4.64], R16 ;  /* 0x0000001004005986 */ /* 0x0001e6000c101506 */
[----:B------:R-:W-:Y:S01]  /*98ca0*/  IMAD.WIDE R12, R0, 0x2, R2 ;  /* 0x00000002000c7825 */ /* 0x000fe200078e0202 */
[----:B------:R-:W-:Y:S01]  /*98cb0*/  ISETP.LT.AND P5, PT, R26, c[0x0][0x178], !P1 ;  /* 0x00005e001a007a0c */ /* 0x000fe20004fa1270 */
[----:B------:R-:W-:Y:S01]  /*98cc0*/  @P4 STG.E.U16 [R8.64], R17 ;  /* 0x0000001108004986 */ /* 0x000fe2000c101506 */
[----:B------:R-:W-:-:S03]  /*98cd0*/  ISETP.LT.AND P4, PT, R23, c[0x0][0x178], !P1 ;  /* 0x00005e0017007a0c */ /* 0x000fc60004f81270 */
[----:B-----5:R1:W-:Y:S01]  /*98ce0*/  @P6 STG.E.U16 [R12.64], R28 ;  /* 0x0000001c0c006986 */ /* 0x0203e2000c101506 */
[----:B------:R-:W-:Y:S01]  /*98cf0*/  ISETP.LT.AND P6, PT, R26, c[0x0][0x178], !P0 ;  /* 0x00005e001a007a0c */ /* 0x000fe200047c1270 */
[----:B0-----:R-:W-:Y:S01]  /*98d00*/  IMAD.WIDE R4, R0, 0x2, R24 ;  /* 0x0000000200047825 */ /* 0x001fe200078e0218 */
[----:B------:R-:W-:Y:S02]  /*98d10*/  ISETP.LT.AND P0, PT, R23, c[0x0][0x178], !P0 ;  /* 0x00005e0017007a0c */ /* 0x000fe40004701270 */
[----:B------:R-:W-:Y:S02]  /*98d20*/  PRMT R21, R28, 0x7632, R21 ;  /* 0x000076321c157816 */ /* 0x000fe40000000015 */
[----:B-1----:R-:W-:Y:S01]  /*98d30*/  IADD3 R12, R0, c[0x0][0x198], RZ ;  /* 0x00006600000c7a10 */ /* 0x002fe20007ffe0ff */
[----:B------:R-:W5:Y:S01]  /*98d40*/  LDL.LU R28, [R1+0x278] ;  /* 0x00027800011c7983 */ /* 0x000f620000300800 */
[----:B--2---:R-:W-:-:S03]  /*98d50*/  PRMT R0, R7, 0x7632, R0 ;  /* 0x0000763207007816 */ /* 0x004fc60000000000 */
[----:B------:R-:W-:Y:S01]  /*98d60*/  IMAD.WIDE R8, R12, 0x2, R2 ;  /* 0x000000020c087825 */ /* 0x000fe200078e0202 */
[----:B------:R0:W-:Y:S04]  /*98d70*/  @P3 STG.E.U16 [R4.64], R7 ;  /* 0x0000000704003986 */ /* 0x0001e8000c101506 */
[----:B------:R1:W-:Y:S04]  /*98d80*/  @P5 STG.E.U16 [R8.64], R21 ;  /* 0x0000001508005986 */ /* 0x0003e8000c101506 */
[----:B0-----:R-:W2:Y:S04]  /*98d90*/  LDL.LU R7, [R1+0x21ec] ;  /* 0x0021ec0001077983 */ /* 0x001ea80000300800 */
[----:B------:R-:W2:Y:S01]  /*98da0*/  LDL.LU R5, [R1+0x2190] ;  /* 0x0021900001057983 */ /* 0x000ea20000300800 */
[----:B---3--:R-:W-:-:S02]  /*98db0*/  ISETP.GE.AND P1, PT, R20, c[0x0][0x17c], PT ;  /* 0x00005f0014007a0c */ /* 0x008fc40003f26270 */
[C---:B------:R-:W-:Y:S01]  /*98dc0*/  IADD3 R20, R12.reuse, c[0x0][0x198], RZ ;  /* 0x000066000c147a10 */ /* 0x040fe20007ffe0ff */
[----:B------:R-:W-:-:S03]  /*98dd0*/  IMAD.WIDE R12, R12, 0x2, R24 ;  /* 0x000000020c0c7825 */ /* 0x000fc600078e0218 */
[C---:B-1----:R-:W-:Y:S01]  /*98de0*/  IADD3 R8, R20.reuse, c[0x0][0x198], RZ ;  /* 0x0000660014087a10 */ /* 0x042fe20007ffe0ff */
[C---:B------:R-:W-:Y:S01]  /*98df0*/  IMAD.WIDE R16, R20.reuse, 0x2, R2 ;  /* 0x0000000214107825 */ /* 0x040fe200078e0202 */
[----:B------:R-:W-:Y:S03]  /*98e00*/  @P4 STG.E.U16 [R12.64], R0 ;  /* 0x000000000c004986 */ /* 0x000fe6000c101506 */
[----:B------:R-:W-:Y:S01]  /*98e10*/  IMAD.WIDE R20, R20, 0x2, R24 ;  /* 0x0000000214147825 */ /* 0x000fe200078e0218 */
[----:B----4-:R-:W-:Y:S01]  /*98e20*/  ISETP.GE.AND P3, PT, R27, c[0x0][0x17c], PT ;  /* 0x00005f001b007a0c */ /* 0x010fe20003f66270 */
[----:B------:R0:W-:Y:S04]  /*98e30*/  @P6 STG.E.U16 [R16.64], R29 ;  /* 0x0000001d10006986 */ /* 0x0001e8000c101506 */
[----:B------:R-:W3:Y:S04]  /*98e40*/  LDL.LU R27, [R1+0x2194] ;  /* 0x00219400011b7983 */ /* 0x000ee80000300800 */
[----:B------:R1:W-:Y:S01]  /*98e50*/  @P0 STG.E.U16 [R20.64], R6 ;  /* 0x0000000614000986 */ /* 0x0003e2000c101506 */
[----:B0-----:R-:W-:-:S03]  /*98e60*/  PRMT R16, R29, 0x7632, R16 ;  /* 0x000076321d107816 */ /* 0x001fc60000000010 */
[----:B------:R-:W4:Y:S04]  /*98e70*/  LDL.LU R29, [R1+0x288] ;  /* 0x00028800011d7983 */ /* 0x000f280000300800 */
[----:B-1----:R-:W4:Y:S01]  /*98e80*/  LDL.LU R21, [R1+0x2198] ;  /* 0x0021980001157983 */ /* 0x002f220000300800 */
[----:B------:R-:W-:Y:S02]  /*98e90*/  ISETP.LT.AND P5, PT, R26, c[0x0][0x178], !P2 ;  /* 0x00005e001a007a0c */ /* 0x000fe400057a1270 */
[----:B------:R-:W-:Y:S02]  /*98ea0*/  ISETP.LT.AND P4, PT, R23, c[0x0][0x178], !P2 ;  /* 0x00005e0017007a0c */ /* 0x000fe40005781270 */
[----:B------:R-:W-:Y:S02]  /*98eb0*/  IADD3 R0, R8, c[0x0][0x198], RZ ;  /* 0x0000660008007a10 */ /* 0x000fe40007ffe0ff */
[----:B------:R-:W-:-:S02]  /*98ec0*/  PRMT R17, R6, 0x7632, R17 ;  /* 0x0000763206117816 */ /* 0x000fc40000000011 */
[----:B--2---:R-:W-:Y:S01]  /*98ed0*/  ISETP.GE.AND P2, PT, R5, c[0x0][0x17c], PT ;  /* 0x00005f0005007a0c */ /* 0x004fe20003f46270 */
[----:B------:R-:W-:-:S04]  /*98ee0*/  IMAD.WIDE R4, R8, 0x2, R2 ;  /* 0x0000000208047825 */ /* 0x000fc800078e0202 */
[----:B------:R-:W-:Y:S01]  /*98ef0*/  IMAD.WIDE R8, R8, 0x2, R24 ;  /* 0x0000000208087825 */ /* 0x000fe200078e0218 */
[----:B------:R0:W-:Y:S01]  /*98f00*/  @P5 STG.E.U16 [R4.64], R16 ;  /* 0x0000001004005986 */ /* 0x0001e2000c101506 */
[----:B------:R-:W-:-:S03]  /*98f10*/  ISETP.LT.AND P5, PT, R26, c[0x0][0x178], !P3 ;  /* 0x00005e001a007a0c */ /* 0x000fc60005fa1270 */
[----:B------:R-:W-:Y:S01]  /*98f20*/  @P4 STG.E.U16 [R8.64], R17 ;  /* 0x0000001108004986 */ /* 0x000fe2000c101506 */
[----:B------:R-:W-:Y:S02]  /*98f30*/  ISETP.LT.AND P4, PT, R23, c[0x0][0x178], !P3 ;  /* 0x00005e0017007a0c */ /* 0x000fe40005f81270 */
[----:B---3--:R-:W-:Y:S02]  /*98f40*/  ISETP.GE.AND P0, PT, R27, c[0x0][0x17c], PT ;  /* 0x00005f001b007a0c */ /* 0x008fe40003f06270 */
[----:B------:R-:W2:Y:S01]  /*98f50*/  LDL.LU R27, [R1+0x219c] ;  /* 0x00219c00011b7983 */ /* 0x000ea20000300800 */
[----:B----4-:R-:W-:-:S03]  /*98f60*/  ISETP.GE.AND P3, PT, R21, c[0x0][0x17c], PT ;  /* 0x00005f0015007a0c */ /* 0x010fc60003f66270 */
[----:B------:R-:W3:Y:S01]  /*98f70*/  LDL.LU R21, [R1+0x21a0] ;  /* 0x0021a00001157983 */ /* 0x000ee20000300800 */
[----:B------:R-:W-:Y:S01]  /*98f80*/  ISETP.LT.AND P6, PT, R26, c[0x0][0x178], !P1 ;  /* 0x00005e001a007a0c */ /* 0x000fe20004fc1270 */
[----:B------:R-:W-:Y:S01]  /*98f90*/  IMAD.WIDE R12, R0, 0x2, R2 ;  /* 0x00000002000c7825 */ /* 0x000fe200078e0202 */
[----:B------:R-:W-:Y:S02]  /*98fa0*/  ISETP.LT.AND P1, PT, R23, c[0x0][0x178], !P1 ;  /* 0x00005e0017007a0c */ /* 0x000fe40004f21270 */
[----:B-----5:R-:W-:Y:S01]  /*98fb0*/  PRMT R20, R28, 0x7632, R20 ;  /* 0x000076321c147816 */ /* 0x020fe20000000014 */
[----:B0-----:R-:W-:-:S08]  /*98fc0*/  IMAD.WIDE R4, R0, 0x2, R24 ;  /* 0x0000000200047825 */ /* 0x001fd000078e0218 */
[----:B------:R0:W-:Y:S01]  /*98fd0*/  @P6 STG.E.U16 [R12.64], R28 ;  /* 0x0000001c0c006986 */ /* 0x0001e2000c101506 */
[----:B------:R-:W-:Y:S02]  /*98fe0*/  ISETP.LT.AND P6, PT, R26, c[0x0][0x178], !P2 ;  /* 0x00005e001a007a0c */ /* 0x000fe400057c1270 */
[----:B0-----:R-:W-:Y:S01]  /*98ff0*/  IADD3 R12, R0, c[0x0][0x198], RZ ;  /* 0x00006600000c7a10 */ /* 0x001fe20007ffe0ff */
[----:B------:R-:W4:Y:S01]  /*99000*/  LDL.LU R28, [R1+0x268] ;  /* 0x00026800011c7983 */ /* 0x000f220000300800 */
[----:B------:R-:W-:Y:S02]  /*99010*/  PRMT R0, R10, 0x7632, R0 ;  /* 0x000076320a007816 */ /* 0x000fe40000000000 */
[C---:B------:R-:W-:Y:S01]  /*99020*/  IADD3 R6, R12.reuse, c[0x0][0x198], RZ ;  /* 0x000066000c067a10 */ /* 0x040fe20007ffe0ff */
[C---:B------:R-:W-:Y:S01]  /*99030*/  IMAD.WIDE R8, R12.reuse, 0x2, R2 ;  /* 0x000000020c087825 */ /* 0x040fe200078e0202 */
[----:B------:R0:W-:Y:S03]  /*99040*/  @P1 STG.E.U16 [R4.64], R10 ;  /* 0x0000000a04001986 */ /* 0x0001e6000c101506 */
[----:B------:R-:W-:Y:S01]  /*99050*/  IMAD.WIDE R12, R12, 0x2, R24 ;  /* 0x000000020c0c7825 */ /* 0x000fe200078e0218 */
[----:B------:R-:W-:Y:S03]  /*99060*/  @P5 STG.E.U16 [R8.64], R20 ;  /* 0x0000001408005986 */ /* 0x000fe6000c101506 */
[----:B------:R-:W-:Y:S01]  /*99070*/  IMAD.WIDE R16, R6, 0x2, R2 ;  /* 0x0000000206107825 */ /* 0x000fe200078e0202 */
[----:B------:R-:W-:Y:S01]  /*99080*/  @P4 STG.E.U16 [R12.64], R0 ;  /* 0x000000000c004986 */ /* 0x000fe2000c101506 */
[----:B------:R-:W-:-:S02]  /*99090*/  ISETP.LT.AND P5, PT, R26, c[0x0][0x178], !P0 ;  /* 0x00005e001a007a0c */ /* 0x000fc400047a1270 */
[----:B------:R-:W-:Y:S01]  /*990a0*/  ISETP.LT.AND P4, PT, R23, c[0x0][0x178], !P0 ;  /* 0x00005e0017007a0c */ /* 0x000fe20004781270 */
[----:B------:R1:W-:Y:S01]  /*990b0*/  @P6 STG.E.U16 [R16.64], R29 ;  /* 0x0000001d10006986 */ /* 0x0003e2000c101506 */
[----:B0-----:R-:W-:Y:S02]  /*990c0*/  PRMT R10, R29, 0x7632, R10 ;  /* 0x000076321d0a7816 */ /* 0x001fe4000000000a */
[----:B--2---:R-:W-:Y:S02]  /*990d0*/  ISETP.GE.AND P1, PT, R27, c[0x0][0x17c], PT ;  /* 0x00005f001b007a0c */ /* 0x004fe40003f26270 */
[----:B------:R-:W2:Y:S01]  /*990e0*/  LDL.LU R27, [R1+0x21a4] ;  /* 0x0021a400011b7983 */ /* 0x000ea20000300800 */
[----:B---3--:R-:W-:-:S03]  /*990f0*/  ISETP.GE.AND P0, PT, R21, c[0x0][0x17c], PT ;  /* 0x00005f0015007a0c */ /* 0x008fc60003f06270 */
[----:B------:R-:W3:Y:S04]  /*99100*/  LDL.LU R21, [R1+0x21a8] ;  /* 0x0021a80001157983 */ /* 0x000ee80000300800 */
[----:B-1----:R-:W5:Y:S04]  /*99110*/  LDL.LU R29, [R1+0x248] ;  /* 0x00024800011d7983 */ /* 0x002f680000300800 */
[----:B------:R-:W5:Y:S01]  /*99120*/  LDL.LU R20, [R1+0x21ac] ;  /* 0x0021ac0001147983 */ /* 0x000f620000300800 */
[----:B------:R-:W-:Y:S02]  /*99130*/  ISETP.LT.AND P2, PT, R23, c[0x0][0x178], !P2 ;  /* 0x00005e0017007a0c */ /* 0x000fe40005741270 */
[----:B------:R-:W-:-:S02]  /*99140*/  IADD3 R12, R6, c[0x0][0x198], RZ ;  /* 0x00006600060c7a10 */ /* 0x000fc40007ffe0ff */
[----:B------:R-:W-:Y:S02]  /*99150*/  ISETP.LT.AND P6, PT, R26, c[0x0][0x178], !P3 ;  /* 0x00005e001a007a0c */ /* 0x000fe40005fc1270 */
[----:B------:R-:W-:Y:S01]  /*99160*/  ISETP.LT.AND P3, PT, R23, c[0x0][0x178], !P3 ;  /* 0x00005e0017007a0c */ /* 0x000fe20005f61270 */
[----:B------:R-:W-:Y:S01]  /*99170*/  IMAD.WIDE R4, R6, 0x2, R24 ;  /* 0x0000000206047825 */ /* 0x000fe200078e0218 */
[----:B------:R-:W-:Y:S02]  /*99180*/  IADD3 R0, R12, c[0x0][0x198], RZ ;  /* 0x000066000c007a10 */ /* 0x000fe40007ffe0ff */
[----:B------:R-:W-:Y:S01]  /*99190*/  PRMT R6, R14, 0x7632, R6 ;  /* 0x000076320e067816 */ /* 0x000fe20000000006 */
[C---:B------:R-:W-:Y:S02]  /*991a0*/  IMAD.WIDE R8, R12.reuse, 0x2, R2 ;  /* 0x000000020c087825 */ /* 0x040fe400078e0202 */
[----:B------:R0:W-:Y:S02]  /*991b0*/  @P2 STG.E.U16 [R4.64], R14 ;  /* 0x0000000e04002986 */ /* 0x0001e4000c101506 */
[----:B------:R-:W-:-:S02]  /*991c0*/  IMAD.WIDE R12, R12, 0x2, R24 ;  /* 0x000000020c0c7825 */ /* 0x000fc400078e0218 */
[----:B------:R1:W-:Y:S02]  /*991d0*/  @P5 STG.E.U16 [R8.64], R10 ;  /* 0x0000000a08005986 */ /* 0x0003e4000c101506 */
[----:B------:R-:W-:Y:S01]  /*991e0*/  IMAD.WIDE R16, R0, 0x2, R2 ;  /* 0x0000000200107825 */ /* 0x000fe200078e0202 */
[----:B------:R-:W-:Y:S01]  /*991f0*/  ISETP.LT.AND P5, PT, R26, c[0x0][0x178], !P1 ;  /* 0x00005e001a007a0c */ /* 0x000fe20004fa1270 */
[----:B------:R1:W-:Y:S01]  /*99200*/  @P4 STG.E.U16 [R12.64], R6 ;  /* 0x000000060c004986 */ /* 0x0003e2000c101506 */
[----:B------:R-:W-:Y:S01]  /*99210*/  ISETP.LT.AND P4, PT, R23, c[0x0][0x178], !P1 ;  /* 0x00005e0017007a0c */ /* 0x000fe20004f81270 */
[----:B0-----:R-:W-:Y:S02]  /*99220*/  IMAD.WIDE R4, R0, 0x2, R24 ;  /* 0x0000000200047825 */ /* 0x001fe400078e0218 */
[----:B----4-:R0:W-:Y:S04]  /*99230*/  @P6 STG.E.U16 [R16.64], R28 ;  /* 0x0000001c10006986 */ /* 0x0101e8000c101506 */
[----:B------:R4:W-:Y:S01]  /*99240*/  @P3 STG.E.U16 [R4.64], R18 ;  /* 0x0000001204003986 */ /* 0x0009e2000c101506 */
[----:B-1----:R-:W-:-:S02]  /*99250*/  PRMT R10, R28, 0x7632, R10 ;  /* 0x000076321c0a7816 */ /* 0x002fc4000000000a */
[----:B------:R-:W-:Y:S02]  /*99260*/  IADD3 R12, R0, c[0x0][0x198], RZ ;  /* 0x00006600000c7a10 */ /* 0x000fe40007ffe0ff */
[----:B------:R-:W-:Y:S02]  /*99270*/  PRMT R0, R18, 0x7632, R0 ;  /* 0x0000763212007816 */ /* 0x000fe40000000000 */
[----:B--2---:R-:W-:Y:S02]  /*99280*/  ISETP.GE.AND P2, PT, R27, c[0x0][0x17c], PT ;  /* 0x00005f001b007a0c */ /* 0x004fe40003f46270 */
[----:B---3--:R-:W-:Y:S02]  /*99290*/  ISETP.GE.AND P1, PT, R21, c[0x0][0x17c], PT ;  /* 0x00005f0015007a0c */ /* 0x008fe40003f26270 */
[----:B------:R-:W2:Y:S04]  /*992a0*/  LDL.LU R21, [R1+0x21b0] ;  /* 0x0021b00001157983 */ /* 0x000ea80000300800 */
[----:B------:R-:W3:Y:S01]  /*992b0*/  LDL.LU R27, [R1+0x21c] ;  /* 0x00021c00011b7983 */ /* 0x000ee20000300800 */
[----:B-----5:R-:W-:-:S03]  /*992c0*/  ISETP.GE.AND P3, PT, R20, c[0x0][0x17c], PT ;  /* 0x00005f0014007a0c */ /* 0x020fc60003f66270 */
[----:B------:R-:W5:Y:S04]  /*992d0*/  LDL.LU R20, [R1+0x21b4] ;  /* 0x0021b40001147983 */ /* 0x000f680000300800 */
[----:B0-----:R-:W3:Y:S04]  /*992e0*/  LDL.LU R28, [R1+0x2c] ;  /* 0x00002c00011c7983 */ /* 0x001ee80000300800 */
[----:B----4-:R-:W4:Y:S01]  /*992f0*/  LDL.LU R18, [R1+0x21b8] ;  /* 0x0021b80001127983 */ /* 0x010f220000300800 */
[C---:B------:R-:W-:Y:S01]  /*99300*/  IADD3 R6, R12.reuse, c[0x0][0x198], RZ ;  /* 0x000066000c067a10 */ /* 0x040fe20007ffe0ff */
[----:B------:R-:W-:Y:S01]  /*99310*/  IMAD.WIDE R8, R12, 0x2, R2 ;  /* 0x000000020c087825 */ /* 0x000fe200078e0202 */
[----:B------:R-:W-:-:S03]  /*99320*/  ISETP.LT.AND P6, PT, R26, c[0x0][0x178], !P0 ;  /* 0x00005e001a007a0c */ /* 0x000fc600047c1270 */
[----:B------:R-:W-:Y:S01]  /*99330*/  IMAD.WIDE R12, R12, 0x2, R24 ;  /* 0x000000020c0c7825 */ /* 0x000fe200078e0218 */
[----:B------:R-:W-:Y:S01]  /*99340*/  @P5 STG.E.U16 [R8.64], R10 ;  /* 0x0000000a08005986 */ /* 0x000fe2000c101506 */
[C---:B------:R-:W-:Y:S02]  /*99350*/  ISETP.LT.AND P0, PT, R23.reuse, c[0x0][0x178], !P0 ;  /* 0x00005e0017007a0c */ /* 0x040fe40004701270 */
[----:B------:R-:W-:Y:S01]  /*99360*/  ISETP.LT.AND P5, PT, R26, c[0x0][0x178], !P2 ;  /* 0x00005e001a007a0c */ /* 0x000fe200057a1270 */
[----:B------:R0:W-:Y:S01]  /*99370*/  @P4 STG.E.U16 [R12.64], R0 ;  /* 0x000000000c004986 */ /* 0x0001e2000c101506 */
[----:B------:R-:W-:Y:S01]  /*99380*/  ISETP.LT.AND P4, PT, R23, c[0x0][0x178], !P2 ;  /* 0x00005e0017007a0c */ /* 0x000fe20005781270 */
[----:B------:R-:W-:-:S04]  /*99390*/  IMAD.WIDE R16, R6, 0x2, R2 ;  /* 0x0000000206107825 */ /* 0x000fc800078e0202 */
[C---:B------:R-:W-:Y:S01]  /*993a0*/  IMAD.WIDE R4, R6.reuse, 0x2, R24 ;  /* 0x0000000206047825 */ /* 0x040fe200078e0218 */
[----:B0-----:R-:W-:Y:S02]  /*993b0*/  IADD3 R12, R6, c[0x0][0x198], RZ ;  /* 0x00006600060c7a10 */ /* 0x001fe40007ffe0ff */
[----:B------:R-:W-:Y:S02]  /*993c0*/  PRMT R10, R29, 0x7632, R10 ;  /* 0x000076321d0a7816 */ /* 0x000fe4000000000a */
[C---:B------:R-:W-:Y:S01]  /*993d0*/  IADD3 R0, R12.reuse, c[0x0][0x198], RZ ;  /* 0x000066000c007a10 */ /* 0x040fe20007ffe0ff */
[----:B------:R-:W-:Y:S01]  /*993e0*/  IMAD.WIDE R8, R12, 0x2, R2 ;  /* 0x000000020c087825 */ /* 0x000fe200078e0202 */
[----:B------:R-:W-:Y:S01]  /*993f0*/  PRMT R6, R22, 0x7632, R6 ;  /* 0x0000763216067816 */ /* 0x000fe20000000006 */
[----:B------:R0:W-:Y:S02]  /*99400*/  @P6 STG.E.U16 [R16.64], R29 ;  /* 0x0000001d10006986 */ /* 0x0001e4000c101506 */
[----:B------:R-:W-:-:S02]  /*99410*/  IMAD.WIDE R12, R12, 0x2, R24 ;  /* 0x000000020c0c7825 */ /* 0x000fc400078e0218 */
[----:B------:R-:W-:Y:S04]  /*99420*/  @P0 STG.E.U16 [R4.64], R22 ;  /* 0x0000001604000986 */ /* 0x000fe8000c101506 */
[----:B------:R-:W-:Y:S01]  /*99430*/  @P5 STG.E.U16 [R8.64], R10 ;  /* 0x0000000a08005986 */ /* 0x000fe2000c101506 */
[----:B------:R-:W-:-:S03]  /*99440*/  ISETP.LT.AND P5, PT, R26, c[0x0][0x178], !P3 ;  /* 0x00005e001a007a0c */ /* 0x000fc60005fa1270 */
[----:B0-----:R-:W3:Y:S04]  /*99450*/  LDL.LU R29, [R1+0x22c] ;  /* 0x00022c00011d7983 */ /* 0x001ee80000300800 */
[----:B------:R0:W-:Y:S01]  /*99460*/  @P4 STG.E.U16 [R12.64], R6 ;  /* 0x000000060c004986 */ /* 0x0001e2000c101506 */
[----:B------:R-:W-:Y:S02]  /*99470*/  ISETP.LT.AND P4, PT, R23, c[0x0][0x178], !P3 ;  /* 0x00005e0017007a0c */ /* 0x000fe40005f81270 */
[----:B--2---:R-:W-:Y:S02]  /*99480*/  ISETP.GE.AND P2, PT, R21, c[0x0][0x17c], PT ;  /* 0x00005f0015007a0c */ /* 0x004fe40003f46270 */
[----:B-----5:R-:W-:Y:S02]  /*99490*/  ISETP.GE.AND P0, PT, R20, c[0x0][0x17c], PT ;  /* 0x00005f0014007a0c */ /* 0x020fe40003f06270 */
[----:B------:R-:W2:Y:S04]  /*994a0*/  LDL.LU R20, [R1+0x21bc] ;  /* 0x0021bc0001147983 */ /* 0x000ea80000300800 */
[----:B------:R-:W5:Y:S01]  /*994b0*/  LDL.LU R21, [R1+0x3c] ;  /* 0x00003c0001157983 */ /* 0x000f620000300800 */
[----:B----4-:R-:W-:-:S03]  /*994c0*/  ISETP.GE.AND P3, PT, R18, c[0x0][0x17c], PT ;  /* 0x00005f0012007a0c */ /* 0x010fc60003f66270 */
[----:B------:R-:W4:Y:S01]  /*994d0*/  LDL.LU R18, [R1+0x21c0] ;  /* 0x0021c00001127983 */ /* 0x000f220000300800 */
[----:B------:R-:W-:Y:S02]  /*994e0*/  ISETP.LT.AND P6, PT, R26, c[0x0][0x178], !P1 ;  /* 0x00005e001a007a0c */ /* 0x000fe40004fc1270 */
[----:B------:R-:W-:Y:S02]  /*994f0*/  ISETP.LT.AND P1, PT, R23, c[0x0][0x178], !P1 ;  /* 0x00005e0017007a0c */ /* 0x000fe40004f21270 */
[C---:B0-----:R-:W-:Y:S01]  /*99500*/  IADD3 R12, R0.reuse, c[0x0][0x198], RZ ;  /* 0x00006600000c7a10 */ /* 0x041fe20007ffe0ff */
[----:B------:R-:W-:Y:S01]  /*99510*/  IMAD.WIDE R16, R0, 0x2, R2 ;  /* 0x0000000200107825 */ /* 0x000fe200078e0202 */
[----:B---3--:R-:W-:Y:S02]  /*99520*/  PRMT R10, R27, 0x7632, R10 ;  /* 0x000076321b0a7816 */ /* 0x008fe4000000000a */
[----:B------:R-:W-:Y:S01]  /*99530*/  IADD3 R6, R12, c[0x0][0x198], RZ ;  /* 0x000066000c067a10 */ /* 0x000fe20007ffe0ff */
[----:B------:R-:W-:Y:S01]  /*99540*/  IMAD.WIDE R4, R0, 0x2, R24 ;  /* 0x0000000200047825 */ /* 0x000fe200078e0218 */
[----:B------:R-:W-:-:S03]  /*99550*/  PRMT R0, R28, 0x7632, R0 ;  /* 0x000076321c007816 */ /* 0x000fc60000000000 */
[C---:B------:R-:W-:Y:S01]  /*99560*/  IMAD.WIDE R8, R12.reuse, 0x2, R2 ;  /* 0x000000020c087825 */ /* 0x040fe200078e0202 */
[----:B------:R0:W-:Y:S03]  /*99570*/  @P6 STG.E.U16 [R16.64], R27 ;  /* 0x0000001b10006986 */ /* 0x0001e6000c101506 */
[----:B------:R-:W-:Y:S01]  /*99580*/  IMAD.WIDE R12, R12, 0x2, R24 ;  /* 0x000000020c0c7825 */ /* 0x000fe200078e0218 */
[----:B------:R1:W-:Y:S04]  /*99590*/  @P1 STG.E.U16 [R4.64], R28 ;  /* 0x0000001c04001986 */ /* 0x0003e8000c101506 */
[----:B------:R-:W-:Y:S01]  /*995a0*/  @P5 STG.E.U16 [R8.64], R10 ;  /* 0x0000000a08005986 */ /* 0x000fe2000c101506 */
[----:B------:R-:W-:-:S03]  /*995b0*/  ISETP.LT.AND P5, PT, R26, c[0x0][0x178], !P0 ;  /* 0x00005e001a007a0c */ /* 0x000fc600047a1270 */
[----:B0-----:R-:W3:Y:S04]  /*995c0*/  LDL.LU R27, [R1+0x23c] ;  /* 0x00023c00011b7983 */ /* 0x001ee80000300800 */
[----:B------:R0:W-:Y:S01]  /*995d0*/  @P4 STG.E.U16 [R12.64], R0 ;  /* 0x000000000c004986 */ /* 0x0001e2000c101506 */
[----:B------:R-:W-:Y:S02]  /*995e0*/  ISETP.LT.AND P4, PT, R23, c[0x0][0x178], !P0 ;  /* 0x00005e0017007a0c */ /* 0x000fe40004781270 */
[----:B--2---:R-:W-:Y:S02]  /*995f0*/  ISETP.GE.AND P1, PT, R20, c[0x0][0x17c], PT ;  /* 0x00005f0014007a0c */ /* 0x004fe40003f26270 */
[----:B------:R-:W2:Y:S04]  /*99600*/  LDL.LU R20, [R1+0x21c8] ;  /* 0x0021c80001147983 */ /* 0x000ea80000300800 */
[----:B-1----:R-:W3:Y:S01]  /*99610*/  LDL.LU R28, [R1+0x1c] ;  /* 0x00001c00011c7983 */ /* 0x002ee20000300800 */
[----:B----4-:R-:W-:-:S03]  /*99620*/  ISETP.GE.AND P0, PT, R18, c[0x0][0x17c], PT ;  /* 0x00005f0012007a0c */ /* 0x010fc60003f06270 */
[----:B------:R-:W4:Y:S01]  /*99630*/  LDL.LU R18, [R1+0x21c4] ;  /* 0x0021c40001127983 */ /* 0x000f220000300800 */
[----:B------:R-:W-:Y:S02]  /*99640*/  ISETP.LT.AND P6, PT, R26, c[0x0][0x178], !P2 ;  /* 0x00005e001a007a0c */ /* 0x000fe400057c1270 */
[----:B------:R-:W-:Y:S02]  /*99650*/  ISETP.LT.AND P2, PT, R23, c[0x0][0x178], !P2 ;  /* 0x00005e0017007a0c */ /* 0x000fe40005741270 */
[C---:B0-----:R-:W-:Y:S01]  /*99660*/  IADD3 R12, R6.reuse, c[0x0][0x198], RZ ;  /* 0x00006600060c7a10 */ /* 0x041fe20007ffe0ff */
[----:B------:R-:W-:Y:S01]  /*99670*/  IMAD.WIDE R16, R6, 0x2, R2 ;  /* 0x0000000206107825 */ /* 0x000fe200078e0202 */
[----:B------:R-:W-:Y:S02]  /*99680*/  PRMT R10, R29, 0x7632, R10 ;  /* 0x000076321d0a7816 */ /* 0x000fe4000000000a */
[----:B------:R-:W-:Y:S01]  /*99690*/  IADD3 R0, R12, c[0x0][0x198], RZ ;  /* 0x000066000c007a10 */ /* 0x000fe20007ffe0ff */
[----:B------:R-:W-:Y:S01]  /*996a0*/  IMAD.WIDE R4, R6, 0x2, R24 ;  /* 0x0000000206047825 */ /* 0x000fe200078e0218 */
[----:B-----5:R-:W-:-:S03]  /*996b0*/  PRMT R6, R21, 0x7632, R6 ;  /* 0x0000763215067816 */ /* 0x020fc60000000006 */
[C---:B------:R-:W-:Y:S01]  /*996c0*/  IMAD.WIDE R8, R12.reuse, 0x2, R2 ;  /* 0x000000020c087825 */ /* 0x040fe200078e0202 */
[----:B------:R0:W-:Y:S03]  /*996d0*/  @P6 STG.E.U16 [R16.64], R29 ;  /* 0x0000001d10006986 */ /* 0x0001e6000c101506 */
[----:B------:R-:W-:Y:S01]  /*996e0*/  IMAD.WIDE R12, R12, 0x2, R24 ;  /* 0x000000020c0c7825 */ /* 0x000fe200078e0218 */
[----:B------:R1:W-:Y:S04]  /*996f0*/  @P2 STG.E.U16 [R4.64], R21 ;  /* 0x0000001504002986 */ /* 0x0003e8000c101506 */
[----:B------:R-:W-:Y:S01]  /*99700*/  @P5 STG.E.U16 [R8.64], R10 ;  /* 0x0000000a08005986 */ /* 0x000fe2000c101506 */
[----:B------:R-:W-:-:S03]  /*99710*/  ISETP.LT.AND P5, PT, R26, c[0x0][0x178], !P1 ;  /* 0x00005e001a007a0c */ /* 0x000fc60004fa1270 */
[----:B0-----:R-:W5:Y:S04]  /*99720*/  LDL.LU R29, [R1+0x25c] ;  /* 0x00025c00011d7983 */ /* 0x001f680000300800 */
[----:B------:R-:W5:Y:S04]  /*99730*/  LDL.LU R22, [R1+0x21d0] ;  /* 0x0021d00001167983 */ /* 0x000f680000300800 */
[----:B------:R0:W-:Y:S01]  /*99740*/  @P4 STG.E.U16 [R12.64], R6 ;  /* 0x000000060c004986 */ /* 0x0001e2000c101506 */
[----:B------:R-:W-:Y:S02]  /*99750*/  ISETP.LT.AND P4, PT, R23, c[0x0][0x178], !P1 ;  /* 0x00005e0017007a0c */ /* 0x000fe40004f81270 */
[----:B--2---:R-:W-:-:S02]  /*99760*/  ISETP.GE.AND P2, PT, R20, c[0x0][0x17c], PT ;  /* 0x00005f0014007a0c */ /* 0x004fc40003f46270 */
[----:B------:R-:W2:Y:S04]  /*99770*/  LDL.LU R20, [R1+0x21cc] ;  /* 0x0021cc0001147983 */ /* 0x000ea80000300800 */
[----:B-1----:R-:W2:Y:S01]  /*99780*/  LDL.LU R21, [R1+0x27c] ;  /* 0x00027c0001157983 */ /* 0x002ea20000300800 */
[----:B----4-:R-:W-:-:S03]  /*99790*/  ISETP.GE.AND P1, PT, R18, c[0x0][0x17c], PT ;  /* 0x00005f0012007a0c */ /* 0x010fc60003f26270 */
[----:B------:R-:W4:Y:S01]  /*997a0*/  LDL.LU R18, [R1+0x21d8] ;  /* 0x0021d80001127983 */ /* 0x000f220000300800 */
[----:B------:R-:W-:Y:S01]  /*997b0*/  ISETP.LT.AND P6, PT, R26, c[0x0][0x178], !P3 ;  /* 0x00005e001a007a0c */ /* 0x000fe20005fc1270 */
[C---:B------:R-:W-:Y:S01]  /*997c0*/  IMAD.WIDE R16, R0.reuse, 0x2, R2 ;  /* 0x0000000200107825 */ /* 0x040fe200078e0202 */
[----:B------:R-:W-:Y:S02]  /*997d0*/  ISETP.LT.AND P3, PT, R23, c[0x0][0x178], !P3 ;  /* 0x00005e0017007a0c */ /* 0x000fe40005f61270 */
[C---:B0-----:R-:W-:Y:S01]  /*997e0*/  IADD3 R12, R0.reuse, c[0x0][0x198], RZ ;  /* 0x00006600000c7a10 */ /* 0x041fe20007ffe0ff */
[----:B------:R-:W-:Y:S01]  /*997f0*/  IMAD.WIDE R4, R0, 0x2, R24 ;  /* 0x0000000200047825 */ /* 0x000fe200078e0218 */
[----:B---3--:R-:W-:Y:S02]  /*99800*/  PRMT R10, R27, 0x7632, R10 ;  /* 0x000076321b0a7816 */ /* 0x008fe4000000000a */
[----:B------:R-:W-:-:S05]  /*99810*/  IADD3 R6, R12, c[0x0][0x198], RZ ;  /* 0x000066000c067a10 */ /* 0x000fca0007ffe0ff */
[----:B------:R0:W-:Y:S01]  /*99820*/  @P6 STG.E.U16 [R16.64], R27 ;  /* 0x0000001b10006986 */ /* 0x0001e2000c101506 */
[----:B------:R-:W-:Y:S02]  /*99830*/  ISETP.LT.AND P6, PT, R26, c[0x0][0x178], !P0 ;  /* 0x00005e001a007a0c */ /* 0x000fe400047c1270 */
[C---:B------:R-:W-:Y:S01]  /*99840*/  ISETP.LT.AND P0, PT, R23.reuse, c[0x0][0x178], !P0 ;  /* 0x00005e0017007a0c */ /* 0x040fe20004701270 */
[----:B------:R-:W-:Y:S01]  /*99850*/  IMAD.WIDE R8, R12, 0x2, R2 ;  /* 0x000000020c087825 */ /* 0x000fe200078e0202 */
[----:B------:R-:W-:Y:S01]  /*99860*/  PRMT R0, R28, 0x7632, R0 ;  /* 0x000076321c007816 */ /* 0x000fe20000000000 */
[----:B------:R1:W-:Y:S02]  /*99870*/  @P3 STG.E.U16 [R4.64], R28 ;  /* 0x0000001c04003986 */ /* 0x0003e4000c101506 */
[----:B------:R-:W-:Y:S02]  /*99880*/  IMAD.WIDE R12, R12, 0x2, R24 ;  /* 0x000000020c0c7825 */ /* 0x000fe400078e0218 */
[----:B------:R3:W-:Y:S02]  /*99890*/  @P5 STG.E.U16 [R8.64], R10 ;  /* 0x0000000a08005986 */ /* 0x0007e4000c101506 */
[----:B0-----:R-:W-:Y:S01]  /*998a0*/  IMAD.WIDE R16, R6, 0x2, R2 ;  /* 0x0000000206107825 */ /* 0x001fe200078e0202 */
[----:B------:R-:W-:Y:S01]  /*998b0*/  ISETP.LT.AND P5, PT, R26, c[0x0][0x178], !P2 ;  /* 0x00005e001a007a0c */ /* 0x000fe200057a1270 */
[----:B------:R-:W-:Y:S01]  /*998c0*/  @P4 STG.E.U16 [R12.64], R0 ;  /* 0x000000000c004986 */ /* 0x000fe2000c101506 */
[----:B------:R-:W-:Y:S01]  /*998d0*/  ISETP.LT.AND P4, PT, R23, c[0x0][0x178], !P2 ;  /* 0x00005e0017007a0c */ /* 0x000fe20005781270 */
[----:B-1----:R-:W-:-:S02]  /*998e0*/  IMAD.WIDE R4, R6, 0x2, R24 ;  /* 0x0000000206047825 */ /* 0x002fc400078e0218 */
[----:B-----5:R0:W-:Y:S01]  /*998f0*/  @P6 STG.E.U16 [R16.64], R29 ;  /* 0x0000001d10006986 */ /* 0x0201e2000c101506 */
[----:B---3--:R-:W-:-:S03]  /*99900*/  PRMT R10, R29, 0x7632, R10 ;  /* 0x000076321d0a7816 */ /* 0x008fc6000000000a */
[----:B------:R1:W-:Y:S01]  /*99910*/  @P0 STG.E.U16 [R4.64], R7 ;  /* 0x0000000704000986 */ /* 0x0003e2000c101506 */
[----:B--2---:R-:W-:-:S03]  /*99920*/  ISETP.GE.AND P2, PT, R20, c[0x0][0x17c], PT ;  /* 0x00005f0014007a0c */ /* 0x004fc60003f46270 */
[----:B------:R-:W2:Y:S04]  /*99930*/  LDL.LU R20, [R1+0x21d4] ;  /* 0x0021d40001147983 */ /* 0x000ea80000300800 */
[----:B0-----:R-:W3:Y:S01]  /*99940*/  LDL.LU R29, [R1+0x28c] ;  /* 0x00028c00011d7983 */ /* 0x001ee20000300800 */
[----:B----4-:R-:W-:-:S03]  /*99950*/  ISETP.GE.AND P0, PT, R18, c[0x0][0x17c], PT ;  /* 0x00005f0012007a0c */ /* 0x010fc60003f06270 */
[----:B------:R-:W4:Y:S01]  /*99960*/  LDL.LU R18, [R1+0x21e4] ;  /* 0x0021e40001127983 */ /* 0x000f220000300800 */
        /* <DEDUP_REMOVED lines=8> */
[C---:B------:R-:W-:Y:S01]  /*999f0*/  IMAD.WIDE R16, R0.reuse, 0x2, R2 ;  /* 0x0000000200107825 */ /* 0x040fe200078e0202 */
[----:B------:R-:W-:Y:S03]  /*99a00*/  @P4 STG.E.U16 [R12.64], R6 ;  /* 0x000000060c004986 */ /* 0x000fe6000c101506 */
[----:B-1----:R-:W-:Y:S01]  /*99a10*/  IMAD.WIDE R4, R0, 0x2, R24 ;  /* 0x0000000200047825 */ /* 0x002fe200078e0218 */
[----:B------:R1:W-:Y:S04]  /*99a20*/  @P6 STG.E.U16 [R16.64], R21 ;  /* 0x0000001510006986 */ /* 0x0003e8000c101506 */
[----:B0-----:R-:W5:Y:S04]  /*99a30*/  LDL.LU R10, [R1+0x21e0] ;  /* 0x0021e000010a7983 */ /* 0x001f680000300800 */
[----:B------:R0:W-:Y:S04]  /*99a40*/  @P1 STG.E.U16 [R4.64], R11 ;  /* 0x0000000b04001986 */ /* 0x0001e8000c101506 */
[----:B------:R-:W3:Y:S01]  /*99a50*/  LDL.LU R28, [R1+0x26c] ;  /* 0x00026c00011c7983 */ /* 0x000ee20000300800 */
[----:B----4-:R-:W-:-:S03]  /*99a60*/  ISETP.GE.AND P1, PT, R18, c[0x0][0x17c], PT ;  /* 0x00005f0012007a0c */ /* 0x010fc60003f26270 */
[----:B------:R-:W4:Y:S01]  /*99a70*/  LDL.LU R18, [R1+0x21dc] ;  /* 0x0021dc0001127983 */ /* 0x000f220000300800 */
[----:B------:R-:W-:Y:S02]  /*99a80*/  ISETP.GE.AND P3, PT, R22, c[0x0][0x17c], PT ;  /* 0x00005f0016007a0c */ /* 0x000fe40003f66270 */
[----:B------:R-:W-:Y:S02]  /*99a90*/  IADD3 R27, R0, c[0x0][0x198], RZ ;  /* 0x00006600001b7a10 */ /* 0x000fe40007ffe0ff */
[C---:B------:R-:W-:Y:S02]  /*99aa0*/  ISETP.LT.AND P5, PT, R26.reuse, c[0x0][0x178], !P3 ;  /* 0x00005e001a007a0c */ /* 0x040fe40005fa1270 */
[----:B------:R-:W-:Y:S02]  /*99ab0*/  ISETP.LT.AND P4, PT, R23, c[0x0][0x178], !P3 ;  /* 0x00005e0017007a0c */ /* 0x000fe40005f81270 */
[----:B------:R-:W-:Y:S02]  /*99ac0*/  ISETP.LT.AND P6, PT, R26, c[0x0][0x178], !P2 ;  /* 0x00005e001a007a0c */ /* 0x000fe400057c1270 */
[----:B------:R-:W-:-:S02]  /*99ad0*/  PRMT R14, R21, 0x7632, R14 ;  /* 0x00007632150e7816 */ /* 0x000fc4000000000e */
[C---:B-1----:R-:W-:Y:S01]  /*99ae0*/  IADD3 R21, R27.reuse, c[0x0][0x198], RZ ;  /* 0x000066001b157a10 */ /* 0x042fe20007ffe0ff */
[----:B------:R-:W-:Y:S01]  /*99af0*/  IMAD.WIDE R6, R27, 0x2, R2 ;  /* 0x000000021b067825 */ /* 0x000fe200078e0202 */
[----:B------:R-:W-:-:S03]  /*99b00*/  PRMT R0, R11, 0x7632, R0 ;  /* 0x000076320b007816 */ /* 0x000fc60000000000 */
[----:B------:R-:W-:Y:S01]  /*99b10*/  IMAD.WIDE R8, R27, 0x2, R24 ;  /* 0x000000021b087825 */ /* 0x000fe200078e0218 */
[----:B--2---:R-:W-:-:S03]  /*99b20*/  ISETP.GE.AND P3, PT, R20, c[0x0][0x17c], PT ;  /* 0x00005f0014007a0c */ /* 0x004fc60003f66270 */
[----:B------:R-:W-:Y:S01]  /*99b30*/  IMAD.WIDE R12, R21, 0x2, R2 ;  /* 0x00000002150c7825 */ /* 0x000fe200078e0202 */
[----:B------:R-:W-:Y:S01]  /*99b40*/  ISETP.LT.AND P2, PT, R23, c[0x0][0x178], !P2 ;  /* 0x00005e0017007a0c */ /* 0x000fe20005741270 */
[----:B------:R1:W-:Y:S01]  /*99b50*/  @P5 STG.E.U16 [R6.64], R14 ;  /* 0x0000000e06005986 */ /* 0x0003e2000c101506 */
[----:B------:R-:W-:Y:S02]  /*99b60*/  ISETP.LT.AND P5, PT, R26, c[0x0][0x178], !P0 ;  /* 0x00005e001a007a0c */ /* 0x000fe400047a1270 */
[----:B------:R-:W-:Y:S01]  /*99b70*/  IADD3 R17, R21, c[0x0][0x198], RZ ;  /* 0x0000660015117a10 */ /* 0x000fe20007ffe0ff */
[----:B------:R2:W-:Y:S01]  /*99b80*/  @P4 STG.E.U16 [R8.64], R0 ;  /* 0x0000000008004986 */ /* 0x0005e2000c101506 */
[----:B------:R-:W-:-:S03]  /*99b90*/  ISETP.LT.AND P4, PT, R23, c[0x0][0x178], !P0 ;  /* 0x00005e0017007a0c */ /* 0x000fc60004781270 */
[----:B---3--:R3:W-:Y:S01]  /*99ba0*/  @P6 STG.E.U16 [R12.64], R29 ;  /* 0x0000001d0c006986 */ /* 0x0087e2000c101506 */
[----:B------:R-:W-:Y:S01]  /*99bb0*/  ISETP.LT.AND P6, PT, R26, c[0x0][0x178], !P3 ;  /* 0x00005e001a007a0c */ /* 0x000fe20005fc1270 */
[----:B0-----:R-:W-:Y:S01]  /*99bc0*/  IMAD.WIDE R4, R21, 0x2, R24 ;  /* 0x0000000215047825 */ /* 0x001fe200078e0218 */
[----:B------:R-:W-:Y:S02]  /*99bd0*/  IADD3 R27, R17, c[0x0][0x198], RZ ;  /* 0x00006600111b7a10 */ /* 0x000fe40007ffe0ff */
[----:B------:R-:W-:Y:S01]  /*99be0*/  PRMT R16, R29, 0x7632, R16 ;  /* 0x000076321d107816 */ /* 0x000fe20000000010 */
[----:B-1----:R-:W-:Y:S01]  /*99bf0*/  IMAD.WIDE R6, R17, 0x2, R2 ;  /* 0x0000000211067825 */ /* 0x002fe200078e0202 */
[----:B-----5:R-:W-:Y:S02]  /*99c00*/  ISETP.GE.AND P0, PT, R10, c[0x0][0x17c], PT ;  /* 0x00005f000a007a0c */ /* 0x020fe40003f06270 */
[----:B--2---:R-:W-:Y:S01]  /*99c10*/  PRMT R0, R15, 0x7632, R0 ;  /* 0x000076320f007816 */ /* 0x004fe20000000000 */
[----:B------:R-:W-:Y:S01]  /*99c20*/  IMAD.WIDE R8, R17, 0x2, R24 ;  /* 0x0000000211087825 */ /* 0x000fe200078e0218 */
[----:B------:R0:W-:Y:S03]  /*99c30*/  @P2 STG.E.U16 [R4.64], R15 ;  /* 0x0000000f04002986 */ /* 0x0001e6000c101506 */
[----:B------:R-:W-:Y:S01]  /*99c40*/  IMAD.WIDE R10, R27, 0x2, R2 ;  /* 0x000000021b0a7825 */ /* 0x000fe200078e0202 */
[----:B------:R1:W-:Y:S01]  /*99c50*/  @P5 STG.E.U16 [R6.64], R16 ;  /* 0x0000001006005986 */ /* 0x0003e2000c101506 */
[----:B------:R-:W-:-:S03]  /*99c60*/  ISETP.LT.AND P5, PT, R26, c[0x0][0x178], !P0 ;  /* 0x00005e001a007a0c */ /* 0x000fc600047a1270 */
[----:B---3--:R-:W2:Y:S01]  /*99c70*/  LDL.LU R29, [R1+0x24c] ;  /* 0x00024c00011d7983 */ /* 0x008ea20000300800 */
[----:B------:R-:W-:-:S03]  /*99c80*/  ISETP.LT.AND P3, PT, R23, c[0x0][0x178], !P3 ;  /* 0x00005e0017007a0c */ /* 0x000fc60005f61270 */
[----:B------:R3:W-:Y:S01]  /*99c90*/  @P4 STG.E.U16 [R8.64], R0 ;  /* 0x0000000008004986 */ /* 0x0007e2000c101506 */
[----:B------:R-:W-:-:S03]  /*99ca0*/  ISETP.LT.AND P0, PT, R23, c[0x0][0x178], !P0 ;  /* 0x00005e0017007a0c */ /* 0x000fc60004701270 */
[----:B------:R5:W-:Y:S01]  /*99cb0*/  @P6 STG.E.U16 [R10.64], R28 ;  /* 0x0000001c0a006986 */ /* 0x000be2000c101506 */
[----:B------:R-:W-:Y:S02]  /*99cc0*/  ISETP.LT.AND P6, PT, R26, c[0x0][0x178], !P1 ;  /* 0x00005e001a007a0c */ /* 0x000fe40004fc1270 */
[----:B------:R-:W-:Y:S02]  /*99cd0*/  ISETP.LT.AND P1, PT, R23, c[0x0][0x178], !P1 ;  /* 0x00005e0017007a0c */ /* 0x000fe40004f21270 */
[----:B----4-:R-:W-:-:S04]  /*99ce0*/  ISETP.GE.AND P2, PT, R18, c[0x0][0x17c], PT ;  /* 0x00005f0012007a0c */ /* 0x010fc80003f46270 */
[----:B------:R-:W-:Y:S02]  /*99cf0*/  ISETP.LT.AND P4, PT, R26, c[0x0][0x178], !P2 ;  /* 0x00005e001a007a0c */ /* 0x000fe40005781270 */
[----:B------:R-:W-:Y:S02]  /*99d00*/  ISETP.LT.AND P2, PT, R23, c[0x0][0x178], !P2 ;  /* 0x00005e0017007a0c */ /* 0x000fe40005741270 */
[----:B------:R-:W4:Y:S01]  /*99d10*/  LDL.LU R23, [R1+0x21e8] ;  /* 0x0021e80001177983 */ /* 0x000f220000300800 */
[C---:B------:R-:W-:Y:S01]  /*99d20*/  IADD3 R13, R27.reuse, c[0x0][0x198], RZ ;  /* 0x000066001b0d7a10 */ /* 0x040fe20007ffe0ff */
[----:B0-----:R-:W-:-:S03]  /*99d30*/  IMAD.WIDE R4, R27, 0x2, R24 ;  /* 0x000000021b047825 */ /* 0x001fc600078e0218 */
[C---:B------:R-:W-:Y:S01]  /*99d40*/  IADD3 R15, R13.reuse, c[0x0][0x198], RZ ;  /* 0x000066000d0f7a10 */ /* 0x040fe20007ffe0ff */
[----:B-1----:R-:W-:Y:S01]  /*99d50*/  IMAD.WIDE R6, R13, 0x2, R2 ;  /* 0x000000020d067825 */ /* 0x002fe200078e0202 */
[----:B---3--:R-:W-:Y:S02]  /*99d60*/  PRMT R0, R28, 0x7632, R0 ;  /* 0x000076321c007816 */ /* 0x008fe40000000000 */
[----:B------:R-:W-:Y:S01]  /*99d70*/  IADD3 R17, R15, c[0x0][0x198], RZ ;  /* 0x000066000f117a10 */ /* 0x000fe20007ffe0ff */
[----:B------:R-:W-:Y:S01]  /*99d80*/  IMAD.WIDE R8, R13, 0x2, R24 ;  /* 0x000000020d087825 */ /* 0x000fe200078e0218 */
[----:B------:R-:W-:Y:S01]  /*99d90*/  PRMT R14, R19, 0x7632, R14 ;  /* 0x00007632130e7816 */ /* 0x000fe2000000000e */
[----:B------:R2:W-:Y:S02]  /*99da0*/  @P3 STG.E.U16 [R4.64], R19 ;  /* 0x0000001304003986 */ /* 0x0005e4000c101506 */
[C---:B-----5:R-:W-:Y:S02]  /*99db0*/  IMAD.WIDE R10, R15.reuse, 0x2, R2 ;  /* 0x000000020f0a7825 */ /* 0x060fe400078e0202 */
[----:B------:R0:W-:Y:S02]  /*99dc0*/  @P6 STG.E.U16 [R6.64], R0 ;  /* 0x0000000006006986 */ /* 0x0001e4000c101506 */
[----:B------:R-:W-:-:S02]  /*99dd0*/  IMAD.WIDE R12, R15, 0x2, R24 ;  /* 0x000000020f0c7825 */ /* 0x000fc400078e0218 */
[----:B------:R0:W-:Y:S02]  /*99de0*/  @P1 STG.E.U16 [R8.64], R14 ;  /* 0x0000000e08001986 */ /* 0x0001e4000c101506 */
[----:B------:R-:W-:-:S04]  /*99df0*/  IMAD.WIDE R2, R17, 0x2, R2 ;  /* 0x0000000211027825 */ /* 0x000fc800078e0202 */
[----:B------:R-:W-:Y:S01]  /*99e00*/  IMAD.WIDE R24, R17, 0x2, R24 ;  /* 0x0000000211187825 */ /* 0x000fe200078e0218 */
[----:B--2---:R-:W-:Y:S01]  /*99e10*/  PRMT R5, R29, 0x7632, R5 ;  /* 0x000076321d057816 */ /* 0x004fe20000000005 */
[----:B------:R0:W-:Y:S04]  /*99e20*/  @P5 STG.E.U16 [R10.64], R29 ;  /* 0x0000001d0a005986 */ /* 0x0001e8000c101506 */
[----:B----4-:R0:W-:Y:S04]  /*99e30*/  @P0 STG.E.U16 [R12.64], R23 ;  /* 0x000000170c000986 */ /* 0x0101e8000c101506 */
[----:B------:R0:W-:Y:S01]  /*99e40*/  @P4 STG.E.U16 [R2.64], R5 ;  /* 0x0000000502004986 */ /* 0x0001e2000c101506 */
[----:B------:R-:W-:Y:S05]  /*99e50*/  @!P2 EXIT ;  /* 0x000000000000a94d */ /* 0x000fea0003800000 */
[----:B0-----:R-:W-:-:S05]  /*99e60*/  PRMT R12, R23, 0x7632, R12 ;  /* 0x00007632170c7816 */ /* 0x001fca000000000c */
[----:B------:R-:W-:Y:S01]  /*99e70*/  STG.E.U16 [R24.64], R12 ;  /* 0x0000000c18007986 */ /* 0x000fe2000c101506 */
[----:B------:R-:W-:Y:S05]  /*99e80*/  EXIT ;  /* 0x000000000000794d */ /* 0x000fea0003800000 */
.L_x_4:
[----:B------:R-:W-:-:S00]  /*99e90*/  BRA `(.L_x_4) ;  /* 0xfffffff000007947 */ /* 0x000fc0000383ffff */
[----:B------:R-:W-:-:S00]  /*99ea0*/  NOP ;  /* 0x0000000000007918 */ /* 0x000fc00000000000 */
        /* <DEDUP_REMOVED lines=13> */
.L_x_5:


//--------------------- .nv.shared.matmul_kernel  --------------------------
	.section	.nv.shared.matmul_kernel,"aw",@nobits
	.sectionflags	@""
	.align	16
